def attn_fwd(
    Q,
    K,
    V,
    Out,
    Lse,
    sm_scale,
    stride_qz,
    stride_qh,
    stride_qm,
    stride_qk,
    stride_kz,
    stride_kh,
    stride_kn,
    stride_kk,
    stride_vz,
    stride_vh,
    stride_vn,
    stride_vk,
    stride_oz,
    stride_oh,
    stride_om,
    stride_ok,
    seqlen_q,
    seqlen_k,
    BLOCK_M: tl.constexpr,
    BLOCK_N: tl.constexpr,
    HEAD_DIM: tl.constexpr,
    CAUSAL: tl.constexpr,
):
    start_m = tl.program_id(0)
    off_hz = tl.program_id(1)
    q_off = off_hz * stride_qh
    k_off = off_hz * stride_kh
    v_off = off_hz * stride_vh
    offs_m = start_m * BLOCK_M + tl.arange(0, BLOCK_M)
    offs_d = tl.arange(0, HEAD_DIM)
    offs_n = tl.arange(0, BLOCK_N)
    q_ptrs = Q + q_off + offs_m[:, None] * stride_qm + offs_d[None, :] * stride_qk
    k_ptrs = K + k_off + offs_d[:, None] * stride_kk + offs_n[None, :] * stride_kn
    v_ptrs = V + v_off + offs_n[:, None] * stride_vn + offs_d[None, :] * stride_vk
    m_i = tl.full([BLOCK_M], float("-inf"), dtype=tl.float32)
    l_i = tl.zeros([BLOCK_M], dtype=tl.float32) + 1.0
    acc = tl.zeros([BLOCK_M, HEAD_DIM], dtype=tl.float32)
    q = tl.load(q_ptrs)
    acc, l_i, m_i = _attn_fwd_inner(
        acc,
        l_i,
        m_i,
        q,
        k_ptrs,
        v_ptrs,
        sm_scale,
        stride_kn,
        stride_vn,
        start_m,
        seqlen_k,
        BLOCK_M,
        BLOCK_N,
        HEAD_DIM,
        CAUSAL,
    )
    acc = acc / l_i[:, None]
    lse = m_i + tl.math.log2(l_i) / 1.4426950408889634
    o_ptrs = (
        Out
        + off_hz * stride_oh
        + offs_m[:, None] * stride_om
        + offs_d[None, :] * stride_ok
    )
    tl.store(o_ptrs, acc.to(Out.dtype.element_ty))
    tl.store(Lse + off_hz * seqlen_q + offs_m, lse)

# config = {"BLOCK_M": 128, "BLOCK_N": 32, "HEAD_DIM": 512, "arch": "sm_90", "causal": false, "dtype": "fp8e4m3", "num_stages": 4, "num_warps": 4}
# arch = sm_90


// ===== COMPILED SASS (sm_90a) =====

	.target	sm_90a

	.elftype	@"ET_EXEC"


//--------------------- .note.nv.tkinfo           --------------------------
	.section	.note.nv.tkinfo,"",@"SHT_NOTE"
	.sectionflags	@"SHF_NOTE_NV_TKINFO"
	.tkinfo
        /*0018*/ 	.word	0x00000002
        /*0030*/ 	.string	""
        /*0030*/ 	.string	"ptxas"
        /*0030*/ 	.string	"Cuda compilation tools, release 13.0, V13.0.88"
        /*0030*/ 	.string	"Build cuda_13.0.r13.0/compiler.36424714_0"
        /*0030*/ 	.string	"-v  -suppress-debug-info  -lineinfo  -arch sm_90a "



//--------------------- .note.nv.cuinfo           --------------------------
	.section	.note.nv.cuinfo,"",@"SHT_NOTE"
	.sectionflags	@"SHF_NOTE_NV_CUINFO"
        /*0018*/ 	.short	0x0002
        /*001a*/ 	.short	0x005a
        /*001c*/ 	.short	0x0082
	.zero		2


//--------------------- .nv.info                  --------------------------
	.section	.nv.info,"",@"SHT_CUDA_INFO"
	.align	4


	//----- nvinfo : EIATTR_REGCOUNT
	.align		4
        /*0000*/ 	.byte	0x04, 0x2f
        /*0002*/ 	.short	(.L_2 - .L_1)
	.align		4
.L_1:
        /*0004*/ 	.word	index@(attn_fwd)
        /*0008*/ 	.word	0x000000ff


	//----- nvinfo : EIATTR_FRAME_SIZE
	.align		4
.L_2:
        /*000c*/ 	.byte	0x04, 0x11
        /*000e*/ 	.short	(.L_4 - .L_3)
	.align		4
.L_3:
        /*0010*/ 	.word	index@(attn_fwd)
        /*0014*/ 	.word	0x00001938


	//----- nvinfo : EIATTR_MIN_STACK_SIZE
	.align		4
.L_4:
        /*0018*/ 	.byte	0x04, 0x12
        /*001a*/ 	.short	(.L_6 - .L_5)
	.align		4
.L_5:
        /*001c*/ 	.word	index@(attn_fwd)
        /*0020*/ 	.word	0x00001938
.L_6:


//--------------------- .nv.compat                --------------------------
	.section	.nv.compat,"",@"SHT_CUDA_COMPAT_INFO"
	.align	4
        /*0000*/ 	.byte	0x02, 0x09, 0x01, 0x00, 0x02, 0x02, 0x04, 0x00, 0x02, 0x05, 0x05, 0x00, 0x03, 0x07, 0x01, 0x01
        /*0010*/ 	.byte	0x02, 0x03, 0x00, 0x00, 0x02, 0x06, 0x01, 0x00, 0x04, 0x0b, 0x08, 0x00, 0x00, 0x00, 0x00, 0x00
        /*0020*/ 	.byte	0x00, 0x00, 0x00, 0x00


//--------------------- .nv.info.attn_fwd         --------------------------
	.section	.nv.info.attn_fwd,"",@"SHT_CUDA_INFO"
	.sectionflags	@""
	.align	4


	//----- nvinfo : EIATTR_CUDA_API_VERSION
	.align		4
        /*0000*/ 	.byte	0x04, 0x37
        /*0002*/ 	.short	(.L_8 - .L_7)
.L_7:
        /*0004*/ 	.word	0x00000082


	//----- nvinfo : EIATTR_KPARAM_INFO
	.align		4
.L_8:
        /*0008*/ 	.byte	0x04, 0x17
        /*000a*/ 	.short	(.L_10 - .L_9)
.L_9:
        /*000c*/ 	.word	0x00000000
        /*0010*/ 	.short	0x0019
        /*0012*/ 	.short	0x0080
        /*0014*/ 	.byte	0x00, 0xf4, 0x21, 0x00


	//----- nvinfo : EIATTR_KPARAM_INFO
	.align		4
.L_10:
        /*0018*/ 	.byte	0x04, 0x17
        /*001a*/ 	.short	(.L_12 - .L_11)
.L_11:
        /*001c*/ 	.word	0x00000000
        /*0020*/ 	.short	0x0018
        /*0022*/ 	.short	0x0078
        /*0024*/ 	.byte	0x00, 0xf4, 0x21, 0x00


	//----- nvinfo : EIATTR_KPARAM_INFO
	.align		4
.L_12:
        /*0028*/ 	.byte	0x04, 0x17
        /*002a*/ 	.short	(.L_14 - .L_13)
.L_13:
        /*002c*/ 	.word	0x00000000
        /*0030*/ 	.short	0x0017
        /*0032*/ 	.short	0x0070
        /*0034*/ 	.byte	0x00, 0xf0, 0x11, 0x00


	//----- nvinfo : EIATTR_KPARAM_INFO
	.align		4
.L_14:
        /*0038*/ 	.byte	0x04, 0x17
        /*003a*/ 	.short	(.L_16 - .L_15)
.L_15:
        /*003c*/ 	.word	0x00000000
        /*0040*/ 	.short	0x0016
        /*0042*/ 	.short	0x006c
        /*0044*/ 	.byte	0x00, 0xf0, 0x11, 0x00


	//----- nvinfo : EIATTR_KPARAM_INFO
	.align		4
.L_16:
        /*0048*/ 	.byte	0x04, 0x17
        /*004a*/ 	.short	(.L_18 - .L_17)
.L_17:
        /*004c*/ 	.word	0x00000000
        /*0050*/ 	.short	0x0015
        /*0052*/ 	.short	0x0068
        /*0054*/ 	.byte	0x00, 0xf0, 0x11, 0x00


	//----- nvinfo : EIATTR_KPARAM_INFO
	.align		4
.L_18:
        /*0058*/ 	.byte	0x04, 0x17
        /*005a*/ 	.short	(.L_20 - .L_19)
.L_19:
        /*005c*/ 	.word	0x00000000
        /*0060*/ 	.short	0x0014
        /*0062*/ 	.short	0x0064
        /*0064*/ 	.byte	0x00, 0xf0, 0x11, 0x00


	//----- nvinfo : EIATTR_KPARAM_INFO
	.align		4
.L_20:
        /*0068*/ 	.byte	0x04, 0x17
        /*006a*/ 	.short	(.L_22 - .L_21)
.L_21:
        /*006c*/ 	.word	0x00000000
        /*0070*/ 	.short	0x0013
        /*0072*/ 	.short	0x0060
        /*0074*/ 	.byte	0x00, 0xf0, 0x11, 0x00


	//----- nvinfo : EIATTR_KPARAM_INFO
	.align		4
.L_22:
        /*0078*/ 	.byte	0x04, 0x17
        /*007a*/ 	.short	(.L_24 - .L_23)
.L_23:
        /*007c*/ 	.word	0x00000000
        /*0080*/ 	.short	0x0012
        /*0082*/ 	.short	0x005c
        /*0084*/ 	.byte	0x00, 0xf0, 0x11, 0x00


	//----- nvinfo : EIATTR_KPARAM_INFO
	.align		4
.L_24:
        /*0088*/ 	.byte	0x04, 0x17
        /*008a*/ 	.short	(.L_26 - .L_25)
.L_25:
        /*008c*/ 	.word	0x00000000
        /*0090*/ 	.short	0x0011
        /*0092*/ 	.short	0x0058
        /*0094*/ 	.byte	0x00, 0xf0, 0x11, 0x00


	//----- nvinfo : EIATTR_KPARAM_INFO
	.align		4
.L_26:
        /*0098*/ 	.byte	0x04, 0x17
        /*009a*/ 	.short	(.L_28 - .L_27)
.L_27:
        /*009c*/ 	.word	0x00000000
        /*00a0*/ 	.short	0x0010
        /*00a2*/ 	.short	0x0054
        /*00a4*/ 	.byte	0x00, 0xf0, 0x11, 0x00


	//----- nvinfo : EIATTR_KPARAM_INFO
	.align		4
.L_28:
        /*00a8*/ 	.byte	0x04, 0x17
        /*00aa*/ 	.short	(.L_30 - .L_29)
.L_29:
        /*00ac*/ 	.word	0x00000000
        /*00b0*/ 	.short	0x000f
        /*00b2*/ 	.short	0x0050
        /*00b4*/ 	.byte	0x00, 0xf0, 0x11, 0x00


	//----- nvinfo : EIATTR_KPARAM_INFO
	.align		4
.L_30:
        /*00b8*/ 	.byte	0x04, 0x17
        /*00ba*/ 	.short	(.L_32 - .L_31)
.L_31:
        /*00bc*/ 	.word	0x00000000
        /*00c0*/ 	.short	0x000e
        /*00c2*/ 	.short	0x004c
        /*00c4*/ 	.byte	0x00, 0xf0, 0x11, 0x00


	//----- nvinfo : EIATTR_KPARAM_INFO
	.align		4
.L_32:
        /*00c8*/ 	.byte	0x04, 0x17
        /*00ca*/ 	.short	(.L_34 - .L_33)
.L_33:
        /*00cc*/ 	.word	0x00000000
        /*00d0*/ 	.short	0x000d
        /*00d2*/ 	.short	0x0048
        /*00d4*/ 	.byte	0x00, 0xf0, 0x11, 0x00


	//----- nvinfo : EIATTR_KPARAM_INFO
	.align		4
.L_34:
        /*00d8*/ 	.byte	0x04, 0x17
        /*00da*/ 	.short	(.L_36 - .L_35)
.L_35:
        /*00dc*/ 	.word	0x00000000
        /*00e0*/ 	.short	0x000c
        /*00e2*/ 	.short	0x0044
        /*00e4*/ 	.byte	0x00, 0xf0, 0x11, 0x00


	//----- nvinfo : EIATTR_KPARAM_INFO
	.align		4
.L_36:
        /*00e8*/ 	.byte	0x04, 0x17
        /*00ea*/ 	.short	(.L_38 - .L_37)
.L_37:
        /*00ec*/ 	.word	0x00000000
        /*00f0*/ 	.short	0x000b
        /*00f2*/ 	.short	0x0040
        /*00f4*/ 	.byte	0x00, 0xf0, 0x11, 0x00


	//----- nvinfo : EIATTR_KPARAM_INFO
	.align		4
.L_38:
        /*00f8*/ 	.byte	0x04, 0x17
        /*00fa*/ 	.short	(.L_40 - .L_39)
.L_39:
        /*00fc*/ 	.word	0x00000000
        /*0100*/ 	.short	0x000a
        /*0102*/ 	.short	0x003c
        /*0104*/ 	.byte	0x00, 0xf0, 0x11, 0x00


	//----- nvinfo : EIATTR_KPARAM_INFO
	.align		4
.L_40:
        /*0108*/ 	.byte	0x04, 0x17
        /*010a*/ 	.short	(.L_42 - .L_41)
.L_41:
        /*010c*/ 	.word	0x00000000
        /*0110*/ 	.short	0x0009
        /*0112*/ 	.short	0x0038
        /*0114*/ 	.byte	0x00, 0xf0, 0x11, 0x00


	//----- nvinfo : EIATTR_KPARAM_INFO
	.align		4
.L_42:
        /*0118*/ 	.byte	0x04, 0x17
        /*011a*/ 	.short	(.L_44 - .L_43)
.L_43:
        /*011c*/ 	.word	0x00000000
        /*0120*/ 	.short	0x0008
        /*0122*/ 	.short	0x0034
        /*0124*/ 	.byte	0x00, 0xf0, 0x11, 0x00


	//----- nvinfo : EIATTR_KPARAM_INFO
	.align		4
.L_44:
        /*0128*/ 	.byte	0x04, 0x17
        /*012a*/ 	.short	(.L_46 - .L_45)
.L_45:
        /*012c*/ 	.word	0x00000000
        /*0130*/ 	.short	0x0007
        /*0132*/ 	.short	0x0030
        /*0134*/ 	.byte	0x00, 0xf0, 0x11, 0x00


	//----- nvinfo : EIATTR_KPARAM_INFO
	.align		4
.L_46:
        /*0138*/ 	.byte	0x04, 0x17
        /*013a*/ 	.short	(.L_48 - .L_47)
.L_47:
        /*013c*/ 	.word	0x00000000
        /*0140*/ 	.short	0x0006
        /*0142*/ 	.short	0x002c
        /*0144*/ 	.byte	0x00, 0xf0, 0x11, 0x00


	//----- nvinfo : EIATTR_KPARAM_INFO
	.align		4
.L_48:
        /*0148*/ 	.byte	0x04, 0x17
        /*014a*/ 	.short	(.L_50 - .L_49)
.L_49:
        /*014c*/ 	.word	0x00000000
        /*0150*/ 	.short	0x0005
        /*0152*/ 	.short	0x0028
        /*0154*/ 	.byte	0x00, 0xf0, 0x11, 0x00


	//----- nvinfo : EIATTR_KPARAM_INFO
	.align		4
.L_50:
        /*0158*/ 	.byte	0x04, 0x17
        /*015a*/ 	.short	(.L_52 - .L_51)
.L_51:
        /*015c*/ 	.word	0x00000000
        /*0160*/ 	.short	0x0004
        /*0162*/ 	.short	0x0020
        /*0164*/ 	.byte	0x00, 0xf4, 0x21, 0x00


	//----- nvinfo : EIATTR_KPARAM_INFO
	.align		4
.L_52:
        /*0168*/ 	.byte	0x04, 0x17
        /*016a*/ 	.short	(.L_54 - .L_53)
.L_53:
        /*016c*/ 	.word	0x00000000
        /*0170*/ 	.short	0x0003
        /*0172*/ 	.short	0x0018
        /*0174*/ 	.byte	0x00, 0xf4, 0x21, 0x00


	//----- nvinfo : EIATTR_KPARAM_INFO
	.align		4
.L_54:
        /*0178*/ 	.byte	0x04, 0x17
        /*017a*/ 	.short	(.L_56 - .L_55)
.L_55:
        /*017c*/ 	.word	0x00000000
        /*0180*/ 	.short	0x0002
        /*0182*/ 	.short	0x0010
        /*0184*/ 	.byte	0x00, 0xf4, 0x21, 0x00


	//----- nvinfo : EIATTR_KPARAM_INFO
	.align		4
.L_56:
        /*0188*/ 	.byte	0x04, 0x17
        /*018a*/ 	.short	(.L_58 - .L_57)
.L_57:
        /*018c*/ 	.word	0x00000000
        /*0190*/ 	.short	0x0001
        /*0192*/ 	.short	0x0008
        /*0194*/ 	.byte	0x00, 0xf4, 0x21, 0x00


	//----- nvinfo : EIATTR_KPARAM_INFO
	.align		4
.L_58:
        /*0198*/ 	.byte	0x04, 0x17
        /*019a*/ 	.short	(.L_60 - .L_59)
.L_59:
        /*019c*/ 	.word	0x00000000
        /*01a0*/ 	.short	0x0000
        /*01a2*/ 	.short	0x0000
        /*01a4*/ 	.byte	0x00, 0xf4, 0x21, 0x00


	//----- nvinfo : EIATTR_SPARSE_MMA_MASK
	.align		4
.L_60:
        /*01a8*/ 	.byte	0x03, 0x50
        /*01aa*/ 	.short	0x0000


	//----- nvinfo : EIATTR_MAXREG_COUNT
	.align		4
        /*01ac*/ 	.byte	0x03, 0x1b
        /*01ae*/ 	.short	0x00ff


	//----- nvinfo : EIATTR_NUM_BARRIERS
	.align		4
        /*01b0*/ 	.byte	0x02, 0x4c
        /*01b2*/ 	.byte	0x01
	.zero		1


	//----- nvinfo : EIATTR_ANNOTATIONS
	.align		4
        /*01b4*/ 	.byte	0x04, 0x55
        /*01b6*/ 	.short	(.L_62 - .L_61)


	//   ....[0]....
.L_61:
        /*01b8*/ 	.word	0x00000001
        /*01bc*/ 	.byte	0xf0, 0x00, 0x00, 0x00, 0x01, 0x00, 0x00, 0x00, 0x30, 0x08, 0x00, 0x00, 0x01, 0x00, 0x00, 0x00
        /* <DEDUP_REMOVED lines=3121> */
        /*c4dc*/ 	.byte	0xc0, 0x68, 0x04, 0x00, 0x01, 0x00, 0x00, 0x00, 0xd0, 0x68, 0x04, 0x00


	//----- nvinfo : EIATTR_MERCURY_ISA_VERSION
	.align		4
.L_62:
        /*c4e8*/ 	.byte	0x03, 0x5f
        /*c4ea*/ 	.short	0x0101


	//----- nvinfo : EIATTR_COOP_GROUP_MASK_REGIDS
	.align		4
        /*c4ec*/ 	.byte	0x04, 0x29
        /*c4ee*/ 	.short	(.L_64 - .L_63)


	//   ....[0]....
.L_63:
        /*c4f0*/ 	.word	0xffffffff


	//   ....[1]....
        /*c4f4*/ 	.word	0xffffffff


	//   ....[2]....
        /*c4f8*/ 	.word	0xffffffff


	//   ....[3]....
        /*c4fc*/ 	.word	0xffffffff


	//   ....[4]....
        /*c500*/ 	.word	0xffffffff


	//   ....[5]....
        /*c504*/ 	.word	0xffffffff


	//   ....[6]....
        /*c508*/ 	.word	0xffffffff


	//   ....[7]....
        /*c50c*/ 	.word	0xffffffff


	//   ....[8]....
        /*c510*/ 	.word	0xffffffff


	//   ....[9]....
        /*c514*/ 	.word	0xffffffff


	//   ....[10]....
        /*c518*/ 	.word	0xffffffff


	//   ....[11]....
        /*c51c*/ 	.word	0xffffffff


	//   ....[12]....
        /*c520*/ 	.word	0xffffffff


	//   ....[13]....
        /*c524*/ 	.word	0xffffffff


	//   ....[14]....
        /*c528*/ 	.word	0xffffffff


	//   ....[15]....
        /*c52c*/ 	.word	0xffffffff


	//   ....[16]....
        /*c530*/ 	.word	0xffffffff


	//   ....[17]....
        /*c534*/ 	.word	0xffffffff


	//   ....[18]....
        /*c538*/ 	.word	0xffffffff


	//   ....[19]....
        /*c53c*/ 	.word	0xffffffff


	//   ....[20]....
        /*c540*/ 	.word	0xffffffff


	//   ....[21]....
        /*c544*/ 	.word	0xffffffff


	//   ....[22]....
        /*c548*/ 	.word	0xffffffff


	//   ....[23]....
        /*c54c*/ 	.word	0xffffffff


	//----- nvinfo : EIATTR_COOP_GROUP_INSTR_OFFSETS
	.align		4
.L_64:
        /*c550*/ 	.byte	0x04, 0x28
        /*c552*/ 	.short	(.L_66 - .L_65)


	//   ....[0]....
.L_65:
        /*c554*/ 	.word	0x0001b9e0


	//   ....[1]....
        /*c558*/ 	.word	0x0001ba90


	//   ....[2]....
        /*c55c*/ 	.word	0x0001baa0


	//   ....[3]....
        /*c560*/ 	.word	0x0001bb90


	//   ....[4]....
        /*c564*/ 	.word	0x0001bc00


	//   ....[5]....
        /*c568*/ 	.word	0x0001bc90


	//   ....[6]....
        /*c56c*/ 	.word	0x0001bd10


	//   ....[7]....
        /*c570*/ 	.word	0x0001bd50


	//   ....[8]....
        /*c574*/ 	.word	0x0001cd10


	//   ....[9]....
        /*c578*/ 	.word	0x0001d240


	//   ....[10]....
        /*c57c*/ 	.word	0x0001d330


	//   ....[11]....
        /*c580*/ 	.word	0x0001d370


	//   ....[12]....
        /*c584*/ 	.word	0x0001d390


	//   ....[13]....
        /*c588*/ 	.word	0x0001d3a0


	//   ....[14]....
        /*c58c*/ 	.word	0x0001e850


	//   ....[15]....
        /*c590*/ 	.word	0x000210d0


	//   ....[16]....
        /*c594*/ 	.word	0x00022d10


	//   ....[17]....
        /*c598*/ 	.word	0x00022d20


	//   ....[18]....
        /*c59c*/ 	.word	0x00022d30


	//   ....[19]....
        /*c5a0*/ 	.word	0x00022d50


	//   ....[20]....
        /*c5a4*/ 	.word	0x00022d90


	//   ....[21]....
        /*c5a8*/ 	.word	0x00022da0


	//   ....[22]....
        /*c5ac*/ 	.word	0x00022dc0


	//   ....[23]....
        /*c5b0*/ 	.word	0x00022dd0


	//----- nvinfo : EIATTR_EXIT_INSTR_OFFSETS
	.align		4
.L_66:
        /*c5b4*/ 	.byte	0x04, 0x1c
        /*c5b6*/ 	.short	(.L_68 - .L_67)


	//   ....[0]....
.L_67:
        /*c5b8*/ 	.word	0x000472f0


	//----- nvinfo : EIATTR_REQNTID
	.align		4
.L_68:
        /*c5bc*/ 	.byte	0x04, 0x10
        /*c5be*/ 	.short	(.L_70 - .L_69)
.L_69:
        /*c5c0*/ 	.word	0x00000080
        /*c5c4*/ 	.word	0x00000001
        /*c5c8*/ 	.word	0x00000001


	//----- nvinfo : EIATTR_CBANK_PARAM_SIZE
	.align		4
.L_70:
        /*c5cc*/ 	.byte	0x03, 0x19
        /*c5ce*/ 	.short	0x0088


	//----- nvinfo : EIATTR_PARAM_CBANK
	.align		4
        /*c5d0*/ 	.byte	0x04, 0x0a
        /*c5d2*/ 	.short	(.L_72 - .L_71)
	.align		4
.L_71:
        /*c5d4*/ 	.word	index@(.nv.constant0.attn_fwd)
        /*c5d8*/ 	.short	0x0210
        /*c5da*/ 	.short	0x0088


	//----- nvinfo : EIATTR_SW_WAR
	.align		4
.L_72:
        /*c5dc*/ 	.byte	0x04, 0x36
        /*c5de*/ 	.short	(.L_74 - .L_73)
.L_73:
        /*c5e0*/ 	.word	0x00000008
.L_74:


//--------------------- .nv.callgraph             --------------------------
	.section	.nv.callgraph,"",@"SHT_CUDA_CALLGRAPH"
	.align	4
	.sectionentsize	8
	.align		4
        /*0000*/ 	.word	0x00000000
	.align		4
        /*0004*/ 	.word	0xffffffff
	.align		4
        /*0008*/ 	.word	0x00000000
	.align		4
        /*000c*/ 	.word	0xfffffffe
	.align		4
        /*0010*/ 	.word	0x00000000
	.align		4
        /*0014*/ 	.word	0xfffffffd
	.align		4
        /*0018*/ 	.word	0x00000000
	.align		4
        /*001c*/ 	.word	0xfffffffc


//--------------------- .nv.constant4             --------------------------
	.section	.nv.constant4,"a",@progbits
	.align	8
	.align		8
.nv.constant4:
        /*0000*/ 	.dword	_$_str


//--------------------- .text.attn_fwd            --------------------------
	.section	.text.attn_fwd,"ax",@progbits
	.align	128
        .global         attn_fwd
        .type           attn_fwd,@function
        .size           attn_fwd,(.L_x_3 - attn_fwd)
        .other          attn_fwd,@"STO_CUDA_ENTRY STV_DEFAULT"
attn_fwd:
.text.attn_fwd:
[----:B------:R-:W0:Y:S01]  /*0000*/  LDC R1, c[0x0][0x28] ;  /* 0x00000a00ff017b82 */ /* 0x000e220000000800 */
[----:B------:R-:W1:Y:S07]  /*0010*/  S2R R32, SR_TID.X ;  /* 0x0000000000207919 */ /* 0x000e6e0000002100 */
[----:B------:R-:W2:Y:S01]  /*0020*/  LDC.64 R4, c[0x0][0x240] ;  /* 0x00009000ff047b82 */ /* 0x000ea20000000a00 */
[----:B0-----:R-:W-:Y:S01]  /*0030*/  VIADD R1, R1, 0xffffe6c8 ;  /* 0xffffe6c801017836 */ /* 0x001fe20000000000 */
[----:B------:R-:W-:Y:S01]  /*0040*/  ULDC.64 UR60, c[0x0][0x208] ;  /* 0x00008200003c7ab9 */ /* 0x000fe20000000a00 */
[----:B------:R-:W0:Y:S01]  /*0050*/  S2R R3, SR_CTAID.X ;  /* 0x0000000000037919 */ /* 0x000e220000002500 */
[----:B------:R-:W2:Y:S04]  /*0060*/  S2R R6, SR_CTAID.Y ;  /* 0x0000000000067919 */ /* 0x000ea80000002600 */
[----:B------:R-:W3:Y:S08]  /*0070*/  LDC R2, c[0x0][0x248] ;  /* 0x00009200ff027b82 */ /* 0x000ef00000000800 */
[----:B------:R-:W4:Y:S08]  /*0080*/  LDC.64 R122, c[0x0][0x210] ;  /* 0x00008400ff7a7b82 */ /* 0x000f300000000a00 */
[----:B------:R-:W5:Y:S01]  /*0090*/  LDC R7, c[0x0][0x248] ;  /* 0x00009200ff077b82 */ /* 0x000f620000000800 */
[----:B-1----:R-:W-:-:S07]  /*00a0*/  LOP3.LUT R18, R32, 0x7f, RZ, 0xc0, !PT ;  /* 0x0000007f20127812 */ /* 0x002fce00078ec0ff */
[----:B------:R-:W1:Y:S01]  /*00b0*/  LDC R11, c[0x0][0x248] ;  /* 0x00009200ff0b7b82 */ /* 0x000e620000000800 */
[----:B0-----:R-:W-:Y:S02]  /*00c0*/  IMAD R0, R3, 0x80, R18 ;  /* 0x0000008003007824 */ /* 0x001fe400078e0212 */
[----:B--2---:R-:W-:-:S05]  /*00d0*/  IMAD R3, R6, R4, RZ ;  /* 0x0000000406037224 */ /* 0x004fca00078e02ff */
[----:B------:R-:W0:Y:S01]  /*00e0*/  LDC R9, c[0x0][0x248] ;  /* 0x00009200ff097b82 */ /* 0x000e220000000800 */
[----:B------:R2:W-:Y:S07]  /*00f0*/  STL [R1+0x1298], R0 ;  /* 0x0012980001007387 */ /* 0x0005ee0000100800 */
[----:B------:R-:W1:Y:S01]  /*0100*/  LDC R6, c[0x0][0x248] ;  /* 0x00009200ff067b82 */ /* 0x000e620000000800 */
[----:B-----5:R-:W-:Y:S02]  /*0110*/  IMAD R7, R7, 0x181, RZ ;  /* 0x0000018107077824 */ /* 0x020fe400078e02ff */
[----:B--2---:R-:W-:-:S02]  /*0120*/  IMAD R0, R0, R5, RZ ;  /* 0x0000000500007224 */ /* 0x004fc400078e02ff */
[----:B---3--:R-:W-:Y:S01]  /*0130*/  IMAD R5, R2, 0x180, RZ ;  /* 0x0000018002057824 */ /* 0x008fe200078e02ff */
[--C-:B------:R-:W-:Y:S02]  /*0140*/  SHF.R.S32.HI R2, RZ, 0x1f, R3.reuse ;  /* 0x0000001fff027819 */ /* 0x100fe40000011403 */
[----:B------:R-:W2:Y:S01]  /*0150*/  LDC R13, c[0x0][0x248] ;  /* 0x00009200ff0d7b82 */ /* 0x000ea20000000800 */
[----:B----4-:R-:W-:Y:S02]  /*0160*/  IADD3 R122, P0, P1, R0, R122, R3 ;  /* 0x0000007a007a7210 */ /* 0x010fe4000791e003 */
[----:B------:R-:W-:-:S04]  /*0170*/  SHF.R.S32.HI R0, RZ, 0x1f, R0 ;  /* 0x0000001fff007819 */ /* 0x000fc80000011400 */
[----:B------:R-:W-:Y:S01]  /*0180*/  IADD3.X R123, R0, R123, R2, P0, P1 ;  /* 0x0000007b007b7210 */ /* 0x000fe200007e2402 */
[----:B------:R-:W3:Y:S01]  /*0190*/  LDC R10, c[0x0][0x248] ;  /* 0x00009200ff0a7b82 */ /* 0x000ee20000000800 */
[-C--:B------:R-:W-:Y:S02]  /*01a0*/  IADD3 R2, P0, R5, R122.reuse, RZ ;  /* 0x0000007a05027210 */ /* 0x080fe40007f1e0ff */
[----:B------:R-:W-:-:S05]  /*01b0*/  IADD3 R4, P1, R7, R122, RZ ;  /* 0x0000007a07047210 */ /* 0x000fca0007f3e0ff */
[----:B------:R-:W4:Y:S01]  /*01c0*/  LDC R12, c[0x0][0x248] ;  /* 0x00009200ff0c7b82 */ /* 0x000f220000000800 */
[----:B------:R-:W-:-:S07]  /*01d0*/  LEA.HI.X.SX32 R3, R5, R123, 0x1, P0 ;  /* 0x0000007b05037211 */ /* 0x000fce00000f0eff */
[----:B------:R-:W5:Y:S01]  /*01e0*/  LDC R15, c[0x0][0x248] ;  /* 0x00009200ff0f7b82 */ /* 0x000f620000000800 */
[----:B------:R-:W-:Y:S01]  /*01f0*/  LEA.HI.X.SX32 R5, R7, R123, 0x1, P1 ;  /* 0x0000007b07057211 */ /* 0x000fe200008f0eff */
[----:B-1----:R-:W-:Y:S01]  /*0200*/  IMAD R7, R6, 0x182, RZ ;  /* 0x0000018206077824 */ /* 0x002fe200078e02ff */
[----:B------:R1:W5:Y:S01]  /*0210*/  LDG.E.U8 R0, desc[UR60][R2.64] ;  /* 0x0000003c02007981 */ /* 0x000362000c1e1100 */
[----:B------:R-:W-:-:S04]  /*0220*/  IMAD R11, R11, 0x184, RZ ;  /* 0x000001840b0b7824 */ /* 0x000fc800078e02ff */
[----:B------:R-:W5:Y:S01]  /*0230*/  LDC R17, c[0x0][0x248] ;  /* 0x00009200ff117b82 */ /* 0x000f620000000800 */
[----:B0-----:R-:W-:Y:S01]  /*0240*/  IMAD R9, R9, 0x183, RZ ;  /* 0x0000018309097824 */ /* 0x001fe200078e02ff */
[----:B------:R0:W5:Y:S01]  /*0250*/  LDG.E.U8 R21, desc[UR60][R4.64] ;  /* 0x0000003c04157981 */ /* 0x000162000c1e1100 */
[-C--:B------:R-:W-:Y:S01]  /*0260*/  IADD3 R6, P0, R7, R122.reuse, RZ ;  /* 0x0000007a07067210 */ /* 0x080fe20007f1e0ff */
[----:B--2---:R-:W-:Y:S02]  /*0270*/  IMAD R13, R13, 0x185, RZ ;  /* 0x000001850d0d7824 */ /* 0x004fe400078e02ff */
[-C--:B-1----:R-:W-:Y:S01]  /*0280*/  IADD3 R2, P1, R9, R122.reuse, RZ ;  /* 0x0000007a09027210 */ /* 0x082fe20007f3e0ff */
[----:B------:R-:W2:Y:S01]  /*0290*/  LDG.E.U8 R89, desc[UR60][R122.64] ;  /* 0x0000003c7a597981 */ /* 0x000ea2000c1e1100 */
[----:B------:R-:W1:Y:S01]  /*02a0*/  LDC R19, c[0x0][0x248] ;  /* 0x00009200ff137b82 */ /* 0x000e620000000800 */
[----:B------:R-:W-:Y:S02]  /*02b0*/  LEA.HI.X.SX32 R7, R7, R123, 0x1, P0 ;  /* 0x0000007b07077211 */ /* 0x000fe400000f0eff */
[----:B------:R-:W-:-:S02]  /*02c0*/  IADD3 R8, P0, R13, R122, RZ ;  /* 0x0000007a0d087210 */ /* 0x000fc40007f1e0ff */
[----:B0-----:R-:W-:Y:S01]  /*02d0*/  IADD3 R4, P2, R11, R122, RZ ;  /* 0x0000007a0b047210 */ /* 0x001fe20007f5e0ff */
[----:B------:R0:W2:Y:S01]  /*02e0*/  LDG.E.U8 R14, desc[UR60][R6.64] ;  /* 0x0000003c060e7981 */ /* 0x0000a2000c1e1100 */
[-C--:B------:R-:W-:Y:S01]  /*02f0*/  LEA.HI.X.SX32 R3, R9, R123.reuse, 0x1, P1 ;  /* 0x0000007b09037211 */ /* 0x080fe200008f0eff */
[----:B------:R-:W1:Y:S01]  /*0300*/  LDC R24, c[0x0][0x248] ;  /* 0x00009200ff187b82 */ /* 0x000e620000000800 */
[----:B------:R-:W-:-:S07]  /*0310*/  LEA.HI.X.SX32 R5, R11, R123, 0x1, P2 ;  /* 0x0000007b0b057211 */ /* 0x000fce00010f0eff */
[----:B------:R-:W1:Y:S01]  /*0320*/  LDC R26, c[0x0][0x248] ;  /* 0x00009200ff1a7b82 */ /* 0x000e620000000800 */
[----:B---3--:R-:W-:-:S07]  /*0330*/  IMAD R11, R10, 0x186, RZ ;  /* 0x000001860a0b7824 */ /* 0x008fce00078e02ff */
[----:B------:R-:W3:Y:S01]  /*0340*/  LDC R28, c[0x0][0x248] ;  /* 0x00009200ff1c7b82 */ /* 0x000ee20000000800 */
[----:B------:R-:W-:-:S07]  /*0350*/  LEA.HI.X.SX32 R9, R13, R123, 0x1, P0 ;  /* 0x0000007b0d097211 */ /* 0x000fce00000f0eff */
[----:B------:R-:W3:Y:S01]  /*0360*/  LDC R31, c[0x0][0x248] ;  /* 0x00009200ff1f7b82 */ /* 0x000ee20000000800 */
[----:B----4-:R-:W-:-:S07]  /*0370*/  IMAD R13, R12, 0x187, RZ ;  /* 0x000001870c0d7824 */ /* 0x010fce00078e02ff */
[----:B------:R-:W4:Y:S01]  /*0380*/  LDC R30, c[0x0][0x248] ;  /* 0x00009200ff1e7b82 */ /* 0x000f220000000800 */
[-C--:B0-----:R-:W-:Y:S01]  /*0390*/  IADD3 R6, P0, R11, R122.reuse, RZ ;  /* 0x0000007a0b067210 */ /* 0x081fe20007f1e0ff */
[----:B-----5:R-:W-:Y:S01]  /*03a0*/  IMAD R15, R15, 0x188, RZ ;  /* 0x000001880f0f7824 */ /* 0x020fe200078e02ff */
[----:B------:R0:W2:Y:S01]  /*03b0*/  LDG.E.U8 R23, desc[UR60][R2.64] ;  /* 0x0000003c02177981 */ /* 0x0000a2000c1e1100 */
[----:B------:R-:W-:Y:S01]  /*03c0*/  IMAD R17, R17, 0x189, RZ ;  /* 0x0000018911117824 */ /* 0x000fe200078e02ff */
[----:B------:R-:W-:Y:S01]  /*03d0*/  LEA.HI.X.SX32 R7, R11, R123, 0x1, P0 ;  /* 0x0000007b0b077211 */ /* 0x000fe200000f0eff */
[----:B-1----:R-:W-:Y:S01]  /*03e0*/  IMAD R11, R19, 0x18a, RZ ;  /* 0x0000018a130b7824 */ /* 0x002fe200078e02ff */
[----:B------:R1:W5:Y:S01]  /*03f0*/  LDG.E.U8 R16, desc[UR60][R4.64] ;  /* 0x0000003c04107981 */ /* 0x000362000c1e1100 */
[----:B------:R-:W4:Y:S03]  /*0400*/  LDC R35, c[0x0][0x248] ;  /* 0x00009200ff237b82 */ /* 0x000f260000000800 */
[----:B------:R1:W5:Y:S01]  /*0410*/  LDG.E.U8 R25, desc[UR60][R8.64] ;  /* 0x0000003c08197981 */ /* 0x000362000c1e1100 */
[----:B0-----:R-:W-:-:S03]  /*0420*/  IADD3 R2, P1, R13, R122, RZ ;  /* 0x0000007a0d027210 */ /* 0x001fc60007f3e0ff */
[----:B------:R0:W5:Y:S01]  /*0430*/  LDG.E.U8 R20, desc[UR60][R6.64] ;  /* 0x0000003c06147981 */ /* 0x000162000c1e1100 */
[----:B------:R-:W4:Y:S01]  /*0440*/  LDC R33, c[0x0][0x248] ;  /* 0x00009200ff217b82 */ /* 0x000f220000000800 */
[-C--:B-1----:R-:W-:Y:S02]  /*0450*/  IADD3 R4, P0, R15, R122.reuse, RZ ;  /* 0x0000007a0f047210 */ /* 0x082fe40007f1e0ff */
[-C--:B------:R-:W-:Y:S01]  /*0460*/  LEA.HI.X.SX32 R3, R13, R123.reuse, 0x1, P1 ;  /* 0x0000007b0d037211 */ /* 0x080fe200008f0eff */
[----:B------:R-:W-:Y:S01]  /*0470*/  IMAD R13, R24, 0x18b, RZ ;  /* 0x0000018b180d7824 */ /* 0x000fe200078e02ff */
[-C--:B------:R-:W-:Y:S01]  /*0480*/  LEA.HI.X.SX32 R5, R15, R123.reuse, 0x1, P0 ;  /* 0x0000007b0f057211 */ /* 0x080fe200000f0eff */
[----:B------:R-:W-:Y:S01]  /*0490*/  IMAD R15, R26, 0x18c, RZ ;  /* 0x0000018c1a0f7824 */ /* 0x000fe200078e02ff */
[-C--:B------:R-:W-:Y:S01]  /*04a0*/  IADD3 R8, P2, R17, R122.reuse, RZ ;  /* 0x0000007a11087210 */ /* 0x080fe20007f5e0ff */
[----:B------:R4:W5:Y:S01]  /*04b0*/  LDG.E.U8 R27, desc[UR60][R2.64] ;  /* 0x0000003c021b7981 */ /* 0x000962000c1e1100 */
[-C--:B------:R-:W-:Y:S01]  /*04c0*/  IADD3 R10, P1, R11, R122.reuse, RZ ;  /* 0x0000007a0b0a7210 */ /* 0x080fe20007f3e0ff */
[----:B---3--:R-:W-:Y:S01]  /*04d0*/  IMAD R19, R31, 0x18f, RZ ;  /* 0x0000018f1f137824 */ /* 0x008fe200078e02ff */
[-C--:B------:R-:W-:Y:S01]  /*04e0*/  LEA.HI.X.SX32 R9, R17, R123.reuse, 0x1, P2 ;  /* 0x0000007b11097211 */ /* 0x080fe200010f0eff */
[----:B------:R-:W-:Y:S01]  /*04f0*/  IMAD R17, R28, 0x18d, RZ ;  /* 0x0000018d1c117824 */ /* 0x000fe200078e02ff */
[-C--:B------:R-:W-:Y:S01]  /*0500*/  LEA.HI.X.SX32 R11, R11, R123.reuse, 0x1, P1 ;  /* 0x0000007b0b0b7211 */ /* 0x080fe200008f0eff */
[----:B------:R1:W3:Y:S01]  /*0510*/  LDG.E.U8 R22, desc[UR60][R4.64] ;  /* 0x0000003c04167981 */ /* 0x0002e2000c1e1100 */
[-C--:B0-----:R-:W-:Y:S01]  /*0520*/  IADD3 R6, P0, R13, R122.reuse, RZ ;  /* 0x0000007a0d067210 */ /* 0x081fe20007f1e0ff */
[----:B------:R-:W0:Y:S01]  /*0530*/  LDC R130, c[0x0][0x248] ;  /* 0x00009200ff827b82 */ /* 0x000e220000000800 */
[----:B------:R-:W-:Y:S01]  /*0540*/  IADD3 R12, P1, R15, R122, RZ ;  /* 0x0000007a0f0c7210 */ /* 0x000fe20007f3e0ff */
[----:B----4-:R-:W-:Y:S01]  /*0550*/  IMAD R3, R30, 0x18e, RZ ;  /* 0x0000018e1e037824 */ /* 0x010fe200078e02ff */
[-C--:B------:R-:W-:Y:S01]  /*0560*/  LEA.HI.X.SX32 R7, R13, R123.reuse, 0x1, P0 ;  /* 0x0000007b0d077211 */ /* 0x080fe200000f0eff */
[----:B------:R4:W3:Y:S01]  /*0570*/  LDG.E.U8 R24, desc[UR60][R10.64] ;  /* 0x0000003c0a187981 */ /* 0x0008e2000c1e1100 */
[----:B------:R-:W-:-:S03]  /*0580*/  LEA.HI.X.SX32 R13, R15, R123, 0x1, P1 ;  /* 0x0000007b0f0d7211 */ /* 0x000fc600008f0eff */
[----:B------:R4:W3:Y:S01]  /*0590*/  LDG.E.U8 R29, desc[UR60][R8.64] ;  /* 0x0000003c081d7981 */ /* 0x0008e2000c1e1100 */
[-C--:B-1----:R-:W-:Y:S01]  /*05a0*/  IADD3 R4, P0, R17, R122.reuse, RZ ;  /* 0x0000007a11047210 */ /* 0x082fe20007f1e0ff */
[----:B------:R-:W1:Y:S02]  /*05b0*/  LDC R74, c[0x0][0x248] ;  /* 0x00009200ff4a7b82 */ /* 0x000e640000000800 */
[----:B------:R-:W3:Y:S01]  /*05c0*/  LDG.E.U8 R12, desc[UR60][R12.64] ;  /* 0x0000003c0c0c7981 */ /* 0x000ee2000c1e1100 */
[----:B----4-:R-:W-:-:S03]  /*05d0*/  IADD3 R10, P1, R19, R122, RZ ;  /* 0x0000007a130a7210 */ /* 0x010fc60007f3e0ff */
[----:B------:R4:W3:Y:S01]  /*05e0*/  LDG.E.U8 R7, desc[UR60][R6.64] ;  /* 0x0000003c06077981 */ /* 0x0008e2000c1e1100 */
[----:B------:R-:W-:Y:S01]  /*05f0*/  IADD3 R8, P2, R3, R122, RZ ;  /* 0x0000007a03087210 */ /* 0x000fe20007f5e0ff */
[----:B------:R-:W1:Y:S01]  /*0600*/  LDC R82, c[0x0][0x248] ;  /* 0x00009200ff527b82 */ /* 0x000e620000000800 */
[-C--:B------:R-:W-:Y:S02]  /*0610*/  LEA.HI.X.SX32 R5, R17, R123.reuse, 0x1, P0 ;  /* 0x0000007b11057211 */ /* 0x080fe400000f0eff */
[-C--:B------:R-:W-:Y:S02]  /*0620*/  LEA.HI.X.SX32 R11, R19, R123.reuse, 0x1, P1 ;  /* 0x0000007b130b7211 */ /* 0x080fe400008f0eff */
[----:B------:R-:W-:Y:S02]  /*0630*/  LEA.HI.X.SX32 R9, R3, R123, 0x1, P2 ;  /* 0x0000007b03097211 */ /* 0x000fe400010f0eff */
[----:B------:R-:W3:Y:S01]  /*0640*/  LDG.E.U8 R5, desc[UR60][R4.64] ;  /* 0x0000003c04057981 */ /* 0x000ee2000c1e1100 */
[----:B------:R-:W-:Y:S01]  /*0650*/  IADD3 R2, P0, R122, R35, RZ ;  /* 0x000000237a027210 */ /* 0x000fe20007f1e0ff */
[----:B------:R-:W1:Y:S02]  /*0660*/  LDC R75, c[0x0][0x248] ;  /* 0x00009200ff4b7b82 */ /* 0x000e640000000800 */
[----:B------:R4:W3:Y:S04]  /*0670*/  LDG.E.U8 R8, desc[UR60][R8.64] ;  /* 0x0000003c08087981 */ /* 0x0008e8000c1e1100 */
[----:B------:R0:W3:Y:S01]  /*0680*/  LDG.E.U8 R11, desc[UR60][R10.64] ;  /* 0x0000003c0a0b7981 */ /* 0x0000e2000c1e1100 */
[----:B------:R-:W-:Y:S01]  /*0690*/  LEA.HI.X.SX32 R3, R33, R123, 0x1, P0 ;  /* 0x0000007b21037211 */ /* 0x000fe200000f0eff */
[----:B------:R-:W1:Y:S04]  /*06a0*/  LDC R83, c[0x0][0x248] ;  /* 0x00009200ff537b82 */ /* 0x000e680000000800 */
[----:B------:R1:W3:Y:S01]  /*06b0*/  LDG.E.U8 R2, desc[UR60][R2.64] ;  /* 0x0000003c02027981 */ /* 0x0002e2000c1e1100 */
[----:B----4-:R-:W4:Y:S03]  /*06c0*/  S2R R6, SR_CgaCtaId ;  /* 0x0000000000067919 */ /* 0x010f260000008800 */
[----:B------:R-:W3:Y:S01]  /*06d0*/  LDC R134, c[0x0][0x248] ;  /* 0x00009200ff867b82 */ /* 0x000ee20000000800 */
[----:B------:R-:W1:Y:S01]  /*06e0*/  S2R R15, SR_TID.X ;  /* 0x00000000000f7919 */ /* 0x000e620000002100 */
[----:B------:R-:W-:Y:S01]  /*06f0*/  MOV R17, 0x400 ;  /* 0x0000040000117802 */ /* 0x000fe20000000f00 */
[C---:B------:R-:W-:Y:S01]  /*0700*/  IMAD.SHL.U32 R9, R32.reuse, 0x4, RZ ;  /* 0x0000000420097824 */ /* 0x040fe200078e00ff */
[----:B0-----:R-:W-:Y:S01]  /*0710*/  SHF.R.U32.HI R10, RZ, 0x1, R32 ;  /* 0x00000001ff0a7819 */ /* 0x001fe20000011620 */
[----:B------:R-:W-:-:S03]  /*0720*/  IMAD.SHL.U32 R4, R32, 0x10, RZ ;  /* 0x0000001020047824 */ /* 0x000fc600078e00ff */
[----:B------:R-:W0:Y:S01]  /*0730*/  LDC R147, c[0x0][0x248] ;  /* 0x00009200ff937b82 */ /* 0x000e220000000800 */
[----:B------:R-:W-:Y:S02]  /*0740*/  LOP3.LUT R9, R9, 0x1c0, RZ, 0xc0, !PT ;  /* 0x000001c009097812 */ /* 0x000fe400078ec0ff */
[----:B------:R-:W-:Y:S02]  /*0750*/  LOP3.LUT R10, R10, 0x4, RZ, 0xc0, !PT ;  /* 0x000000040a0a7812 */ /* 0x000fe400078ec0ff */
[----:B------:R-:W-:-:S03]  /*0760*/  LOP3.LUT R4, R4, 0xf0, RZ, 0xc0, !PT ;  /* 0x000000f004047812 */ /* 0x000fc600078ec0ff */
[----:B------:R-:W0:Y:S08]  /*0770*/  LDC R146, c[0x0][0x248] ;  /* 0x00009200ff927b82 */ /* 0x000e300000000800 */
[----:B------:R-:W0:Y:S01]  /*0780*/  LDC R145, c[0x0][0x248] ;  /* 0x00009200ff917b82 */ /* 0x000e220000000800 */
[----:B----4-:R-:W-:Y:S01]  /*0790*/  LEA R17, R6, R17, 0x18 ;  /* 0x0000001106117211 */ /* 0x010fe200078ec0ff */
[----:B------:R-:W-:-:S06]  /*07a0*/  IMAD.SHL.U32 R6, R32, 0x40, RZ ;  /* 0x0000004020067824 */ /* 0x000fcc00078e00ff */
[----:B------:R-:W4:Y:S01]  /*07b0*/  LDC R148, c[0x0][0x248] ;  /* 0x00009200ff947b82 */ /* 0x000f220000000800 */
[----:B-1----:R-:W-:Y:S02]  /*07c0*/  LOP3.LUT R26, R15, 0x7, RZ, 0xc0, !PT ;  /* 0x000000070f1a7812 */ /* 0x002fe400078ec0ff */
[----:B------:R-:W-:-:S03]  /*07d0*/  LOP3.LUT R6, R6, 0x400, RZ, 0xc0, !PT ;  /* 0x0000040006067812 */ /* 0x000fc600078ec0ff */
[----:B------:R-:W-:Y:S02]  /*07e0*/  IMAD R3, R26, 0x8, R17 ;  /* 0x000000081a037824 */ /* 0x000fe400078e0211 */
[----:B------:R-:W1:Y:S03]  /*07f0*/  LDC R151, c[0x0][0x248] ;  /* 0x00009200ff977b82 */ /* 0x000e660000000800 */
[----:B------:R-:W-:Y:S02]  /*0800*/  IADD3 R9, R10, R3, R9 ;  /* 0x000000030a097210 */ /* 0x000fe40007ffe009 */
[----:B------:R-:W-:-:S03]  /*0810*/  IADD3 R3, R6, R17, R4 ;  /* 0x0000001106037210 */ /* 0x000fc60007ffe004 */
[----:B------:R-:W1:Y:S01]  /*0820*/  LDC R149, c[0x0][0x248] ;  /* 0x00009200ff957b82 */ /* 0x000e620000000800 */
[----:B------:R-:W-:Y:S04]  /*0830*/  STL [R1+0x129c], R9 ;  /* 0x00129c0901007387 */ /* 0x000fe80000100800 */
[----:B------:R0:W-:Y:S03]  /*0840*/  STL [R1+0xc6c], R3 ;  /* 0x000c6c0301007387 */ /* 0x0001e60000100800 */
[----:B------:R-:W1:Y:S01]  /*0850*/  LDC R150, c[0x0][0x248] ;  /* 0x00009200ff967b82 */ /* 0x000e620000000800 */
[----:B0-----:R-:W-:-:S07]  /*0860*/  LOP3.LUT R3, R32, 0x7, RZ, 0xc0, !PT ;  /* 0x0000000720037812 */ /* 0x001fce00078ec0ff */
[----:B------:R-:W0:Y:S01]  /*0870*/  LDC R152, c[0x0][0x248] ;  /* 0x00009200ff987b82 */ /* 0x000e220000000800 */
[----:B------:R-:W-:Y:S02]  /*0880*/  IMAD R3, R18, 0x8, R3 ;  /* 0x0000000812037824 */ /* 0x000fe400078e0203 */
[C---:B------:R-:W-:Y:S02]  /*0890*/  IMAD R9, R130.reuse, 0x5, RZ ;  /* 0x0000000582097824 */ /* 0x040fe400078e02ff */
[----:B------:R-:W-:-:S03]  /*08a0*/  IMAD R13, R130, 0x7, RZ ;  /* 0x00000007820d7824 */ /* 0x000fc600078e02ff */
[----:B------:R-:W0:Y:S01]  /*08b0*/  LDC R153, c[0x0][0x248] ;  /* 0x00009200ff997b82 */ /* 0x000e220000000800 */
[C---:B------:R-:W-:Y:S02]  /*08c0*/  IMAD.SHL.U32 R15, R130.reuse, 0x8, RZ ;  /* 0x00000008820f7824 */ /* 0x040fe400078e00ff */
[----:B------:R-:W-:-:S05]  /*08d0*/  IMAD R19, R130, 0x9, RZ ;  /* 0x0000000982137824 */ /* 0x000fca00078e02ff */
[----:B------:R-:W0:Y:S08]  /*08e0*/  LDC R155, c[0x0][0x248] ;  /* 0x00009200ff9b7b82 */ /* 0x000e300000000800 */
        /* <DEDUP_REMOVED lines=10> */
[----:B------:R-:W0:Y:S01]  /*0990*/  LDC R165, c[0x0][0x248] ;  /* 0x00009200ffa57b82 */ /* 0x000e220000000800 */
[----:B------:R-:W-:-:S07]  /*09a0*/  PRMT R0, R0, 0x3340, R21 ;  /* 0x0000334000007816 */ /* 0x000fce0000000015 */
[----:B------:R-:W0:Y:S08]  /*09b0*/  LDC R166, c[0x0][0x248] ;  /* 0x00009200ffa67b82 */ /* 0x000e300000000800 */
[----:B------:R-:W0:Y:S08]  /*09c0*/  LDC R169, c[0x0][0x248] ;  /* 0x00009200ffa97b82 */ /* 0x000e300000000800 */
[----:B------:R-:W0:Y:S08]  /*09d0*/  LDC R168, c[0x0][0x248] ;  /* 0x00009200ffa87b82 */ /* 0x000e300000000800 */
[----:B------:R-:W0:Y:S08]  /*09e0*/  LDC R167, c[0x0][0x248] ;  /* 0x00009200ffa77b82 */ /* 0x000e300000000800 */
[----:B------:R-:W0:Y:S08]  /*09f0*/  LDC R170, c[0x0][0x248] ;  /* 0x00009200ffaa7b82 */ /* 0x000e300000000800 */
[----:B------:R-:W0:Y:S01]  /*0a00*/  LDC R171, c[0x0][0x248] ;  /* 0x00009200ffab7b82 */ /* 0x000e220000000800 */
[----:B--2---:R-:W-:-:S07]  /*0a10*/  PRMT R23, R14, 0x3340, R23 ;  /* 0x000033400e177816 */ /* 0x004fce0000000017 */
[----:B------:R-:W2:Y:S08]  /*0a20*/  LDC R173, c[0x0][0x248] ;  /* 0x00009200ffad7b82 */ /* 0x000eb00000000800 */
[----:B------:R-:W2:Y:S08]  /*0a30*/  LDC R172, c[0x0][0x248] ;  /* 0x00009200ffac7b82 */ /* 0x000eb00000000800 */
[----:B------:R-:W2:Y:S01]  /*0a40*/  LDC R174, c[0x0][0x248] ;  /* 0x00009200ffae7b82 */ /* 0x000ea20000000800 */
[----:B-----5:R-:W-:-:S02]  /*0a50*/  PRMT R21, R20, 0x3340, R27 ;  /* 0x0000334014157816 */ /* 0x020fc4000000001b */
[----:B------:R-:W-:Y:S01]  /*0a60*/  PRMT R20, R0, 0x5410, R23 ;  /* 0x0000541000147816 */ /* 0x000fe20000000017 */
[----:B------:R-:W-:-:S04]  /*0a70*/  IMAD.SHL.U32 R0, R3, 0x10, RZ ;  /* 0x0000001003007824 */ /* 0x000fc800078e00ff */
[----:B------:R-:W5:Y:S01]  /*0a80*/  LDC R175, c[0x0][0x248] ;  /* 0x00009200ffaf7b82 */ /* 0x000f620000000800 */
[----:B------:R-:W-:-:S05]  /*0a90*/  IMAD.SHL.U32 R3, R130, 0x2, RZ ;  /* 0x0000000282037824 */ /* 0x000fca00078e00ff */
[----:B------:R-:W-:Y:S02]  /*0aa0*/  IADD3 R126, P0, R3, R122, RZ ;  /* 0x0000007a037e7210 */ /* 0x000fe40007f1e0ff */
[----:B------:R-:W5:Y:S01]  /*0ab0*/  LDC R176, c[0x0][0x248] ;  /* 0x00009200ffb07b82 */ /* 0x000f620000000800 */
[----:B---3--:R-:W-:-:S07]  /*0ac0*/  PRMT R22, R22, 0x3340, R29 ;  /* 0x0000334016167816 */ /* 0x008fce000000001d */
[----:B------:R-:W3:Y:S01]  /*0ad0*/  LDC R178, c[0x0][0x248] ;  /* 0x00009200ffb27b82 */ /* 0x000ee20000000800 */
[----:B------:R-:W-:-:S07]  /*0ae0*/  PRMT R7, R24, 0x3340, R7 ;  /* 0x0000334018077816 */ /* 0x000fce0000000007 */
[----:B------:R-:W5:Y:S01]  /*0af0*/  LDC R177, c[0x0][0x248] ;  /* 0x00009200ffb17b82 */ /* 0x000f620000000800 */
[----:B------:R-:W-:-:S07]  /*0b00*/  PRMT R5, R12, 0x3340, R5 ;  /* 0x000033400c057816 */ /* 0x000fce0000000005 */
[----:B------:R-:W5:Y:S01]  /*0b10*/  LDC R179, c[0x0][0x248] ;  /* 0x00009200ffb37b82 */ /* 0x000f620000000800 */
[----:B------:R-:W-:-:S07]  /*0b20*/  PRMT R8, R8, 0x3340, R11 ;  /* 0x0000334008087816 */ /* 0x000fce000000000b */
[----:B------:R-:W5:Y:S01]  /*0b30*/  LDC R180, c[0x0][0x248] ;  /* 0x00009200ffb47b82 */ /* 0x000f620000000800 */
[----:B------:R-:W-:Y:S01]  /*0b40*/  PRMT R23, R5, 0x5410, R8 ;  /* 0x0000541005177816 */ /* 0x000fe20000000008 */
[----:B------:R-:W-:Y:S01]  /*0b50*/  IMAD R5, R130, 0x3, RZ ;  /* 0x0000000382057824 */ /* 0x000fe200078e02ff */
[----:B------:R-:W-:Y:S01]  /*0b60*/  PRMT R22, R22, 0x5410, R7 ;  /* 0x0000541016167816 */ /* 0x000fe20000000007 */
[C---:B------:R-:W-:Y:S01]  /*0b70*/  IMAD.SHL.U32 R7, R130.reuse, 0x4, RZ ;  /* 0x0000000482077824 */ /* 0x040fe200078e00ff */
[----:B------:R-:W-:Y:S02]  /*0b80*/  PRMT R89, R89, 0x3340, R2 ;  /* 0x0000334059597816 */ /* 0x000fe40000000002 */
[-C--:B------:R-:W-:Y:S01]  /*0b90*/  IADD3 R2, P1, R5, R122.reuse, RZ ;  /* 0x0000007a05027210 */ /* 0x080fe20007f3e0ff */
[----:B------:R-:W-:Y:S01]  /*0ba0*/  IMAD R11, R130, 0x6, RZ ;  /* 0x00000006820b7824 */ /* 0x000fe200078e02ff */
[----:B------:R-:W-:Y:S01]  /*0bb0*/  LEA.HI.X.SX32 R127, R3, R123, 0x1, P0 ;  /* 0x0000007b037f7211 */ /* 0x000fe200000f0eff */
[----:B------:R-:W5:Y:S01]  /*0bc0*/  LDC R181, c[0x0][0x248] ;  /* 0x00009200ffb57b82 */ /* 0x000f620000000800 */
[----:B------:R-:W-:-:S02]  /*0bd0*/  IADD3 R94, P0, R7, R122, RZ ;  /* 0x0000007a075e7210 */ /* 0x000fc40007f1e0ff */
[-C--:B------:R-:W-:Y:S01]  /*0be0*/  LEA.HI.X.SX32 R3, R5, R123.reuse, 0x1, P1 ;  /* 0x0000007b05037211 */ /* 0x080fe200008f0eff */
[----:B------:R-:W4:Y:S01]  /*0bf0*/  LDG.E.U8 R126, desc[UR60][R126.64] ;  /* 0x0000003c7e7e7981 */ /* 0x000f22000c1e1100 */
[-C--:B------:R-:W-:Y:S02]  /*0c00*/  IADD3 R4, P1, R9, R122.reuse, RZ ;  /* 0x0000007a09047210 */ /* 0x080fe40007f3e0ff */
[-C--:B------:R-:W-:Y:S01]  /*0c10*/  LEA.HI.X.SX32 R95, R7, R123.reuse, 0x1, P0 ;  /* 0x0000007b075f7211 */ /* 0x080fe200000f0eff */
[----:B------:R1:W4:Y:S01]  /*0c20*/  LDG.E.U8 R93, desc[UR60][R2.64] ;  /* 0x0000003c025d7981 */ /* 0x000322000c1e1100 */
[-C--:B------:R-:W-:Y:S01]  /*0c30*/  IADD3 R6, P0, R11, R122.reuse, RZ ;  /* 0x0000007a0b067210 */ /* 0x080fe20007f1e0ff */
[----:B------:R-:W5:Y:S01]  /*0c40*/  LDC R182, c[0x0][0x248] ;  /* 0x00009200ffb67b82 */ /* 0x000f620000000800 */
[----:B------:R-:W-:Y:S01]  /*0c50*/  LEA.HI.X.SX32 R5, R9, R123, 0x1, P1 ;  /* 0x0000007b09057211 */ /* 0x000fe200008f0eff */
[----:B------:R-:W2:Y:S01]  /*0c60*/  LDG.E.U8 R94, desc[UR60][R94.64] ;  /* 0x0000003c5e5e7981 */ /* 0x000ea2000c1e1100 */
[----:B------:R-:W-:-:S02]  /*0c70*/  IADD3 R8, P1, R13, R122, RZ ;  /* 0x0000007a0d087210 */ /* 0x000fc40007f3e0ff */
[-C--:B------:R-:W-:Y:S01]  /*0c80*/  LEA.HI.X.SX32 R7, R11, R123.reuse, 0x1, P0 ;  /* 0x0000007b0b077211 */ /* 0x080fe200000f0eff */
[----:B------:R0:W2:Y:S01]  /*0c90*/  LDG.E.U8 R125, desc[UR60][R4.64] ;  /* 0x0000003c047d7981 */ /* 0x0000a2000c1e1100 */
[-C--:B------:R-:W-:Y:S01]  /*0ca0*/  IADD3 R10, P0, R15, R122.reuse, RZ ;  /* 0x0000007a0f0a7210 */ /* 0x080fe20007f1e0ff */
[----:B------:R-:W5:Y:S01]  /*0cb0*/  LDC R183, c[0x0][0x248] ;  /* 0x00009200ffb77b82 */ /* 0x000f620000000800 */
[-C--:B------:R-:W-:Y:S01]  /*0cc0*/  LEA.HI.X.SX32 R9, R13, R123.reuse, 0x1, P1 ;  /* 0x0000007b0d097211 */ /* 0x080fe200008f0eff */
[C---:B------:R-:W-:Y:S01]  /*0cd0*/  IMAD R13, R130.reuse, 0xa, RZ ;  /* 0x0000000a820d7824 */ /* 0x040fe200078e02ff */
[-C--:B-1----:R-:W-:Y:S01]  /*0ce0*/  IADD3 R2, P1, R19, R122.reuse, RZ ;  /* 0x0000007a13027210 */ /* 0x082fe20007f3e0ff */
[----:B------:R1:W3:Y:S01]  /*0cf0*/  LDG.E.U8 R127, desc[UR60][R6.64] ;  /* 0x0000003c067f7981 */ /* 0x0002e2000c1e1100 */
[-C--:B------:R-:W-:Y:S01]  /*0d00*/  LEA.HI.X.SX32 R11, R15, R123.reuse, 0x1, P0 ;  /* 0x0000007b0f0b7211 */ /* 0x080fe200000f0eff */
[C---:B------:R-:W-:Y:S01]  /*0d10*/  IMAD R15, R130.reuse, 0xb, RZ ;  /* 0x0000000b820f7824 */ /* 0x040fe200078e02ff */
[----:B------:R-:W-:Y:S01]  /*0d20*/  LEA.HI.X.SX32 R3, R19, R123, 0x1, P1 ;  /* 0x0000007b13037211 */ /* 0x000fe200008f0eff */
[----:B------:R-:W-:Y:S01]  /*0d30*/  IMAD R19, R130, 0xc, RZ ;  /* 0x0000000c82137824 */ /* 0x000fe200078e02ff */
[-C--:B------:R-:W-:Y:S01]  /*0d40*/  IADD3 R96, P0, R13, R122.reuse, RZ ;  /* 0x0000007a0d607210 */ /* 0x080fe20007f1e0ff */
[----:B------:R1:W3:Y:S01]  /*0d50*/  LDG.E.U8 R129, desc[UR60][R8.64] ;  /* 0x0000003c08817981 */ /* 0x0002e2000c1e1100 */
[----:B0-----:R-:W-:-:S02]  /*0d60*/  IADD3 R4, P1, R15, R122, RZ ;  /* 0x0000007a0f047210 */ /* 0x001fc40007f3e0ff */
[-C--:B------:R-:W-:Y:S01]  /*0d70*/  LEA.HI.X.SX32 R97, R13, R123.reuse, 0x1, P0 ;  /* 0x0000007b0d617211 */ /* 0x080fe200000f0eff */
[C---:B------:R-:W-:Y:S01]  /*0d80*/  IMAD R13, R130.reuse, 0xd, RZ ;  /* 0x0000000d820d7824 */ /* 0x040fe200078e02ff */
[-C--:B-1----:R-:W-:Y:S01]  /*0d90*/  IADD3 R6, P0, R19, R122.reuse, RZ ;  /* 0x0000007a13067210 */ /* 0x082fe20007f1e0ff */
[----:B------:R0:W5:Y:S01]  /*0da0*/  LDG.E.U8 R124, desc[UR60][R10.64] ;  /* 0x0000003c0a7c7981 */ /* 0x000162000c1e1100 */
[-C--:B------:R-:W-:Y:S01]  /*0db0*/  LEA.HI.X.SX32 R5, R15, R123.reuse, 0x1, P1 ;  /* 0x0000007b0f057211 */ /* 0x080fe200008f0eff */
[C---:B------:R-:W-:Y:S01]  /*0dc0*/  IMAD R15, R130.reuse, 0xe, RZ ;  /* 0x0000000e820f7824 */ /* 0x040fe200078e02ff */
[-C--:B------:R-:W-:Y:S01]  /*0dd0*/  LEA.HI.X.SX32 R7, R19, R123.reuse, 0x1, P0 ;  /* 0x0000007b13077211 */ /* 0x080fe200000f0eff */
[C---:B------:R-:W-:Y:S01]  /*0de0*/  IMAD R19, R130.reuse, 0xf, RZ ;  /* 0x0000000f82137824 */ /* 0x040fe200078e02ff */
[CC--:B------:R-:W-:Y:S01]  /*0df0*/  IADD3 R8, P1, R13.reuse, R122.reuse, RZ ;  /* 0x0000007a0d087210 */ /* 0x0c0fe20007f3e0ff */
[----:B------:R1:W5:Y:S03]  /*0e00*/  LDG.E.U8 R131, desc[UR60][R2.64] ;  /* 0x0000003c02837981 */ /* 0x000366000c1e1100 */
[----:B------:R-:W-:Y:S01]  /*0e10*/  LEA.HI.X.SX32 R9, R13, R123, 0x1, P1 ;  /* 0x0000007b0d097211 */ /* 0x000fe200008f0eff */
[----:B------:R-:W-:Y:S01]  /*0e20*/  IMAD.SHL.U32 R13, R130, 0x80, RZ ;  /* 0x00000080820d7824 */ /* 0x000fe200078e00ff */
[-C--:B0-----:R-:W-:Y:S01]  /*0e30*/  IADD3 R10, P0, R15, R122.reuse, RZ ;  /* 0x0000007a0f0a7210 */ /* 0x081fe20007f1e0ff */
[----:B------:R0:W4:Y:S01]  /*0e40*/  LDG.E.U8 R92, desc[UR60][R4.64] ;  /* 0x0000003c045c7981 */ /* 0x000122000c1e1100 */
[----:B-1----:R-:W-:-:S03]  /*0e50*/  IADD3 R2, P1, R19, R122, RZ ;  /* 0x0000007a13027210 */ /* 0x002fc60007f3e0ff */
[----:B------:R1:W2:Y:S01]  /*0e60*/  LDG.E.U8 R128, desc[UR60][R6.64] ;  /* 0x0000003c06807981 */ /* 0x0002a2000c1e1100 */
[-C--:B------:R-:W-:Y:S01]  /*0e70*/  LEA.HI.X.SX32 R11, R15, R123.reuse, 0x1, P0 ;  /* 0x0000007b0f0b7211 */ /* 0x080fe200000f0eff */
[C---:B------:R-:W-:Y:S01]  /*0e80*/  IMAD R15, R130.reuse, 0x81, RZ ;  /* 0x00000081820f7824 */ /* 0x040fe200078e02ff */
[-C--:B------:R-:W-:Y:S01]  /*0e90*/  LEA.HI.X.SX32 R3, R19, R123.reuse, 0x1, P1 ;  /* 0x0000007b13037211 */ /* 0x080fe200008f0eff */
[C---:B------:R-:W-:Y:S01]  /*0ea0*/  IMAD R19, R130.reuse, 0x82, RZ ;  /* 0x0000008282137824 */ /* 0x040fe200078e02ff */
[-C--:B------:R-:W-:Y:S01]  /*0eb0*/  IADD3 R12, P0, R13, R122.reuse, RZ ;  /* 0x0000007a0d0c7210 */ /* 0x080fe20007f1e0ff */
[----:B------:R1:W2:Y:S01]  /*0ec0*/  LDG.E.U8 R95, desc[UR60][R8.64] ;  /* 0x0000003c085f7981 */ /* 0x0002a2000c1e1100 */
[-C--:B0-----:R-:W-:Y:S02]  /*0ed0*/  IADD3 R4, P1, R15, R122.reuse, RZ ;  /* 0x0000007a0f047210 */ /* 0x081fe40007f3e0ff */
[-C--:B------:R-:W-:Y:S01]  /*0ee0*/  LEA.HI.X.SX32 R13, R13, R123.reuse, 0x1, P0 ;  /* 0x0000007b0d0d7211 */ /* 0x080fe200000f0eff */
[C---:B-1----:R-:W-:Y:S01]  /*0ef0*/  IMAD R7, R130.reuse, 0x83, RZ ;  /* 0x0000008382077824 */ /* 0x042fe200078e02ff */
[-C--:B------:R-:W-:Y:S01]  /*0f00*/  IADD3 R132, P0, R19, R122.reuse, RZ ;  /* 0x0000007a13847210 */ /* 0x080fe20007f1e0ff */
[----:B------:R0:W5:Y:S01]  /*0f10*/  LDG.E.U8 R91, desc[UR60][R10.64] ;  /* 0x0000003c0a5b7981 */ /* 0x000162000c1e1100 */
[-C--:B------:R-:W-:Y:S01]  /*0f20*/  LEA.HI.X.SX32 R5, R15, R123.reuse, 0x1, P1 ;  /* 0x0000007b0f057211 */ /* 0x080fe200008f0eff */
[C---:B------:R-:W-:Y:S01]  /*0f30*/  IMAD R9, R130.reuse, 0x84, RZ ;  /* 0x0000008482097824 */ /* 0x040fe200078e02ff */
[-C--:B------:R-:W-:Y:S01]  /*0f40*/  IADD3 R6, P1, R7, R122.reuse, RZ ;  /* 0x0000007a07067210 */ /* 0x080fe20007f3e0ff */
[C---:B------:R-:W-:Y:S01]  /*0f50*/  IMAD R15, R130.reuse, 0x86, RZ ;  /* 0x00000086820f7824 */ /* 0x040fe200078e02ff */
[-C--:B------:R-:W-:Y:S01]  /*0f60*/  LEA.HI.X.SX32 R133, R19, R123.reuse, 0x1, P0 ;  /* 0x0000007b13857211 */ /* 0x080fe200000f0eff */
[----:B------:R1:W5:Y:S01]  /*0f70*/  LDG.E.U8 R90, desc[UR60][R2.64] ;  /* 0x0000003c025a7981 */ /* 0x000362000c1e1100 */
[----:B------:R-:W-:Y:S01]  /*0f80*/  IADD3 R8, P0, R9, R122, RZ ;  /* 0x0000007a09087210 */ /* 0x000fe20007f1e0ff */
[----:B0-----:R-:W-:Y:S01]  /*0f90*/  IMAD R11, R130, 0x85, RZ ;  /* 0x00000085820b7824 */ /* 0x001fe200078e02ff */
[-C--:B------:R-:W-:Y:S01]  /*0fa0*/  LEA.HI.X.SX32 R7, R7, R123.reuse, 0x1, P1 ;  /* 0x0000007b07077211 */ /* 0x080fe200008f0eff */
[----:B------:R0:W2:Y:S01]  /*0fb0*/  LDG.E.U8 R88, desc[UR60][R12.64] ;  /* 0x0000003c0c587981 */ /* 0x0000a2000c1e1100 */
[----:B------:R-:W-:-:S02]  /*0fc0*/  LEA.HI.X.SX32 R9, R9, R123, 0x1, P0 ;  /* 0x0000007b09097211 */ /* 0x000fc400000f0eff */
[-C--:B------:R-:W-:Y:S01]  /*0fd0*/  IADD3 R10, P0, R15, R122.reuse, RZ ;  /* 0x0000007a0f0a7210 */ /* 0x080fe20007f1e0ff */
[----:B------:R0:W2:Y:S01]  /*0fe0*/  LDG.E.U8 R87, desc[UR60][R4.64] ;  /* 0x0000003c04577981 */ /* 0x0000a2000c1e1100 */
[CC--:B-1----:R-:W-:Y:S01]  /*0ff0*/  IADD3 R2, P1, R11.reuse, R122.reuse, RZ ;  /* 0x0000007a0b027210 */ /* 0x0c2fe20007f3e0ff */
[C---:B------:R-:W-:Y:S02]  /*1000*/  IMAD R19, R130.reuse, 0x88, RZ ;  /* 0x0000008882137824 */ /* 0x040fe400078e02ff */
[----:B------:R1:W2:Y:S01]  /*1010*/  LDG.E.U8 R86, desc[UR60][R6.64] ;  /* 0x0000003c06567981 */ /* 0x0002a2000c1e1100 */
[C---:B0-----:R-:W-:Y:S01]  /*1020*/  IMAD R13, R130.reuse, 0x87, RZ ;  /* 0x00000087820d7824 */ /* 0x041fe200078e02ff */
[-C--:B------:R-:W-:Y:S02]  /*1030*/  LEA.HI.X.SX32 R3, R11, R123.reuse, 0x1, P1 ;  /* 0x0000007b0b037211 */ /* 0x080fe400008f0eff */
[----:B------:R0:W2:Y:S01]  /*1040*/  LDG.E.U8 R85, desc[UR60][R8.64] ;  /* 0x0000003c08557981 */ /* 0x0000a2000c1e1100 */
[----:B------:R-:W-:Y:S01]  /*1050*/  LEA.HI.X.SX32 R11, R15, R123, 0x1, P0 ;  /* 0x0000007b0f0b7211 */ /* 0x000fe200000f0eff */
[----:B------:R-:W-:Y:S01]  /*1060*/  IMAD R15, R130, 0x89, RZ ;  /* 0x00000089820f7824 */ /* 0x000fe200078e02ff */
[-C--:B------:R-:W-:Y:S01]  /*1070*/  IADD3 R4, P1, R13, R122.reuse, RZ ;  /* 0x0000007a0d047210 */ /* 0x080fe20007f3e0ff */
[----:B------:R0:W2:Y:S01]  /*1080*/  LDG.E.U8 R84, desc[UR60][R2.64] ;  /* 0x0000003c02547981 */ /* 0x0000a2000c1e1100 */
[----:B------:R-:W-:-:S02]  /*1090*/  IADD3 R52, P0, R19, R122, RZ ;  /* 0x0000007a13347210 */ /* 0x000fc40007f1e0ff */
[-C--:B------:R-:W-:Y:S01]  /*10a0*/  LEA.HI.X.SX32 R5, R13, R123.reuse, 0x1, P1 ;  /* 0x0000007b0d057211 */ /* 0x080fe200008f0eff */
[C---:B------:R-:W-:Y:S01]  /*10b0*/  IMAD R13, R130.reuse, 0x8a, RZ ;  /* 0x0000008a820d7824 */ /* 0x040fe200078e02ff */
[-C--:B-1----:R-:W-:Y:S01]  /*10c0*/  IADD3 R6, P1, R15, R122.reuse, RZ ;  /* 0x0000007a0f067210 */ /* 0x082fe20007f3e0ff */
[C---:B0-----:R-:W-:Y:S01]  /*10d0*/  IMAD R9, R130.reuse, 0x8b, RZ ;  /* 0x0000008b82097824 */ /* 0x041fe200078e02ff */
[-C--:B------:R-:W-:Y:S01]  /*10e0*/  LEA.HI.X.SX32 R53, R19, R123.reuse, 0x1, P0 ;  /* 0x0000007b13357211 */ /* 0x080fe200000f0eff */
[----:B------:R0:W2:Y:S01]  /*10f0*/  LDG.E.U8 R121, desc[UR60][R10.64] ;  /* 0x0000003c0a797981 */ /* 0x0000a2000c1e1100 */
[----:B------:R-:W-:Y:S01]  /*1100*/  LEA.HI.X.SX32 R7, R15, R123, 0x1, P1 ;  /* 0x0000007b0f077211 */ /* 0x000fe200008f0eff */
[----:B------:R-:W-:Y:S01]  /*1110*/  IMAD R15, R130, 0x8c, RZ ;  /* 0x0000008c820f7824 */ /* 0x000fe200078e02ff */
[-C--:B------:R-:W-:Y:S01]  /*1120*/  IADD3 R62, P0, R13, R122.reuse, RZ ;  /* 0x0000007a0d3e7210 */ /* 0x080fe20007f1e0ff */
[----:B------:R1:W2:Y:S01]  /*1130*/  LDG.E.U8 R81, desc[UR60][R4.64] ;  /* 0x0000003c04517981 */ /* 0x0002a2000c1e1100 */
[----:B------:R-:W-:-:S02]  /*1140*/  IADD3 R2, P1, R9, R122, RZ ;  /* 0x0000007a09027210 */ /* 0x000fc40007f3e0ff */
[-C--:B------:R-:W-:Y:S02]  /*1150*/  LEA.HI.X.SX32 R63, R13, R123.reuse, 0x1, P0 ;  /* 0x0000007b0d3f7211 */ /* 0x080fe400000f0eff */
[----:B------:R-:W-:Y:S01]  /*1160*/  PRMT R16, R16, 0x3340, R25 ;  /* 0x0000334010107816 */ /* 0x000fe20000000019 */
[----:B0-----:R-:W-:Y:S01]  /*1170*/  IMAD R11, R130, 0x8d, RZ ;  /* 0x0000008d820b7824 */ /* 0x001fe200078e02ff */
[-C--:B------:R-:W-:Y:S01]  /*1180*/  IADD3 R8, P0, R15, R122.reuse, RZ ;  /* 0x0000007a0f087210 */ /* 0x080fe20007f1e0ff */
[----:B------:R-:W-:Y:S01]  /*1190*/  IMAD.IADD R137, R0, 0x1, R17 ;  /* 0x0000000100897824 */ /* 0x000fe200078e0211 */
[-C--:B------:R-:W-:Y:S01]  /*11a0*/  LEA.HI.X.SX32 R3, R9, R123.reuse, 0x1, P1 ;  /* 0x0000007b09037211 */ /* 0x080fe200008f0eff */
[C---:B------:R-:W-:Y:S01]  /*11b0*/  IMAD R13, R130.reuse, 0x8e, RZ ;  /* 0x0000008e820d7824 */ /* 0x040fe200078e02ff */
[-C--:B------:R-:W-:Y:S01]  /*11c0*/  LEA.HI.X.SX32 R9, R15, R123.reuse, 0x1, P0 ;  /* 0x0000007b0f097211 */ /* 0x080fe200000f0eff */
[----:B------:R-:W-:Y:S01]  /*11d0*/  IMAD R15, R130, 0x8f, RZ ;  /* 0x0000008f820f7824 */ /* 0x000fe200078e02ff */
[CC--:B-1----:R-:W-:Y:S01]  /*11e0*/  IADD3 R4, P1, R11.reuse, R122.reuse, RZ ;  /* 0x0000007a0b047210 */ /* 0x0c2fe20007f3e0ff */
[----:B------:R0:W2:Y:S01]  /*11f0*/  LDG.E.U8 R120, desc[UR60][R6.64] ;  /* 0x0000003c06787981 */ /* 0x0000a2000c1e1100 */
[----:B------:R-:W-:Y:S01]  /*1200*/  PRMT R21, R16, 0x5410, R21 ;  /* 0x0000541010157816 */ /* 0x000fe20000000015 */
[----:B------:R-:W-:Y:S01]  /*1210*/  IMAD.SHL.U32 R19, R130, 0x100, RZ ;  /* 0x0000010082137824 */ /* 0x000fe200078e00ff */
[----:B------:R-:W-:Y:S01]  /*1220*/  LEA.HI.X.SX32 R5, R11, R123, 0x1, P1 ;  /* 0x0000007b0b057211 */ /* 0x000fe200008f0eff */
[----:B------:R-:W2:Y:S01]  /*1230*/  LDG.E.U8 R51, desc[UR60][R2.64] ;  /* 0x0000003c02337981 */ /* 0x000ea2000c1e1100 */
[----:B------:R-:W-:-:S03]  /*1240*/  IADD3 R10, P0, R13, R122, RZ ;  /* 0x0000007a0d0a7210 */ /* 0x000fc60007f1e0ff */
[----:B------:R1:W-:Y:S01]  /*1250*/  STS.128 [R137+0xc000], R20 ;  /* 0x00c0001489007388 */ /* 0x0003e20000000c00 */
[-C--:B0-----:R-:W-:Y:S02]  /*1260*/  IADD3 R6, P1, R15, R122.reuse, RZ ;  /* 0x0000007a0f067210 */ /* 0x081fe40007f3e0ff */
[-C--:B------:R-:W-:Y:S01]  /*1270*/  LEA.HI.X.SX32 R11, R13, R123.reuse, 0x1, P0 ;  /* 0x0000007b0d0b7211 */ /* 0x080fe200000f0eff */
[----:B------:R0:W2:Y:S01]  /*1280*/  LDG.E.U8 R50, desc[UR60][R8.64] ;  /* 0x0000003c08327981 */ /* 0x0000a2000c1e1100 */
[-C--:B------:R-:W-:Y:S01]  /*1290*/  LEA.HI.X.SX32 R7, R15, R123.reuse, 0x1, P1 ;  /* 0x0000007b0f077211 */ /* 0x080fe200008f0eff */
[C---:B------:R-:W-:Y:S01]  /*12a0*/  IMAD R15, R130.reuse, 0x102, RZ ;  /* 0x00000102820f7824 */ /* 0x040fe200078e02ff */
[CC--:B------:R-:W-:Y:S01]  /*12b0*/  IADD3 R12, P0, R19.reuse, R122.reuse, RZ ;  /* 0x0000007a130c7210 */ /* 0x0c0fe20007f1e0ff */
[----:B------:R-:W2:Y:S04]  /*12c0*/  LDG.E.U8 R62, desc[UR60][R62.64] ;  /* 0x0000003c3e3e7981 */ /* 0x000ea8000c1e1100 */
[----:B------:R0:W2:Y:S01]  /*12d0*/  LDG.E.U8 R119, desc[UR60][R4.64] ;  /* 0x0000003c04777981 */ /* 0x0000a2000c1e1100 */
[C---:B-1----:R-:W-:Y:S01]  /*12e0*/  IMAD R21, R130.reuse, 0x101, RZ ;  /* 0x0000010182157824 */ /* 0x042fe200078e02ff */
[-C--:B------:R-:W-:Y:S01]  /*12f0*/  LEA.HI.X.SX32 R13, R19, R123.reuse, 0x1, P0 ;  /* 0x0000007b130d7211 */ /* 0x080fe200000f0eff */
[C---:B0-----:R-:W-:Y:S01]  /*1300*/  IMAD R9, R130.reuse, 0x103, RZ ;  /* 0x0000010382097824 */ /* 0x041fe200078e02ff */
[-C--:B------:R-:W-:Y:S01]  /*1310*/  IADD3 R64, P0, R15, R122.reuse, RZ ;  /* 0x0000007a0f407210 */ /* 0x080fe20007f1e0ff */
[----:B------:R-:W-:Y:S01]  /*1320*/  IMAD R19, R130, 0x104, RZ ;  /* 0x0000010482137824 */ /* 0x000fe200078e02ff */
[----:B------:R-:W-:Y:S01]  /*1330*/  IADD3 R2, P1, R21, R122, RZ ;  /* 0x0000007a15027210 */ /* 0x000fe20007f3e0ff */
[----:B------:R0:W2:Y:S01]  /*1340*/  LDG.E.U8 R63, desc[UR60][R10.64] ;  /* 0x0000003c0a3f7981 */ /* 0x0000a2000c1e1100 */
[----:B------:R-:W-:-:S02]  /*1350*/  LEA.HI.X.SX32 R65, R15, R123, 0x1, P0 ;  /* 0x0000007b0f417211 */ /* 0x000fc400000f0eff */
[-C--:B------:R-:W-:Y:S01]  /*1360*/  LEA.HI.X.SX32 R3, R21, R123.reuse, 0x1, P1 ;  /* 0x0000007b15037211 */ /* 0x080fe200008f0eff */
[C---:B------:R-:W-:Y:S01]  /*1370*/  IMAD R15, R130.reuse, 0x106, RZ ;  /* 0x00000106820f7824 */ /* 0x040fe200078e02ff */
[-C--:B------:R-:W-:Y:S01]  /*1380*/  IADD3 R4, P1, R9, R122.reuse, RZ ;  /* 0x0000007a09047210 */ /* 0x080fe20007f3e0ff */
[----:B------:R1:W2:Y:S01]  /*1390*/  LDG.E.U8 R49, desc[UR60][R6.64] ;  /* 0x0000003c06317981 */ /* 0x0002a2000c1e1100 */
[-C--:B------:R-:W-:Y:S01]  /*13a0*/  IADD3 R8, P0, R19, R122.reuse, RZ ;  /* 0x0000007a13087210 */ /* 0x080fe20007f1e0ff */
[C---:B0-----:R-:W-:Y:S01]  /*13b0*/  IMAD R11, R130.reuse, 0x105, RZ ;  /* 0x00000105820b7824 */ /* 0x041fe200078e02ff */
[-C--:B------:R-:W-:Y:S01]  /*13c0*/  LEA.HI.X.SX32 R5, R9, R123.reuse, 0x1, P1 ;  /* 0x0000007b09057211 */ /* 0x080fe200008f0eff */
[----:B------:R0:W2:Y:S01]  /*13d0*/  LDG.E.U8 R118, desc[UR60][R12.64] ;  /* 0x0000003c0c767981 */ /* 0x0000a2000c1e1100 */
[----:B------:R-:W-:Y:S02]  /*13e0*/  LEA.HI.X.SX32 R9, R19, R123, 0x1, P0 ;  /* 0x0000007b13097211 */ /* 0x000fe400000f0eff */
[-C--:B------:R-:W-:Y:S01]  /*13f0*/  IADD3 R10, P0, R15, R122.reuse, RZ ;  /* 0x0000007a0f0a7210 */ /* 0x080fe20007f1e0ff */
[----:B------:R0:W2:Y:S01]  /*1400*/  LDG.E.U8 R48, desc[UR60][R2.64] ;  /* 0x0000003c02307981 */ /* 0x0000a2000c1e1100 */
[----:B-1----:R-:W-:Y:S01]  /*1410*/  IADD3 R6, P1, R11, R122, RZ ;  /* 0x0000007a0b067210 */ /* 0x002fe20007f3e0ff */
[----:B------:R-:W-:-:S02]  /*1420*/  IMAD R21, R130, 0x10a, RZ ;  /* 0x0000010a82157824 */ /* 0x000fc400078e02ff */
[----:B------:R1:W2:Y:S01]  /*1430*/  LDG.E.U8 R47, desc[UR60][R4.64] ;  /* 0x0000003c042f7981 */ /* 0x0002a2000c1e1100 */
[C---:B0-----:R-:W-:Y:S01]  /*1440*/  IMAD R13, R130.reuse, 0x107, RZ ;  /* 0x00000107820d7824 */ /* 0x041fe200078e02ff */
[-C--:B------:R-:W-:Y:S01]  /*1450*/  LEA.HI.X.SX32 R7, R11, R123.reuse, 0x1, P1 ;  /* 0x0000007b0b077211 */ /* 0x080fe200008f0eff */
[C---:B------:R-:W-:Y:S01]  /*1460*/  IMAD R19, R130.reuse, 0x108, RZ ;  /* 0x0000010882137824 */ /* 0x040fe200078e02ff */
[-C--:B------:R-:W-:Y:S01]  /*1470*/  LEA.HI.X.SX32 R11, R15, R123.reuse, 0x1, P0 ;  /* 0x0000007b0f0b7211 */ /* 0x080fe200000f0eff */
[----:B------:R-:W-:Y:S01]  /*1480*/  IMAD R15, R130, 0x109, RZ ;  /* 0x00000109820f7824 */ /* 0x000fe200078e02ff */
[-C--:B------:R-:W-:Y:S01]  /*1490*/  IADD3 R2, P1, R13, R122.reuse, RZ ;  /* 0x0000007a0d027210 */ /* 0x080fe20007f3e0ff */
[----:B------:R0:W2:Y:S01]  /*14a0*/  LDG.E.U8 R117, desc[UR60][R8.64] ;  /* 0x0000003c08757981 */ /* 0x0000a2000c1e1100 */
[-C--:B------:R-:W-:Y:S02]  /*14b0*/  IADD3 R12, P0, R19, R122.reuse, RZ ;  /* 0x0000007a130c7210 */ /* 0x080fe40007f1e0ff */
[----:B------:R-:W-:Y:S01]  /*14c0*/  LEA.HI.X.SX32 R3, R13, R123, 0x1, P1 ;  /* 0x0000007b0d037211 */ /* 0x000fe200008f0eff */
[----:B------:R-:W2:Y:S01]  /*14d0*/  LDG.E.U8 R64, desc[UR60][R64.64] ;  /* 0x0000003c40407981 */ /* 0x000ea2000c1e1100 */
[----:B-1----:R-:W-:-:S02]  /*14e0*/  IADD3 R4, P1, R15, R122, RZ ;  /* 0x0000007a0f047210 */ /* 0x002fc40007f3e0ff */
[-C--:B------:R-:W-:Y:S01]  /*14f0*/  LEA.HI.X.SX32 R13, R19, R123.reuse, 0x1, P0 ;  /* 0x0000007b130d7211 */ /* 0x080fe200000f0eff */
[----:B------:R1:W2:Y:S01]  /*1500*/  LDG.E.U8 R46, desc[UR60][R6.64] ;  /* 0x0000003c062e7981 */ /* 0x0002a2000c1e1100 */
[C---:B0-----:R-:W-:Y:S01]  /*1510*/  IMAD R9, R130.reuse, 0x10b, RZ ;  /* 0x0000010b82097824 */ /* 0x041fe200078e02ff */
[----:B------:R-:W-:Y:S01]  /*1520*/  LEA.HI.X.SX32 R5, R15, R123, 0x1, P1 ;  /* 0x0000007b0f057211 */ /* 0x000fe200008f0eff */
[----:B------:R-:W-:Y:S01]  /*1530*/  IMAD R15, R130, 0x10d, RZ ;  /* 0x0000010d820f7824 */ /* 0x000fe200078e02ff */
[-C--:B------:R-:W-:Y:S01]  /*1540*/  IADD3 R66, P0, R21, R122.reuse, RZ ;  /* 0x0000007a15427210 */ /* 0x080fe20007f1e0ff */
[----:B------:R0:W2:Y:S01]  /*1550*/  LDG.E.U8 R65, desc[UR60][R10.64] ;  /* 0x0000003c0a417981 */ /* 0x0000a2000c1e1100 */
[----:B-1----:R-:W-:-:S03]  /*1560*/  IADD3 R6, P1, R9, R122, RZ ;  /* 0x0000007a09067210 */ /* 0x002fc60007f3e0ff */
[----:B------:R1:W2:Y:S01]  /*1570*/  LDG.E.U8 R45, desc[UR60][R2.64] ;  /* 0x0000003c022d7981 */ /* 0x0002a2000c1e1100 */
[----:B------:R-:W-:-:S03]  /*1580*/  LEA.HI.X.SX32 R67, R21, R123, 0x1, P0 ;  /* 0x0000007b15437211 */ /* 0x000fc600000f0eff */
[----:B------:R1:W2:Y:S01]  /*1590*/  LDG.E.U8 R41, desc[UR60][R4.64] ;  /* 0x0000003c04297981 */ /* 0x0002a2000c1e1100 */
[C---:B0-----:R-:W-:Y:S01]  /*15a0*/  IMAD R11, R130.reuse, 0x10c, RZ ;  /* 0x0000010c820b7824 */ /* 0x041fe200078e02ff */
[-C--:B------:R-:W-:Y:S02]  /*15b0*/  IADD3 R36, P0, R15, R122.reuse, RZ ;  /* 0x0000007a0f247210 */ /* 0x080fe40007f1e0ff */
[-C--:B------:R-:W-:Y:S01]  /*15c0*/  LEA.HI.X.SX32 R7, R9, R123.reuse, 0x1, P1 ;  /* 0x0000007b09077211 */ /* 0x080fe200008f0eff */
[C---:B------:R-:W-:Y:S01]  /*15d0*/  IMAD R9, R130.reuse, 0x11, RZ ;  /* 0x0000001182097824 */ /* 0x040fe200078e02ff */
[-C--:B------:R-:W-:Y:S01]  /*15e0*/  IADD3 R10, P1, R11, R122.reuse, RZ ;  /* 0x0000007a0b0a7210 */ /* 0x080fe20007f3e0ff */
[C---:B-1----:R-:W-:Y:S01]  /*15f0*/  IMAD.SHL.U32 R3, R130.reuse, 0x10, RZ ;  /* 0x0000001082037824 */ /* 0x042fe200078e00ff */
[-C--:B------:R-:W-:Y:S01]  /*1600*/  LEA.HI.X.SX32 R37, R15, R123.reuse, 0x1, P0 ;  /* 0x0000007b0f257211 */ /* 0x080fe200000f0eff */
[C---:B------:R-:W-:Y:S01]  /*1610*/  IMAD R15, R130.reuse, 0x13, RZ ;  /* 0x00000013820f7824 */ /* 0x040fe200078e02ff */
[----:B------:R-:W-:Y:S01]  /*1620*/  LEA.HI.X.SX32 R11, R11, R123, 0x1, P1 ;  /* 0x0000007b0b0b7211 */ /* 0x000fe200008f0eff */
[----:B------:R-:W-:Y:S01]  /*1630*/  IMAD R5, R130, 0x12, RZ ;  /* 0x0000001282057824 */ /* 0x000fe200078e02ff */
[-C--:B------:R-:W-:Y:S01]  /*1640*/  IADD3 R106, P0, R3, R122.reuse, RZ ;  /* 0x0000007a036a7210 */ /* 0x080fe20007f1e0ff */
[----:B------:R0:W2:Y:S01]  /*1650*/  LDG.E.U8 R40, desc[UR60][R6.64] ;  /* 0x0000003c06287981 */ /* 0x0000a2000c1e1100 */
[----:B------:R-:W-:-:S02]  /*1660*/  IADD3 R2, P1, R9, R122, RZ ;  /* 0x0000007a09027210 */ /* 0x000fc40007f3e0ff */
[-C--:B------:R-:W-:Y:S01]  /*1670*/  LEA.HI.X.SX32 R107, R3, R123.reuse, 0x1, P0 ;  /* 0x0000007b036b7211 */ /* 0x080fe200000f0eff */
[C---:B------:R-:W-:Y:S01]  /*1680*/  IMAD R19, R130.reuse, 0x15, RZ ;  /* 0x0000001582137824 */ /* 0x040fe200078e02ff */
[-C--:B------:R-:W-:Y:S01]  /*1690*/  LEA.HI.X.SX32 R3, R9, R123.reuse, 0x1, P1 ;  /* 0x0000007b09037211 */ /* 0x080fe200008f0eff */
[----:B------:R1:W2:Y:S01]  /*16a0*/  LDG.E.U8 R115, desc[UR60][R10.64] ;  /* 0x0000003c0a737981 */ /* 0x0002a2000c1e1100 */
[-C--:B------:R-:W-:Y:S02]  /*16b0*/  IADD3 R4, P0, R5, R122.reuse, RZ ;  /* 0x0000007a05047210 */ /* 0x080fe40007f1e0ff */
[-C--:B------:R-:W-:Y:S01]  /*16c0*/  IADD3 R76, P1, R15, R122.reuse, RZ ;  /* 0x0000007a0f4c7210 */ /* 0x080fe20007f3e0ff */
[C---:B0-----:R-:W-:Y:S01]  /*16d0*/  IMAD R7, R130.reuse, 0x14, RZ ;  /* 0x0000001482077824 */ /* 0x041fe200078e02ff */
[-C--:B------:R-:W-:Y:S01]  /*16e0*/  LEA.HI.X.SX32 R5, R5, R123.reuse, 0x1, P0 ;  /* 0x0000007b05057211 */ /* 0x080fe200000f0eff */
[C---:B------:R-:W-:Y:S01]  /*16f0*/  IMAD R21, R130.reuse, 0x17, RZ ;  /* 0x0000001782157824 */ /* 0x040fe200078e02ff */
[----:B------:R-:W-:Y:S01]  /*1700*/  LEA.HI.X.SX32 R77, R15, R123, 0x1, P1 ;  /* 0x0000007b0f4d7211 */ /* 0x000fe200008f0eff */
[----:B------:R-:W-:Y:S01]  /*1710*/  IMAD R15, R130, 0x16, RZ ;  /* 0x00000016820f7824 */ /* 0x000fe200078e02ff */
[-C--:B------:R-:W-:Y:S01]  /*1720*/  IADD3 R8, P0, R7, R122.reuse, RZ ;  /* 0x0000007a07087210 */ /* 0x080fe20007f1e0ff */
[----:B------:R-:W2:Y:S01]  /*1730*/  LDG.E.U8 R116, desc[UR60][R12.64] ;  /* 0x0000003c0c747981 */ /* 0x000ea2000c1e1100 */
[----:B-1----:R-:W-:-:S02]  /*1740*/  IADD3 R10, P1, R19, R122, RZ ;  /* 0x0000007a130a7210 */ /* 0x002fc40007f3e0ff */
[-C--:B------:R-:W-:Y:S01]  /*1750*/  LEA.HI.X.SX32 R9, R7, R123.reuse, 0x1, P0 ;  /* 0x0000007b07097211 */ /* 0x080fe200000f0eff */
[C---:B------:R-:W-:Y:S01]  /*1760*/  IMAD R25, R130.reuse, 0x1a, RZ ;  /* 0x0000001a82197824 */ /* 0x040fe200078e02ff */
[-C--:B------:R-:W-:Y:S01]  /*1770*/  LEA.HI.X.SX32 R11, R19, R123.reuse, 0x1, P1 ;  /* 0x0000007b130b7211 */ /* 0x080fe200008f0eff */
[----:B------:R-:W-:Y:S01]  /*1780*/  IMAD R19, R130, 0x18, RZ ;  /* 0x0000001882137824 */ /* 0x000fe200078e02ff */
[CC--:B------:R-:W-:Y:S01]  /*1790*/  IADD3 R14, P0, R15.reuse, R122.reuse, RZ ;  /* 0x0000007a0f0e7210 */ /* 0x0c0fe20007f1e0ff */
[----:B------:R-:W2:Y:S03]  /*17a0*/  LDG.E.U8 R105, desc[UR60][R8.64] ;  /* 0x0000003c08697981 */ /* 0x000ea6000c1e1100 */
[----:B------:R-:W-:Y:S01]  /*17b0*/  LEA.HI.X.SX32 R15, R15, R123, 0x1, P0 ;  /* 0x0000007b0f0f7211 */ /* 0x000fe200000f0eff */
[----:B------:R0:W2:Y:S01]  /*17c0*/  LDG.E.U8 R13, desc[UR60][R2.64] ;  /* 0x0000003c020d7981 */ /* 0x0000a2000c1e1100 */
[----:B------:R-:W-:-:S03]  /*17d0*/  IADD3 R20, P0, R19, R122, RZ ;  /* 0x0000007a13147210 */ /* 0x000fc60007f1e0ff */
[----:B------:R1:W2:Y:S04]  /*17e0*/  LDG.E.U8 R12, desc[UR60][R4.64] ;  /* 0x0000003c040c7981 */ /* 0x0002a8000c1e1100 */
[----:B------:R1:W2:Y:S01]  /*17f0*/  LDG.E.U8 R7, desc[UR60][R10.64] ;  /* 0x0000003c0a077981 */ /* 0x0002a2000c1e1100 */
[CC--:B0-----:R-:W-:Y:S01]  /*1800*/  IADD3 R2, P1, R21.reuse, R122.reuse, RZ ;  /* 0x0000007a15027210 */ /* 0x0c1fe20007f3e0ff */
[C---:B------:R-:W-:Y:S02]  /*1810*/  IMAD R27, R130.reuse, 0x90, RZ ;  /* 0x00000090821b7824 */ /* 0x040fe400078e02ff */
[----:B------:R0:W2:Y:S01]  /*1820*/  LDG.E.U8 R6, desc[UR60][R14.64] ;  /* 0x0000003c0e067981 */ /* 0x0000a2000c1e1100 */
[C---:B-1----:R-:W-:Y:S01]  /*1830*/  IMAD R5, R130.reuse, 0x19, RZ ;  /* 0x0000001982057824 */ /* 0x042fe200078e02ff */
[-C--:B------:R-:W-:Y:S01]  /*1840*/  LEA.HI.X.SX32 R3, R21, R123.reuse, 0x1, P1 ;  /* 0x0000007b15037211 */ /* 0x080fe200008f0eff */
[C---:B------:R-:W-:Y:S01]  /*1850*/  IMAD R29, R130.reuse, 0x92, RZ ;  /* 0x00000092821d7824 */ /* 0x040fe200078e02ff */
[-C--:B------:R-:W-:Y:S01]  /*1860*/  LEA.HI.X.SX32 R21, R19, R123.reuse, 0x1, P0 ;  /* 0x0000007b13157211 */ /* 0x080fe200000f0eff */
[C---:B------:R-:W-:Y:S01]  /*1870*/  IMAD R19, R130.reuse, 0x1b, RZ ;  /* 0x0000001b82137824 */ /* 0x040fe200078e02ff */
[-C--:B------:R-:W-:Y:S01]  /*1880*/  IADD3 R22, P1, R5, R122.reuse, RZ ;  /* 0x0000007a05167210 */ /* 0x080fe20007f3e0ff */
[----:B------:R-:W-:Y:S01]  /*1890*/  IMAD R11, R130, 0x1c, RZ ;  /* 0x0000001c820b7824 */ /* 0x000fe200078e02ff */
[----:B------:R-:W-:Y:S01]  /*18a0*/  IADD3 R8, P0, R25, R122, RZ ;  /* 0x0000007a19087210 */ /* 0x000fe20007f1e0ff */
[----:B------:R1:W2:Y:S01]  /*18b0*/  LDG.E.U8 R104, desc[UR60][R20.64] ;  /* 0x0000003c14687981 */ /* 0x0002a2000c1e1100 */
[----:B------:R-:W-:-:S02]  /*18c0*/  LEA.HI.X.SX32 R23, R5, R123, 0x1, P1 ;  /* 0x0000007b05177211 */ /* 0x000fc400008f0eff */
[-C--:B------:R-:W-:Y:S01]  /*18d0*/  IADD3 R78, P1, R19, R122.reuse, RZ ;  /* 0x0000007a134e7210 */ /* 0x080fe20007f3e0ff */
[----:B------:R-:W2:Y:S01]  /*18e0*/  LDG.E.U8 R76, desc[UR60][R76.64] ;  /* 0x0000003c4c4c7981 */ /* 0x000ea2000c1e1100 */
[-C--:B------:R-:W-:Y:S02]  /*18f0*/  LEA.HI.X.SX32 R9, R25, R123.reuse, 0x1, P0 ;  /* 0x0000007b19097211 */ /* 0x080fe400000f0eff */
[-C--:B------:R-:W-:Y:S01]  /*1900*/  LEA.HI.X.SX32 R79, R19, R123.reuse, 0x1, P1 ;  /* 0x0000007b134f7211 */ /* 0x080fe200008f0eff */
[C---:B------:R-:W-:Y:S01]  /*1910*/  IMAD R19, R130.reuse, 0x1e, RZ ;  /* 0x0000001e82137824 */ /* 0x040fe200078e02ff */
[CC--:B------:R-:W-:Y:S01]  /*1920*/  IADD3 R10, P0, R11.reuse, R122.reuse, RZ ;  /* 0x0000007a0b0a7210 */ /* 0x0c0fe20007f1e0ff */
[----:B------:R1:W2:Y:S03]  /*1930*/  LDG.E.U8 R4, desc[UR60][R8.64] ;  /* 0x0000003c08047981 */ /* 0x0002a6000c1e1100 */
[-C--:B------:R-:W-:Y:S01]  /*1940*/  LEA.HI.X.SX32 R11, R11, R123.reuse, 0x1, P0 ;  /* 0x0000007b0b0b7211 */ /* 0x080fe200000f0eff */
[C---:B0-----:R-:W-:Y:S01]  /*1950*/  IMAD R15, R130.reuse, 0x1d, RZ ;  /* 0x0000001d820f7824 */ /* 0x041fe200078e02ff */
[C---:B-1----:R-:W-:Y:S01]  /*1960*/  IADD3 R20, P0, R19.reuse, R122, RZ ;  /* 0x0000007a13147210 */ /* 0x042fe20007f1e0ff */
[----:B------:R-:W-:Y:S01]  /*1970*/  IMAD R25, R130, 0x1f, RZ ;  /* 0x0000001f82197824 */ /* 0x000fe200078e02ff */
[----:B------:R0:W2:Y:S02]  /*1980*/  LDG.E.U8 R5, desc[UR60][R22.64] ;  /* 0x0000003c16057981 */ /* 0x0000a4000c1e1100 */
[----:B------:R-:W-:-:S02]  /*1990*/  LEA.HI.X.SX32 R21, R19, R123, 0x1, P0 ;  /* 0x0000007b13157211 */ /* 0x000fc400000f0eff */
[CC--:B------:R-:W-:Y:S01]  /*19a0*/  IADD3 R8, P0, R27.reuse, R122.reuse, RZ ;  /* 0x0000007a1b087210 */ /* 0x0c0fe20007f1e0ff */
[----:B------:R-:W2:Y:S03]  /*19b0*/  LDG.E.U8 R77, desc[UR60][R2.64] ;  /* 0x0000003c024d7981 */ /* 0x000ea6000c1e1100 */
[----:B------:R-:W-:Y:S01]  /*19c0*/  LEA.HI.X.SX32 R9, R27, R123, 0x1, P0 ;  /* 0x0000007b1b097211 */ /* 0x000fe200000f0eff */
[----:B------:R-:W2:Y:S04]  /*19d0*/  LDG.E.U8 R78, desc[UR60][R78.64] ;  /* 0x0000003c4e4e7981 */ /* 0x000ea8000c1e1100 */
[----:B------:R-:W3:Y:S01]  /*19e0*/  LDG.E.U8 R18, desc[UR60][R8.64] ;  /* 0x0000003c08127981 */ /* 0x000ee2000c1e1100 */
[----:B------:R-:W-:Y:S01]  /*19f0*/  IADD3 R14, P1, R15, R122, RZ ;  /* 0x0000007a0f0e7210 */ /* 0x000fe20007f3e0ff */
[----:B------:R-:W-:-:S02]  /*1a00*/  IMAD R19, R130, 0x91, RZ ;  /* 0x0000009182137824 */ /* 0x000fc400078e02ff */
[----:B------:R1:W2:Y:S01]  /*1a10*/  LDG.E.U8 R3, desc[UR60][R10.64] ;  /* 0x0000003c0a037981 */ /* 0x0002a2000c1e1100 */
[-C--:B------:R-:W-:Y:S02]  /*1a20*/  LEA.HI.X.SX32 R15, R15, R123.reuse, 0x1, P1 ;  /* 0x0000007b0f0f7211 */ /* 0x080fe400008f0eff */
[CC--:B0-----:R-:W-:Y:S01]  /*1a30*/  IADD3 R22, P1, R25.reuse, R122.reuse, RZ ;  /* 0x0000007a19167210 */ /* 0x0c1fe20007f3e0ff */
[----:B------:R-:W-:Y:S01]  /*1a40*/  IMAD R27, R130, 0x93, RZ ;  /* 0x00000093821b7824 */ /* 0x000fe200078e02ff */
[----:B------:R0:W2:Y:S02]  /*1a50*/  LDG.E.U8 R2, desc[UR60][R20.64] ;  /* 0x0000003c14027981 */ /* 0x0000a4000c1e1100 */
[----:B------:R-:W-:Y:S02]  /*1a60*/  LEA.HI.X.SX32 R23, R25, R123, 0x1, P1 ;  /* 0x0000007b19177211 */ /* 0x000fe400008f0eff */
[-C--:B------:R-:W-:Y:S01]  /*1a70*/  IADD3 R24, P1, R19, R122.reuse, RZ ;  /* 0x0000007a13187210 */ /* 0x080fe20007f3e0ff */
[----:B------:R0:W2:Y:S01]  /*1a80*/  LDG.E.U8 R103, desc[UR60][R14.64] ;  /* 0x0000003c0e677981 */ /* 0x0000a2000c1e1100 */
[----:B-1----:R-:W-:-:S02]  /*1a90*/  IADD3 R10, P0, R29, R122, RZ ;  /* 0x0000007a1d0a7210 */ /* 0x002fc40007f1e0ff */
[-C--:B------:R-:W-:Y:S01]  /*1aa0*/  LEA.HI.X.SX32 R25, R19, R123.reuse, 0x1, P1 ;  /* 0x0000007b13197211 */ /* 0x080fe200008f0eff */
[C---:B------:R-:W-:Y:S01]  /*1ab0*/  IMAD R19, R130.reuse, 0x94, RZ ;  /* 0x0000009482137824 */ /* 0x040fe200078e02ff */
[-C--:B------:R-:W-:Y:S01]  /*1ac0*/  LEA.HI.X.SX32 R11, R29, R123.reuse, 0x1, P0 ;  /* 0x0000007b1d0b7211 */ /* 0x080fe200000f0eff */
[C---:B------:R-:W-:Y:S01]  /*1ad0*/  IMAD R29, R130.reuse, 0x95, RZ ;  /* 0x00000095821d7824 */ /* 0x040fe200078e02ff */
[----:B------:R1:W2:Y:S02]  /*1ae0*/  LDG.E.U8 R79, desc[UR60][R22.64] ;  /* 0x0000003c164f7981 */ /* 0x0002a4000c1e1100 */
[-C--:B0-----:R-:W-:Y:S02]  /*1af0*/  IADD3 R20, P0, R19, R122.reuse, RZ ;  /* 0x0000007a13147210 */ /* 0x081fe40007f1e0ff */
[-C--:B------:R-:W-:Y:S01]  /*1b00*/  IADD3 R14, P1, R27, R122.reuse, RZ ;  /* 0x0000007a1b0e7210 */ /* 0x080fe20007f3e0ff */
[----:B------:R0:W4:Y:S01]  /*1b10*/  LDG.E.U8 R16, desc[UR60][R24.64] ;  /* 0x0000003c18107981 */ /* 0x000122000c1e1100 */
[-C--:B------:R-:W-:Y:S01]  /*1b20*/  LEA.HI.X.SX32 R21, R19, R123.reuse, 0x1, P0 ;  /* 0x0000007b13157211 */ /* 0x080fe200000f0eff */
[C---:B------:R-:W-:Y:S01]  /*1b30*/  IMAD R19, R130.reuse, 0x97, RZ ;  /* 0x0000009782137824 */ /* 0x040fe200078e02ff */
[-C--:B------:R-:W-:Y:S01]  /*1b40*/  LEA.HI.X.SX32 R15, R27, R123.reuse, 0x1, P1 ;  /* 0x0000007b1b0f7211 */ /* 0x080fe200008f0eff */
[----:B------:R-:W2:Y:S01]  /*1b50*/  LDG.E.U8 R132, desc[UR60][R132.64] ;  /* 0x0000003c84847981 */ /* 0x000ea2000c1e1100 */
[C---:B-1----:R-:W-:Y:S01]  /*1b60*/  IMAD R23, R130.reuse, 0x96, RZ ;  /* 0x0000009682177824 */ /* 0x042fe200078e02ff */
[-C--:B------:R-:W-:Y:S01]  /*1b70*/  IADD3 R28, P1, R29, R122.reuse, RZ ;  /* 0x0000007a1d1c7210 */ /* 0x080fe20007f3e0ff */
[C---:B------:R-:W-:Y:S01]  /*1b80*/  IMAD R27, R130.reuse, 0x99, RZ ;  /* 0x00000099821b7824 */ /* 0x040fe200078e02ff */
[----:B------:R1:W2:Y:S02]  /*1b90*/  LDG.E.U8 R135, desc[UR60][R10.64] ;  /* 0x0000003c0a877981 */ /* 0x0002a4000c1e1100 */
[-C--:B------:R-:W-:Y:S01]  /*1ba0*/  IADD3 R8, P0, R23, R122.reuse, RZ ;  /* 0x0000007a17087210 */ /* 0x080fe20007f1e0ff */
[----:B0-----:R-:W-:Y:S01]  /*1bb0*/  IMAD R25, R130, 0x98, RZ ;  /* 0x0000009882197824 */ /* 0x001fe200078e02ff */
[----:B------:R-:W-:Y:S01]  /*1bc0*/  LEA.HI.X.SX32 R29, R29, R123, 0x1, P1 ;  /* 0x0000007b1d1d7211 */ /* 0x000fe200008f0eff */
[----:B------:R-:W2:Y:S01]  /*1bd0*/  LDG.E.U8 R102, desc[UR60][R20.64] ;  /* 0x0000003c14667981 */ /* 0x000ea2000c1e1100 */
[----:B------:R-:W-:-:S02]  /*1be0*/  IADD3 R22, P1, R19, R122, RZ ;  /* 0x0000007a13167210 */ /* 0x000fc40007f3e0ff */
[-C--:B------:R-:W-:Y:S01]  /*1bf0*/  LEA.HI.X.SX32 R9, R23, R123.reuse, 0x1, P0 ;  /* 0x0000007b17097211 */ /* 0x080fe200000f0eff */
[----:B------:R0:W2:Y:S01]  /*1c00*/  LDG.E.U8 R133, desc[UR60][R14.64] ;  /* 0x0000003c0e857981 */ /* 0x0000a2000c1e1100 */
[----:B------:R-:W-:Y:S01]  /*1c10*/  LEA.HI.X.SX32 R23, R19, R123, 0x1, P1 ;  /* 0x0000007b13177211 */ /* 0x000fe200008f0eff */
[----:B------:R-:W-:Y:S01]  /*1c20*/  IMAD R19, R130, 0x9b, RZ ;  /* 0x0000009b82137824 */ /* 0x000fe200078e02ff */
[-C--:B-1----:R-:W-:Y:S01]  /*1c30*/  IADD3 R10, P0, R25, R122.reuse, RZ ;  /* 0x0000007a190a7210 */ /* 0x082fe20007f1e0ff */
[----:B------:R1:W2:Y:S01]  /*1c40*/  LDG.E.U8 R101, desc[UR60][R8.64] ;  /* 0x0000003c08657981 */ /* 0x0002a2000c1e1100 */
[----:B------:R-:W-:-:S03]  /*1c50*/  IADD3 R38, P1, R27, R122, RZ ;  /* 0x0000007a1b267210 */ /* 0x000fc60007f3e0ff */
[----:B------:R1:W2:Y:S01]  /*1c60*/  LDG.E.U8 R28, desc[UR60][R28.64] ;  /* 0x0000003c1c1c7981 */ /* 0x0002a2000c1e1100 */
[C---:B0-----:R-:W-:Y:S01]  /*1c70*/  IMAD R15, R130.reuse, 0x9a, RZ ;  /* 0x0000009a820f7824 */ /* 0x041fe200078e02ff */
[-C--:B------:R-:W-:Y:S01]  /*1c80*/  LEA.HI.X.SX32 R11, R25, R123.reuse, 0x1, P0 ;  /* 0x0000007b190b7211 */ /* 0x080fe200000f0eff */
[C---:B------:R-:W-:Y:S01]  /*1c90*/  IMAD R25, R130.reuse, 0x9c, RZ ;  /* 0x0000009c82197824 */ /* 0x040fe200078e02ff */
[-C--:B------:R-:W-:Y:S01]  /*1ca0*/  LEA.HI.X.SX32 R39, R27, R123.reuse, 0x1, P1 ;  /* 0x0000007b1b277211 */ /* 0x080fe200008f0eff */
[C---:B-1----:R-:W-:Y:S01]  /*1cb0*/  IMAD R9, R130.reuse, 0x9d, RZ ;  /* 0x0000009d82097824 */ /* 0x042fe200078e02ff */
[-C--:B------:R-:W-:Y:S01]  /*1cc0*/  IADD3 R14, P0, R15, R122.reuse, RZ ;  /* 0x0000007a0f0e7210 */ /* 0x080fe20007f1e0ff */
[----:B------:R0:W2:Y:S01]  /*1cd0*/  LDG.E.U8 R55, desc[UR60][R22.64] ;  /* 0x0000003c16377981 */ /* 0x0000a2000c1e1100 */
[-C--:B------:R-:W-:Y:S02]  /*1ce0*/  IADD3 R20, P1, R19, R122.reuse, RZ ;  /* 0x0000007a13147210 */ /* 0x080fe40007f3e0ff */
[-C--:B------:R-:W-:Y:S01]  /*1cf0*/  LEA.HI.X.SX32 R15, R15, R123.reuse, 0x1, P0 ;  /* 0x0000007b0f0f7211 */ /* 0x080fe200000f0eff */
[C---:B------:R-:W-:Y:S01]  /*1d00*/  IMAD R29, R130.reuse, 0x9f, RZ ;  /* 0x0000009f821d7824 */ /* 0x040fe200078e02ff */
[----:B------:R-:W-:Y:S01]  /*1d10*/  LEA.HI.X.SX32 R21, R19, R123, 0x1, P1 ;  /* 0x0000007b13157211 */ /* 0x000fe200008f0eff */
[----:B------:R-:W-:Y:S01]  /*1d20*/  IMAD R19, R130, 0x9e, RZ ;  /* 0x0000009e82137824 */ /* 0x000fe200078e02ff */
[-C--:B------:R-:W-:Y:S01]  /*1d30*/  IADD3 R24, P0, R25, R122.reuse, RZ ;  /* 0x0000007a19187210 */ /* 0x080fe20007f1e0ff */
[----:B------:R1:W2:Y:S01]  /*1d40*/  LDG.E.U8 R100, desc[UR60][R10.64] ;  /* 0x0000003c0a647981 */ /* 0x0002a2000c1e1100 */
[----:B0-----:R-:W-:-:S02]  /*1d50*/  IADD3 R22, P1, R9, R122, RZ ;  /* 0x0000007a09167210 */ /* 0x001fc40007f3e0ff */
[-C--:B------:R-:W-:Y:S01]  /*1d60*/  LEA.HI.X.SX32 R25, R25, R123.reuse, 0x1, P0 ;  /* 0x0000007b19197211 */ /* 0x080fe200000f0eff */
[----:B------:R0:W2:Y:S01]  /*1d70*/  LDG.E.U8 R99, desc[UR60][R14.64] ;  /* 0x0000003c0e637981 */ /* 0x0000a2000c1e1100 */
[-C--:B------:R-:W-:Y:S01]  /*1d80*/  LEA.HI.X.SX32 R23, R9, R123.reuse, 0x1, P1 ;  /* 0x0000007b09177211 */ /* 0x080fe200008f0eff */
[C---:B------:R-:W-:Y:S01]  /*1d90*/  IMAD.SHL.U32 R9, R130.reuse, 0x20, RZ ;  /* 0x0000002082097824 */ /* 0x040fe200078e00ff */
[-C--:B------:R-:W-:Y:S01]  /*1da0*/  IADD3 R26, P0, R19, R122.reuse, RZ ;  /* 0x0000007a131a7210 */ /* 0x080fe20007f1e0ff */
[----:B------:R-:W2:Y:S01]  /*1db0*/  LDG.E.U8 R38, desc[UR60][R38.64] ;  /* 0x0000003c26267981 */ /* 0x000ea2000c1e1100 */
[-C--:B------:R-:W-:Y:S01]  /*1dc0*/  IADD3 R30, P1, R29, R122.reuse, RZ ;  /* 0x0000007a1d1e7210 */ /* 0x080fe20007f3e0ff */
[C---:B-1----:R-:W-:Y:S01]  /*1dd0*/  IMAD R11, R130.reuse, 0x21, RZ ;  /* 0x00000021820b7824 */ /* 0x042fe200078e02ff */
[-C--:B------:R-:W-:Y:S01]  /*1de0*/  LEA.HI.X.SX32 R27, R19, R123.reuse, 0x1, P0 ;  /* 0x0000007b131b7211 */ /* 0x080fe200000f0eff */
[C---:B------:R-:W-:Y:S01]  /*1df0*/  IMAD R19, R130.reuse, 0x23, RZ ;  /* 0x0000002382137824 */ /* 0x040fe200078e02ff */
[-C--:B------:R-:W-:Y:S01]  /*1e00*/  IADD3 R8, P0, R9, R122.reuse, RZ ;  /* 0x0000007a09087210 */ /* 0x080fe20007f1e0ff */
[----:B0-----:R-:W-:Y:S01]  /*1e10*/  IMAD R15, R130, 0x22, RZ ;  /* 0x00000022820f7824 */ /* 0x001fe200078e02ff */
[----:B------:R-:W-:Y:S01]  /*1e20*/  LEA.HI.X.SX32 R31, R29, R123, 0x1, P1 ;  /* 0x0000007b1d1f7211 */ /* 0x000fe200008f0eff */
[----:B------:R0:W2:Y:S01]  /*1e30*/  LDG.E.U8 R54, desc[UR60][R20.64] ;  /* 0x0000003c14367981 */ /* 0x0000a2000c1e1100 */
[----:B------:R-:W-:-:S02]  /*1e40*/  IADD3 R10, P1, R11, R122, RZ ;  /* 0x0000007a0b0a7210 */ /* 0x000fc40007f3e0ff */
[-C--:B------:R-:W-:Y:S01]  /*1e50*/  LEA.HI.X.SX32 R9, R9, R123.reuse, 0x1, P0 ;  /* 0x0000007b09097211 */ /* 0x080fe200000f0eff */
[----:B------:R1:W2:Y:S01]  /*1e60*/  LDG.E.U8 R39, desc[UR60][R22.64] ;  /* 0x0000003c16277981 */ /* 0x0002a2000c1e1100 */
[-C--:B------:R-:W-:Y:S02]  /*1e70*/  IADD3 R14, P0, R15, R122.reuse, RZ ;  /* 0x0000007a0f0e7210 */ /* 0x080fe40007f1e0ff */
[----:B------:R-:W-:Y:S01]  /*1e80*/  LEA.HI.X.SX32 R11, R11, R123, 0x1, P1 ;  /* 0x0000007b0b0b7211 */ /* 0x000fe200008f0eff */
[----:B------:R5:W2:Y:S01]  /*1e90*/  LDG.E.U8 R98, desc[UR60][R24.64] ;  /* 0x0000003c18627981 */ /* 0x000aa2000c1e1100 */
[----:B0-----:R-:W-:-:S03]  /*1ea0*/  IADD3 R20, P1, R19, R122, RZ ;  /* 0x0000007a13147210 */ /* 0x001fc60007f3e0ff */
[----:B------:R0:W2:Y:S01]  /*1eb0*/  LDG.E.U8 R34, desc[UR60][R8.64] ;  /* 0x0000003c08227981 */ /* 0x0000a2000c1e1100 */
[C---:B-1----:R-:W-:Y:S01]  /*1ec0*/  IMAD R23, R130.reuse, 0x24, RZ ;  /* 0x0000002482177824 */ /* 0x042fe200078e02ff */
[-C--:B------:R-:W-:Y:S02]  /*1ed0*/  LEA.HI.X.SX32 R15, R15, R123.reuse, 0x1, P0 ;  /* 0x0000007b0f0f7211 */ /* 0x080fe400000f0eff */
[----:B------:R-:W2:Y:S01]  /*1ee0*/  LDG.E.U8 R52, desc[UR60][R52.64] ;  /* 0x0000003c34347981 */ /* 0x000ea2000c1e1100 */
[----:B-----5:R-:W-:Y:S01]  /*1ef0*/  IMAD R25, R130, 0x25, RZ ;  /* 0x0000002582197824 */ /* 0x020fe200078e02ff */
[-C--:B------:R-:W-:Y:S02]  /*1f00*/  IADD3 R22, P0, R23, R122.reuse, RZ ;  /* 0x0000007a17167210 */ /* 0x080fe40007f1e0ff */
[----:B------:R-:W5:Y:S01]  /*1f10*/  LDG.E.U8 R33, desc[UR60][R10.64] ;  /* 0x0000003c0a217981 */ /* 0x000f62000c1e1100 */
[-C--:B------:R-:W-:Y:S02]  /*1f20*/  LEA.HI.X.SX32 R21, R19, R123.reuse, 0x1, P1 ;  /* 0x0000007b13157211 */ /* 0x080fe400008f0eff */
[----:B------:R-:W-:Y:S01]  /*1f30*/  IADD3 R24, P1, R25, R122, RZ ;  /* 0x0000007a19187210 */ /* 0x000fe20007f3e0ff */
[----:B------:R-:W5:Y:S01]  /*1f40*/  LDG.E.U8 R32, desc[UR60][R14.64] ;  /* 0x0000003c0e207981 */ /* 0x000f62000c1e1100 */
[----:B------:R-:W-:-:S02]  /*1f50*/  LEA.HI.X.SX32 R23, R23, R123, 0x1, P0 ;  /* 0x0000007b17177211 */ /* 0x000fc400000f0eff */
[----:B------:R-:W-:Y:S01]  /*1f60*/  LEA.HI.X.SX32 R25, R25, R123, 0x1, P1 ;  /* 0x0000007b19197211 */ /* 0x000fe200008f0eff */
[----:B------:R-:W5:Y:S01]  /*1f70*/  LDG.E.U8 R53, desc[UR60][R30.64] ;  /* 0x0000003c1e357981 */ /* 0x000f62000c1e1100 */
[----:B------:R-:W-:-:S03]  /*1f80*/  IMAD R19, R130, 0x26, RZ ;  /* 0x0000002682137824 */ /* 0x000fc600078e02ff */
[----:B------:R-:W5:Y:S04]  /*1f90*/  LDG.E.U8 R96, desc[UR60][R96.64] ;  /* 0x0000003c60607981 */ /* 0x000f68000c1e1100 */
[----:B------:R-:W5:Y:S04]  /*1fa0*/  LDG.E.U8 R36, desc[UR60][R36.64] ;  /* 0x0000003c24247981 */ /* 0x000f68000c1e1100 */
[----:B------:R-:W5:Y:S04]  /*1fb0*/  LDG.E.U8 R31, desc[UR60][R20.64] ;  /* 0x0000003c141f7981 */ /* 0x000f68000c1e1100 */
[----:B------:R1:W5:Y:S04]  /*1fc0*/  LDG.E.U8 R97, desc[UR60][R26.64] ;  /* 0x0000003c1a617981 */ /* 0x000368000c1e1100 */
[----:B------:R-:W5:Y:S01]  /*1fd0*/  LDG.E.U8 R30, desc[UR60][R22.64] ;  /* 0x0000003c161e7981 */ /* 0x000f62000c1e1100 */
[----:B0-----:R-:W-:-:S03]  /*1fe0*/  IADD3 R8, P0, R19, R122, RZ ;  /* 0x0000007a13087210 */ /* 0x001fc60007f1e0ff */
[----:B------:R-:W5:Y:S04]  /*1ff0*/  LDG.E.U8 R66, desc[UR60][R66.64] ;  /* 0x0000003c42427981 */ /* 0x000f68000c1e1100 */
[----:B------:R-:W5:Y:S01]  /*2000*/  LDG.E.U8 R26, desc[UR60][R24.64] ;  /* 0x0000003c181a7981 */ /* 0x000f62000c1e1100 */
[----:B------:R-:W-:-:S03]  /*2010*/  LEA.HI.X.SX32 R9, R19, R123, 0x1, P0 ;  /* 0x0000007b13097211 */ /* 0x000fc600000f0eff */
[----:B------:R0:W5:Y:S04]  /*2020*/  LDG.E.U8 R106, desc[UR60][R106.64] ;  /* 0x0000003c6a6a7981 */ /* 0x000168000c1e1100 */
[----:B---3--:R3:W-:Y:S01]  /*2030*/  STL [R1+0xa0], R18 ;  /* 0x0000a01201007387 */ /* 0x0087e20000100800 */
[C---:B-1----:R-:W-:Y:S01]  /*2040*/  IMAD R27, R130.reuse, 0x27, RZ ;  /* 0x00000027821b7824 */ /* 0x042fe200078e02ff */
[----:B0-----:R-:W0:Y:S02]  /*2050*/  LDC R107, c[0x0][0x248] ;  /* 0x00009200ff6b7b82 */ /* 0x001e240000000800 */
[----:B---3--:R1:W3:Y:S01]  /*2060*/  LDG.E.U8 R18, desc[UR60][R8.64] ;  /* 0x0000003c08127981 */ /* 0x0082e2000c1e1100 */
[C---:B------:R-:W-:Y:S01]  /*2070*/  IMAD R29, R130.reuse, 0x28, RZ ;  /* 0x00000028821d7824 */ /* 0x040fe200078e02ff */
[----:B------:R-:W-:Y:S01]  /*2080*/  IADD3 R10, P1, R27, R122, RZ ;  /* 0x0000007a1b0a7210 */ /* 0x000fe20007f3e0ff */
[----:B------:R-:W-:-:S03]  /*2090*/  IMAD R19, R130, 0x29, RZ ;  /* 0x0000002982137824 */ /* 0x000fc600078e02ff */
[-C--:B------:R-:W-:Y:S01]  /*20a0*/  LEA.HI.X.SX32 R11, R27, R123.reuse, 0x1, P1 ;  /* 0x0000007b1b0b7211 */ /* 0x080fe200008f0eff */
[C---:B------:R-:W-:Y:S01]  /*20b0*/  IMAD R27, R130.reuse, 0x2a, RZ ;  /* 0x0000002a821b7824 */ /* 0x040fe200078e02ff */
[-C--:B------:R-:W-:Y:S02]  /*20c0*/  IADD3 R14, P0, R29, R122.reuse, RZ ;  /* 0x0000007a1d0e7210 */ /* 0x080fe40007f1e0ff */
[-C--:B------:R-:W-:Y:S02]  /*20d0*/  IADD3 R20, P1, R19, R122.reuse, RZ ;  /* 0x0000007a13147210 */ /* 0x080fe40007f3e0ff */
[-C--:B------:R-:W-:Y:S01]  /*20e0*/  LEA.HI.X.SX32 R15, R29, R123.reuse, 0x1, P0 ;  /* 0x0000007b1d0f7211 */ /* 0x080fe200000f0eff */
[C---:B------:R-:W-:Y:S01]  /*20f0*/  IMAD R29, R130.reuse, 0x2b, RZ ;  /* 0x0000002b821d7824 */ /* 0x040fe200078e02ff */
[-C--:B------:R-:W-:Y:S02]  /*2100*/  IADD3 R22, P0, R27, R122.reuse, RZ ;  /* 0x0000007a1b167210 */ /* 0x080fe40007f1e0ff */
[-C--:B------:R-:W-:Y:S01]  /*2110*/  LEA.HI.X.SX32 R21, R19, R123.reuse, 0x1, P1 ;  /* 0x0000007b13157211 */ /* 0x080fe200008f0eff */
[C---:B------:R-:W-:Y:S01]  /*2120*/  IMAD R19, R130.reuse, 0x2c, RZ ;  /* 0x0000002c82137824 */ /* 0x040fe200078e02ff */
[----:B------:R-:W-:Y:S01]  /*2130*/  LEA.HI.X.SX32 R23, R27, R123, 0x1, P0 ;  /* 0x0000007b1b177211 */ /* 0x000fe200000f0eff */
[----:B------:R-:W-:Y:S01]  /*2140*/  IMAD R27, R130, 0x2d, RZ ;  /* 0x0000002d821b7824 */ /* 0x000fe200078e02ff */
[-C--:B------:R-:W-:Y:S01]  /*2150*/  IADD3 R24, P1, R29, R122.reuse, RZ ;  /* 0x0000007a1d187210 */ /* 0x080fe20007f3e0ff */
[----:B----4-:R4:W-:Y:S01]  /*2160*/  STL [R1+0x9c], R16 ;  /* 0x00009c1001007387 */ /* 0x0109e20000100800 */
[----:B-1----:R-:W-:-:S02]  /*2170*/  IADD3 R8, P0, R19, R122, RZ ;  /* 0x0000007a13087210 */ /* 0x002fc40007f1e0ff */
[-C--:B------:R-:W-:Y:S01]  /*2180*/  LEA.HI.X.SX32 R25, R29, R123.reuse, 0x1, P1 ;  /* 0x0000007b1d197211 */ /* 0x080fe200008f0eff */
[----:B------:R-:W3:Y:S01]  /*2190*/  LDG.E.U8 R35, desc[UR60][R14.64] ;  /* 0x0000003c0e237981 */ /* 0x000ee2000c1e1100 */
[----:B------:R-:W-:-:S03]  /*21a0*/  LEA.HI.X.SX32 R9, R19, R123, 0x1, P0 ;  /* 0x0000007b13097211 */ /* 0x000fc600000f0eff */
[----:B----4-:R1:W4:Y:S01]  /*21b0*/  LDG.E.U8 R16, desc[UR60][R10.64] ;  /* 0x0000003c0a107981 */ /* 0x010322000c1e1100 */
[----:B------:R-:W-:Y:S01]  /*21c0*/  IMAD R29, R130, 0x2e, RZ ;  /* 0x0000002e821d7824 */ /* 0x000fe200078e02ff */
[----:B-1----:R-:W-:-:S04]  /*21d0*/  IADD3 R10, P1, R27, R122, RZ ;  /* 0x0000007a1b0a7210 */ /* 0x002fc80007f3e0ff */
[----:B------:R-:W-:Y:S02]  /*21e0*/  LEA.HI.X.SX32 R11, R27, R123, 0x1, P1 ;  /* 0x0000007b1b0b7211 */ /* 0x000fe400008f0eff */
[----:B------:R-:W-:-:S04]  /*21f0*/  IADD3 R14, P0, R29, R122, RZ ;  /* 0x0000007a1d0e7210 */ /* 0x000fc80007f1e0ff */
[----:B------:R-:W-:Y:S01]  /*2200*/  LEA.HI.X.SX32 R15, R29, R123, 0x1, P0 ;  /* 0x0000007b1d0f7211 */ /* 0x000fe200000f0eff */
[----:B--2---:R1:W-:Y:S04]  /*2210*/  STL [R1+0xec], R34 ;  /* 0x0000ec2201007387 */ /* 0x0043e80000100800 */
[----:B-----5:R2:W-:Y:S04]  /*2220*/  STL [R1+0xdc], R33 ;  /* 0x0000dc2101007387 */ /* 0x0205e80000100800 */
[----:B-1----:R1:W5:Y:S04]  /*2230*/  LDG.E.U8 R34, desc[UR60][R20.64] ;  /* 0x0000003c14227981 */ /* 0x002368000c1e1100 */
[----:B------:R0:W-:Y:S04]  /*2240*/  STL [R1+0xf4], R32 ;  /* 0x0000f42001007387 */ /* 0x0001e80000100800 */
[----:B--2---:R2:W5:Y:S04]  /*2250*/  LDG.E.U8 R33, desc[UR60][R22.64] ;  /* 0x0000003c16217981 */ /* 0x004568000c1e1100 */
[----:B0-----:R0:W5:Y:S04]  /*2260*/  LDG.E.U8 R32, desc[UR60][R24.64] ;  /* 0x0000003c18207981 */ /* 0x001168000c1e1100 */
[----:B------:R-:W-:Y:S04]  /*2270*/  STL [R1+0xd8], R31 ;  /* 0x0000d81f01007387 */ /* 0x000fe80000100800 */
[----:B------:R-:W-:Y:S04]  /*2280*/  STL [R1+0xd4], R30 ;  /* 0x0000d41e01007387 */ /* 0x000fe80000100800 */
[----:B------:R0:W5:Y:S04]  /*2290*/  LDG.E.U8 R24, desc[UR60][R8.64] ;  /* 0x0000003c08187981 */ /* 0x000168000c1e1100 */
[----:B------:R1:W-:Y:S04]  /*22a0*/  STL [R1+0xcc], R26 ;  /* 0x0000cc1a01007387 */ /* 0x0003e80000100800 */
[----:B-1----:R1:W5:Y:S04]  /*22b0*/  LDG.E.U8 R26, desc[UR60][R10.64] ;  /* 0x0000003c0a1a7981 */ /* 0x002368000c1e1100 */
[----:B---3--:R3:W-:Y:S04]  /*22c0*/  STL [R1+0xf8], R18 ;  /* 0x0000f81201007387 */ /* 0x0087e80000100800 */
[----:B---3--:R3:W5:Y:S01]  /*22d0*/  LDG.E.U8 R18, desc[UR60][R14.64] ;  /* 0x0000003c0e127981 */ /* 0x008762000c1e1100 */
[----:B------:R-:W-:-:S02]  /*22e0*/  IMAD R19, R130, 0x2f, RZ ;  /* 0x0000002f82137824 */ /* 0x000fc400078e02ff */
[----:B------:R-:W-:-:S03]  /*22f0*/  IMAD R27, R130, 0xa0, RZ ;  /* 0x000000a0821b7824 */ /* 0x000fc600078e02ff */
[-C--:B------:R-:W-:Y:S01]  /*2300*/  IADD3 R20, P1, R19, R122.reuse, RZ ;  /* 0x0000007a13147210 */ /* 0x080fe20007f3e0ff */
[C---:B------:R-:W-:Y:S01]  /*2310*/  IMAD R29, R130.reuse, 0xa1, RZ ;  /* 0x000000a1821d7824 */ /* 0x040fe200078e02ff */
[-C--:B--2---:R-:W-:Y:S02]  /*2320*/  IADD3 R22, P0, R27, R122.reuse, RZ ;  /* 0x0000007a1b167210 */ /* 0x084fe40007f1e0ff */
[-C--:B------:R-:W-:Y:S01]  /*2330*/  LEA.HI.X.SX32 R21, R19, R123.reuse, 0x1, P1 ;  /* 0x0000007b13157211 */ /* 0x080fe200008f0eff */
[C---:B------:R-:W-:Y:S01]  /*2340*/  IMAD R19, R130.reuse, 0xa2, RZ ;  /* 0x000000a282137824 */ /* 0x040fe200078e02ff */
[-C--:B------:R-:W-:Y:S01]  /*2350*/  LEA.HI.X.SX32 R23, R27, R123.reuse, 0x1, P0 ;  /* 0x0000007b1b177211 */ /* 0x080fe200000f0eff */
[C---:B0-----:R-:W-:Y:S01]  /*2360*/  IMAD R25, R130.reuse, 0xa3, RZ ;  /* 0x000000a382197824 */ /* 0x041fe200078e02ff */
[-C--:B------:R-:W-:Y:S02]  /*2370*/  IADD3 R30, P1, R29, R122.reuse, RZ ;  /* 0x0000007a1d1e7210 */ /* 0x080fe40007f3e0ff */
[-C--:B------:R-:W-:Y:S01]  /*2380*/  IADD3 R8, P0, R19, R122.reuse, RZ ;  /* 0x0000007a13087210 */ /* 0x080fe20007f1e0ff */
[C---:B------:R-:W-:Y:S01]  /*2390*/  IMAD R27, R130.reuse, 0xa4, RZ ;  /* 0x000000a4821b7824 */ /* 0x040fe200078e02ff */
[-C--:B------:R-:W-:Y:S01]  /*23a0*/  LEA.HI.X.SX32 R31, R29, R123.reuse, 0x1, P1 ;  /* 0x0000007b1d1f7211 */ /* 0x080fe200008f0eff */
[----:B------:R0:W2:Y:S01]  /*23b0*/  LDG.E.U8 R80, desc[UR60][R22.64] ;  /* 0x0000003c16507981 */ /* 0x0000a2000c1e1100 */
[----:B------:R-:W-:Y:S01]  /*23c0*/  LEA.HI.X.SX32 R9, R19, R123, 0x1, P0 ;  /* 0x0000007b13097211 */ /* 0x000fe200000f0eff */
[----:B------:R-:W-:Y:S01]  /*23d0*/  IMAD R19, R130, 0xa5, RZ ;  /* 0x000000a582137824 */ /* 0x000fe200078e02ff */
[-C--:B-1----:R-:W-:Y:S01]  /*23e0*/  IADD3 R10, P1, R25, R122.reuse, RZ ;  /* 0x0000007a190a7210 */ /* 0x082fe20007f3e0ff */
[----:B----4-:R1:W-:Y:S01]  /*23f0*/  STL [R1+0xbc], R16 ;  /* 0x0000bc1001007387 */ /* 0x0103e20000100800 */
[----:B---3--:R-:W-:-:S02]  /*2400*/  IADD3 R14, P0, R27, R122, RZ ;  /* 0x0000007a1b0e7210 */ /* 0x008fc40007f1e0ff */
[-C--:B------:R-:W-:Y:S01]  /*2410*/  LEA.HI.X.SX32 R11, R25, R123.reuse, 0x1, P1 ;  /* 0x0000007b190b7211 */ /* 0x080fe200008f0eff */
[C---:B------:R-:W-:Y:S01]  /*2420*/  IMAD R25, R130.reuse, 0xa6, RZ ;  /* 0x000000a682197824 */ /* 0x040fe200078e02ff */
[----:B------:R-:W-:Y:S01]  /*2430*/  LEA.HI.X.SX32 R15, R27, R123, 0x1, P0 ;  /* 0x0000007b1b0f7211 */ /* 0x000fe200000f0eff */
[C---:B------:R-:W-:Y:S01]  /*2440*/  IMAD R29, R130.reuse, 0xaa, RZ ;  /* 0x000000aa821d7824 */ /* 0x040fe200078e02ff */
[----:B------:R-:W3:Y:S04]  /*2450*/  LDG.E.U8 R59, desc[UR60][R8.64] ;  /* 0x0000003c083b7981 */ /* 0x000ee8000c1e1100 */
[----:B-1----:R1:W4:Y:S01]  /*2460*/  LDG.E.U8 R16, desc[UR60][R20.64] ;  /* 0x0000003c14107981 */ /* 0x002322000c1e1100 */
[----:B------:R-:W-:Y:S01]  /*2470*/  IMAD R27, R130, 0xa7, RZ ;  /* 0x000000a7821b7824 */ /* 0x000fe200078e02ff */
[----:B0-----:R-:W-:-:S02]  /*2480*/  IADD3 R22, P0, R25, R122, RZ ;  /* 0x0000007a19167210 */ /* 0x001fc40007f1e0ff */
[----:B------:R-:W-:Y:S04]  /*2490*/  STL [R1+0xb8], R35 ;  /* 0x0000b82301007387 */ /* 0x000fe80000100800 */
[----:B------:R-:W3:Y:S01]  /*24a0*/  LDG.E.U8 R44, desc[UR60][R10.64] ;  /* 0x0000003c0a2c7981 */ /* 0x000ee2000c1e1100 */
[----:B-1----:R-:W-:-:S03]  /*24b0*/  IADD3 R20, P1, R19, R122, RZ ;  /* 0x0000007a13147210 */ /* 0x002fc60007f3e0ff */
[----:B------:R-:W2:Y:S01]  /*24c0*/  LDG.E.U8 R30, desc[UR60][R30.64] ;  /* 0x0000003c1e1e7981 */ /* 0x000ea2000c1e1100 */
[-C--:B------:R-:W-:Y:S01]  /*24d0*/  LEA.HI.X.SX32 R21, R19, R123.reuse, 0x1, P1 ;  /* 0x0000007b13157211 */ /* 0x080fe200008f0eff */
[C---:B------:R-:W-:Y:S01]  /*24e0*/  IMAD R19, R130.reuse, 0xa8, RZ ;  /* 0x000000a882137824 */ /* 0x040fe200078e02ff */
[----:B------:R-:W-:Y:S01]  /*24f0*/  LEA.HI.X.SX32 R23, R25, R123, 0x1, P0 ;  /* 0x0000007b19177211 */ /* 0x000fe200000f0eff */
[----:B------:R-:W-:Y:S01]  /*2500*/  IMAD R9, R130, 0xa9, RZ ;  /* 0x000000a982097824 */ /* 0x000fe200078e02ff */
[----:B------:R0:W3:Y:S04]  /*2510*/  LDG.E.U8 R58, desc[UR60][R14.64] ;  /* 0x0000003c0e3a7981 */ /* 0x0000e8000c1e1100 */
[----:B------:R1:W3:Y:S04]  /*2520*/  LDG.E.U8 R31, desc[UR60][R20.64] ;  /* 0x0000003c141f7981 */ /* 0x0002e8000c1e1100 */
[----:B------:R-:W3:Y:S04]  /*2530*/  LDG.E.U8 R57, desc[UR60][R22.64] ;  /* 0x0000003c16397981 */ /* 0x000ee8000c1e1100 */
[----:B-----5:R-:W-:Y:S04]  /*2540*/  STL [R1+0xb4], R34 ;  /* 0x0000b42201007387 */ /* 0x020fe80000100800 */
[----:B------:R-:W-:Y:S04]  /*2550*/  STL [R1+0xfc], R33 ;  /* 0x0000fc2101007387 */ /* 0x000fe80000100800 */
[----:B------:R-:W-:Y:S04]  /*2560*/  STL [R1+0xb0], R32 ;  /* 0x0000b02001007387 */ /* 0x000fe80000100800 */
[----:B------:R5:W-:Y:S02]  /*2570*/  STL [R1+0xac], R24 ;  /* 0x0000ac1801007387 */ /* 0x000be40000100800 */
[----:B-----5:R-:W-:-:S02]  /*2580*/  IADD3 R24, P1, R27, R122, RZ ;  /* 0x0000007a1b187210 */ /* 0x020fc40007f3e0ff */
[----:B------:R5:W-:Y:S02]  /*2590*/  STL [R1+0xa8], R26 ;  /* 0x0000a81a01007387 */ /* 0x000be40000100800 */
[-C--:B------:R-:W-:Y:S02]  /*25a0*/  LEA.HI.X.SX32 R25, R27, R123.reuse, 0x1, P1 ;  /* 0x0000007b1b197211 */ /* 0x080fe400008f0eff */
[-C--:B-----5:R-:W-:Y:S01]  /*25b0*/  IADD3 R26, P0, R19, R122.reuse, RZ ;  /* 0x0000007a131a7210 */ /* 0x0a0fe20007f1e0ff */
[----:B0-----:R-:W-:Y:S01]  /*25c0*/  IMAD R15, R130, 0xab, RZ ;  /* 0x000000ab820f7824 */ /* 0x001fe200078e02ff */
[-C--:B------:R-:W-:Y:S01]  /*25d0*/  IADD3 R10, P1, R9, R122.reuse, RZ ;  /* 0x0000007a090a7210 */ /* 0x080fe20007f3e0ff */
[----:B------:R0:W5:Y:S01]  /*25e0*/  LDG.E.U8 R43, desc[UR60][R24.64] ;  /* 0x0000003c182b7981 */ /* 0x000162000c1e1100 */
[----:B------:R-:W-:Y:S02]  /*25f0*/  LEA.HI.X.SX32 R27, R19, R123, 0x1, P0 ;  /* 0x0000007b131b7211 */ /* 0x000fe400000f0eff */
[----:B------:R-:W-:-:S02]  /*2600*/  IADD3 R32, P0, R29, R122, RZ ;  /* 0x0000007a1d207210 */ /* 0x000fc40007f1e0ff */
[-C--:B------:R-:W-:Y:S01]  /*2610*/  LEA.HI.X.SX32 R11, R9, R123.reuse, 0x1, P1 ;  /* 0x0000007b090b7211 */ /* 0x080fe200008f0eff */
[----:B------:R0:W5:Y:S01]  /*2620*/  LDG.E.U8 R56, desc[UR60][R26.64] ;  /* 0x0000003c1a387981 */ /* 0x000162000c1e1100 */
[----:B------:R-:W-:-:S03]  /*2630*/  LEA.HI.X.SX32 R33, R29, R123, 0x1, P0 ;  /* 0x0000007b1d217211 */ /* 0x000fc600000f0eff */
[----:B------:R1:W-:Y:S01]  /*2640*/  STL [R1+0x100], R18 ;  /* 0x0001001201007387 */ /* 0x0003e20000100800 */
[C---:B------:R-:W-:Y:S01]  /*2650*/  IMAD R9, R130.reuse, 0xac, RZ ;  /* 0x000000ac82097824 */ /* 0x040fe200078e02ff */
[-C--:B------:R-:W-:Y:S01]  /*2660*/  IADD3 R34, P1, R15, R122.reuse, RZ ;  /* 0x0000007a0f227210 */ /* 0x080fe20007f3e0ff */
[----:B------:R-:W-:Y:S01]  /*2670*/  IMAD R19, R130, 0xad, RZ ;  /* 0x000000ad82137824 */ /* 0x000fe200078e02ff */
[----:B------:R0:W5:Y:S04]  /*2680*/  LDG.E.U8 R29, desc[UR60][R10.64] ;  /* 0x0000003c0a1d7981 */ /* 0x000168000c1e1100 */
[----:B-1----:R-:W2:Y:S01]  /*2690*/  LDG.E.U8 R18, desc[UR60][R32.64] ;  /* 0x0000003c20127981 */ /* 0x002ea2000c1e1100 */
[----:B------:R-:W-:-:S04]  /*26a0*/  IADD3 R20, P0, R9, R122, RZ ;  /* 0x0000007a09147210 */ /* 0x000fc80007f1e0ff */
[----:B------:R-:W-:-:S05]  /*26b0*/  LEA.HI.X.SX32 R21, R9, R123, 0x1, P0 ;  /* 0x0000007b09157211 */ /* 0x000fca00000f0eff */
[----:B------:R1:W3:Y:S01]  /*26c0*/  LDG.E.U8 R26, desc[UR60][R20.64] ;  /* 0x0000003c141a7981 */ /* 0x0002e2000c1e1100 */
[-C--:B------:R-:W-:Y:S01]  /*26d0*/  LEA.HI.X.SX32 R35, R15, R123.reuse, 0x1, P1 ;  /* 0x0000007b0f237211 */ /* 0x080fe200008f0eff */
[C---:B------:R-:W-:Y:S01]  /*26e0*/  IMAD R15, R130.reuse, 0xae, RZ ;  /* 0x000000ae820f7824 */ /* 0x040fe200078e02ff */
[-C--:B------:R-:W-:Y:S01]  /*26f0*/  IADD3 R8, P1, R19, R122.reuse, RZ ;  /* 0x0000007a13087210 */ /* 0x080fe20007f3e0ff */
[C---:B0-----:R-:W-:Y:S02]  /*2700*/  IMAD R25, R130.reuse, 0xaf, RZ ;  /* 0x000000af82197824 */ /* 0x041fe400078e02ff */
[C---:B------:R-:W-:Y:S01]  /*2710*/  IMAD R23, R130.reuse, 0x31, RZ ;  /* 0x0000003182177824 */ /* 0x040fe200078e02ff */
[-C--:B------:R-:W-:Y:S01]  /*2720*/  IADD3 R14, P0, R15, R122.reuse, RZ ;  /* 0x0000007a0f0e7210 */ /* 0x080fe20007f1e0ff */
[C---:B------:R-:W-:Y:S01]  /*2730*/  IMAD R27, R130.reuse, 0x32, RZ ;  /* 0x00000032821b7824 */ /* 0x040fe200078e02ff */
[-C--:B------:R-:W-:Y:S01]  /*2740*/  LEA.HI.X.SX32 R9, R19, R123.reuse, 0x1, P1 ;  /* 0x0000007b13097211 */ /* 0x080fe200008f0eff */
[----:B------:R-:W-:Y:S01]  /*2750*/  IMAD R19, R130, 0x30, RZ ;  /* 0x0000003082137824 */ /* 0x000fe200078e02ff */
[----:B------:R-:W-:Y:S01]  /*2760*/  LEA.HI.X.SX32 R15, R15, R123, 0x1, P0 ;  /* 0x0000007b0f0f7211 */ /* 0x000fe200000f0eff */
[----:B------:R-:W5:Y:S01]  /*2770*/  LDG.E.U8 R42, desc[UR60][R34.64] ;  /* 0x0000003c222a7981 */ /* 0x000f62000c1e1100 */
[----:B------:R-:W-:-:S02]  /*2780*/  IADD3 R10, P1, R25, R122, RZ ;  /* 0x0000007a190a7210 */ /* 0x000fc40007f3e0ff */
[----:B------:R-:W-:Y:S01]  /*2790*/  IADD3 R24, P0, R19, R122, RZ ;  /* 0x0000007a13187210 */ /* 0x000fe20007f1e0ff */
[----:B----4-:R0:W-:Y:S01]  /*27a0*/  STL [R1+0xa4], R16 ;  /* 0x0000a41001007387 */ /* 0x0101e20000100800 */
[----:B------:R-:W-:-:S03]  /*27b0*/  LEA.HI.X.SX32 R11, R25, R123, 0x1, P1 ;  /* 0x0000007b190b7211 */ /* 0x000fc600008f0eff */
[----:B------:R4:W5:Y:S01]  /*27c0*/  LDG.E.U8 R37, desc[UR60][R8.64] ;  /* 0x0000003c08257981 */ /* 0x000962000c1e1100 */
[----:B------:R-:W-:-:S03]  /*27d0*/  IADD3 R22, P1, R23, R122, RZ ;  /* 0x0000007a17167210 */ /* 0x000fc60007f3e0ff */
[----:B0-----:R0:W5:Y:S01]  /*27e0*/  LDG.E.U8 R16, desc[UR60][R14.64] ;  /* 0x0000003c0e107981 */ /* 0x001162000c1e1100 */
[-C--:B------:R-:W-:Y:S01]  /*27f0*/  LEA.HI.X.SX32 R25, R19, R123.reuse, 0x1, P0 ;  /* 0x0000007b13197211 */ /* 0x080fe200000f0eff */
[----:B------:R-:W-:Y:S01]  /*2800*/  IMAD R19, R130, 0x33, RZ ;  /* 0x0000003382137824 */ /* 0x000fe200078e02ff */
[----:B------:R-:W-:Y:S01]  /*2810*/  LEA.HI.X.SX32 R23, R23, R123, 0x1, P1 ;  /* 0x0000007b17177211 */ /* 0x000fe200008f0eff */
[----:B------:R-:W5:Y:S01]  /*2820*/  LDG.E.U8 R35, desc[UR60][R10.64] ;  /* 0x0000003c0a237981 */ /* 0x000f62000c1e1100 */
[----:B-1----:R-:W-:-:S03]  /*2830*/  IADD3 R20, P0, R27, R122, RZ ;  /* 0x0000007a1b147210 */ /* 0x002fc60007f1e0ff */
[----:B------:R1:W5:Y:S01]  /*2840*/  LDG.E.U8 R34, desc[UR60][R24.64] ;  /* 0x0000003c18227981 */ /* 0x000362000c1e1100 */
[----:B----4-:R-:W-:Y:S02]  /*2850*/  IADD3 R8, P1, R19, R122, RZ ;  /* 0x0000007a13087210 */ /* 0x010fe40007f3e0ff */
[-C--:B------:R-:W-:Y:S02]  /*2860*/  LEA.HI.X.SX32 R21, R27, R123.reuse, 0x1, P0 ;  /* 0x0000007b1b157211 */ /* 0x080fe400000f0eff */
[----:B------:R-:W-:-:S03]  /*2870*/  LEA.HI.X.SX32 R9, R19, R123, 0x1, P1 ;  /* 0x0000007b13097211 */ /* 0x000fc600008f0eff */
[----:B------:R-:W4:Y:S04]  /*2880*/  LDG.E.U8 R32, desc[UR60][R20.64] ;  /* 0x0000003c14207981 */ /* 0x000f28000c1e1100 */
[----:B------:R-:W4:Y:S01]  /*2890*/  LDG.E.U8 R24, desc[UR60][R22.64] ;  /* 0x0000003c16187981 */ /* 0x000f22000c1e1100 */
[----:B------:R-:W-:-:S05]  /*28a0*/  IMAD R33, R130, 0x34, RZ ;  /* 0x0000003482217824 */ /* 0x000fca00078e02ff */
[----:B0-----:R-:W-:-:S04]  /*28b0*/  IADD3 R14, P0, R33, R122, RZ ;  /* 0x0000007a210e7210 */ /* 0x001fc80007f1e0ff */
[----:B------:R-:W-:Y:S01]  /*28c0*/  LEA.HI.X.SX32 R15, R33, R123, 0x1, P0 ;  /* 0x0000007b210f7211 */ /* 0x000fe200000f0eff */
[----:B--2---:R0:W-:Y:S04]  /*28d0*/  STL [R1+0x10c], R18 ;  /* 0x00010c1201007387 */ /* 0x0041e80000100800 */
[----:B0-----:R0:W2:Y:S04]  /*28e0*/  LDG.E.U8 R18, desc[UR60][R8.64] ;  /* 0x0000003c08127981 */ /* 0x0010a8000c1e1100 */
[----:B---3--:R3:W-:Y:S04]  /*28f0*/  STL [R1+0x11c], R26 ;  /* 0x00011c1a01007387 */ /* 0x0087e80000100800 */
[----:B---3--:R3:W2:Y:S01]  /*2900*/  LDG.E.U8 R26, desc[UR60][R14.64] ;  /* 0x0000003c0e1a7981 */ /* 0x0086a2000c1e1100 */
[----:B------:R-:W-:-:S02]  /*2910*/  IMAD R27, R130, 0x35, RZ ;  /* 0x00000035821b7824 */ /* 0x000fc400078e02ff */
[C---:B------:R-:W-:Y:S02]  /*2920*/  IMAD R19, R130.reuse, 0x36, RZ ;  /* 0x0000003682137824 */ /* 0x040fe400078e02ff */
[C---:B-1----:R-:W-:Y:S01]  /*2930*/  IMAD R25, R130.reuse, 0x37, RZ ;  /* 0x0000003782197824 */ /* 0x042fe200078e02ff */
[-C--:B------:R-:W-:Y:S02]  /*2940*/  IADD3 R10, P1, R27, R122.reuse, RZ ;  /* 0x0000007a1b0a7210 */ /* 0x080fe40007f3e0ff */
[-C--:B0-----:R-:W-:Y:S02]  /*2950*/  IADD3 R8, P0, R19, R122.reuse, RZ ;  /* 0x0000007a13087210 */ /* 0x081fe40007f1e0ff */
[-C--:B------:R-:W-:Y:S02]  /*2960*/  LEA.HI.X.SX32 R11, R27, R123.reuse, 0x1, P1 ;  /* 0x0000007b1b0b7211 */ /* 0x080fe400008f0eff */
[----:B---3--:R-:W-:Y:S01]  /*2970*/  IADD3 R14, P1, R25, R122, RZ ;  /* 0x0000007a190e7210 */ /* 0x008fe20007f3e0ff */
[C---:B------:R-:W-:Y:S01]  /*2980*/  IMAD R23, R130.reuse, 0x38, RZ ;  /* 0x0000003882177824 */ /* 0x040fe200078e02ff */
[-C--:B------:R-:W-:Y:S01]  /*2990*/  LEA.HI.X.SX32 R9, R19, R123.reuse, 0x1, P0 ;  /* 0x0000007b13097211 */ /* 0x080fe200000f0eff */
[----:B------:R0:W3:Y:S01]  /*29a0*/  LDG.E.U8 R22, desc[UR60][R10.64] ;  /* 0x0000003c0a167981 */ /* 0x0000e2000c1e1100 */
[----:B------:R-:W-:Y:S01]  /*29b0*/  IMAD R19, R130, 0x39, RZ ;  /* 0x0000003982137824 */ /* 0x000fe200078e02ff */
[----:B------:R-:W-:-:S02]  /*29c0*/  LEA.HI.X.SX32 R15, R25, R123, 0x1, P1 ;  /* 0x0000007b190f7211 */ /* 0x000fc400008f0eff */
[----:B-----5:R-:W-:Y:S04]  /*29d0*/  STL [R1+0x114], R37 ;  /* 0x0001142501007387 */ /* 0x020fe80000100800 */
[----:B------:R1:W-:Y:S01]  /*29e0*/  STL [R1+0x134], R16 ;  /* 0x0001341001007387 */ /* 0x0003e20000100800 */
[----:B0-----:R-:W-:-:S03]  /*29f0*/  IADD3 R10, P0, R23, R122, RZ ;  /* 0x0000007a170a7210 */ /* 0x001fc60007f1e0ff */
[----:B------:R0:W5:Y:S01]  /*2a00*/  LDG.E.U8 R20, desc[UR60][R14.64] ;  /* 0x0000003c0e147981 */ /* 0x000162000c1e1100 */
[C---:B------:R-:W-:Y:S01]  /*2a10*/  IMAD R21, R130.reuse, 0x3a, RZ ;  /* 0x0000003a82157824 */ /* 0x040fe200078e02ff */
[----:B------:R-:W-:Y:S02]  /*2a20*/  LEA.HI.X.SX32 R11, R23, R123, 0x1, P0 ;  /* 0x0000007b170b7211 */ /* 0x000fe400000f0eff */
[----:B-1----:R1:W5:Y:S01]  /*2a30*/  LDG.E.U8 R16, desc[UR60][R8.64] ;  /* 0x0000003c08107981 */ /* 0x002362000c1e1100 */
[----:B------:R-:W-:-:S03]  /*2a40*/  IMAD R23, R130, 0x3b, RZ ;  /* 0x0000003b82177824 */ /* 0x000fc600078e02ff */
[----:B------:R-:W-:Y:S01]  /*2a50*/  STL [R1+0x120], R35 ;  /* 0x0001202301007387 */ /* 0x000fe20000100800 */
[----:B0-----:R-:W-:-:S03]  /*2a60*/  IADD3 R14, P0, R21, R122, RZ ;  /* 0x0000007a150e7210 */ /* 0x001fc60007f1e0ff */
[----:B------:R0:W5:Y:S01]  /*2a70*/  LDG.E.U8 R27, desc[UR60][R10.64] ;  /* 0x0000003c0a1b7981 */ /* 0x000162000c1e1100 */
[----:B-1----:R-:W-:-:S04]  /*2a80*/  IADD3 R8, P1, R19, R122, RZ ;  /* 0x0000007a13087210 */ /* 0x002fc80007f3e0ff */
[-C--:B------:R-:W-:Y:S01]  /*2a90*/  LEA.HI.X.SX32 R9, R19, R123.reuse, 0x1, P1 ;  /* 0x0000007b13097211 */ /* 0x080fe200008f0eff */
[----:B------:R-:W-:Y:S04]  /*2aa0*/  STL [R1+0x18c], R34 ;  /* 0x00018c2201007387 */ /* 0x000fe80000100800 */
[----:B----4-:R1:W-:Y:S01]  /*2ab0*/  STL [R1+0x188], R24 ;  /* 0x0001881801007387 */ /* 0x0103e20000100800 */
[----:B0-----:R-:W-:Y:S02]  /*2ac0*/  IADD3 R10, P1, R23, R122, RZ ;  /* 0x0000007a170a7210 */ /* 0x001fe40007f3e0ff */
[-C--:B------:R-:W-:Y:S02]  /*2ad0*/  LEA.HI.X.SX32 R15, R21, R123.reuse, 0x1, P0 ;  /* 0x0000007b150f7211 */ /* 0x080fe400000f0eff */
[----:B------:R-:W-:Y:S01]  /*2ae0*/  LEA.HI.X.SX32 R11, R23, R123, 0x1, P1 ;  /* 0x0000007b170b7211 */ /* 0x000fe200008f0eff */
[----:B-1----:R0:W4:Y:S04]  /*2af0*/  LDG.E.U8 R24, desc[UR60][R8.64] ;  /* 0x0000003c08187981 */ /* 0x002128000c1e1100 */
[----:B------:R-:W-:Y:S04]  /*2b00*/  STL [R1+0x184], R32 ;  /* 0x0001842001007387 */ /* 0x000fe80000100800 */
[----:B------:R1:W4:Y:S01]  /*2b10*/  LDG.E.U8 R25, desc[UR60][R14.64] ;  /* 0x0000003c0e197981 */ /* 0x000322000c1e1100 */
[----:B------:R-:W-:-:S05]  /*2b20*/  IMAD R19, R130, 0x3c, RZ ;  /* 0x0000003c82137824 */ /* 0x000fca00078e02ff */
[----:B0-----:R-:W-:-:S04]  /*2b30*/  IADD3 R8, P0, R19, R122, RZ ;  /* 0x0000007a13087210 */ /* 0x001fc80007f1e0ff */
[----:B------:R-:W-:Y:S01]  /*2b40*/  LEA.HI.X.SX32 R9, R19, R123, 0x1, P0 ;  /* 0x0000007b13097211 */ /* 0x000fe200000f0eff */
[----:B--2---:R0:W-:Y:S04]  /*2b50*/  STL [R1+0x180], R18 ;  /* 0x0001801201007387 */ /* 0x0041e80000100800 */
[----:B0-----:R0:W2:Y:S04]  /*2b60*/  LDG.E.U8 R18, desc[UR60][R10.64] ;  /* 0x0000003c0a127981 */ /* 0x0010a8000c1e1100 */
[----:B------:R1:W-:Y:S04]  /*2b70*/  STL [R1+0x17c], R26 ;  /* 0x00017c1a01007387 */ /* 0x0003e80000100800 */
[----:B-1----:R1:W2:Y:S01]  /*2b80*/  LDG.E.U8 R26, desc[UR60][R8.64] ;  /* 0x0000003c081a7981 */ /* 0x0022a2000c1e1100 */
[----:B------:R-:W-:-:S02]  /*2b90*/  IMAD R21, R130, 0x3d, RZ ;  /* 0x0000003d82157824 */ /* 0x000fc400078e02ff */
[C---:B------:R-:W-:Y:S02]  /*2ba0*/  IMAD R23, R130.reuse, 0x3e, RZ ;  /* 0x0000003e82177824 */ /* 0x040fe400078e02ff */
[C---:B------:R-:W-:Y:S01]  /*2bb0*/  IMAD R19, R130.reuse, 0x3f, RZ ;  /* 0x0000003f82137824 */ /* 0x040fe200078e02ff */
[-C--:B------:R-:W-:Y:S02]  /*2bc0*/  IADD3 R14, P1, R21, R122.reuse, RZ ;  /* 0x0000007a150e7210 */ /* 0x080fe40007f3e0ff */
[-C--:B0-----:R-:W-:Y:S02]  /*2bd0*/  IADD3 R10, P0, R23, R122.reuse, RZ ;  /* 0x0000007a170a7210 */ /* 0x081fe40007f1e0ff */
[-C--:B------:R-:W-:Y:S02]  /*2be0*/  LEA.HI.X.SX32 R15, R21, R123.reuse, 0x1, P1 ;  /* 0x0000007b150f7211 */ /* 0x080fe400008f0eff */
[-C--:B-1----:R-:W-:Y:S01]  /*2bf0*/  IADD3 R8, P1, R19, R122.reuse, RZ ;  /* 0x0000007a13087210 */ /* 0x082fe20007f3e0ff */
[----:B---3--:R0:W-:Y:S01]  /*2c00*/  STL [R1+0x178], R22 ;  /* 0x0001781601007387 */ /* 0x0081e20000100800 */
[C---:B------:R-:W-:Y:S01]  /*2c10*/  IMAD R21, R130.reuse, 0xb0, RZ ;  /* 0x000000b082157824 */ /* 0x040fe200078e02ff */
[-C--:B------:R-:W-:Y:S01]  /*2c20*/  LEA.HI.X.SX32 R11, R23, R123.reuse, 0x1, P0 ;  /* 0x0000007b170b7211 */ /* 0x080fe200000f0eff */
[----:B------:R-:W-:Y:S01]  /*2c30*/  IMAD R23, R130, 0xb1, RZ ;  /* 0x000000b182177824 */ /* 0x000fe200078e02ff */
[----:B------:R-:W-:Y:S01]  /*2c40*/  LEA.HI.X.SX32 R9, R19, R123, 0x1, P1 ;  /* 0x0000007b13097211 */ /* 0x000fe200008f0eff */
[----:B0-----:R0:W3:Y:S04]  /*2c50*/  LDG.E.U8 R22, desc[UR60][R14.64] ;  /* 0x0000003c0e167981 */ /* 0x0010e8000c1e1100 */
[----:B-----5:R1:W-:Y:S04]  /*2c60*/  STL [R1+0x174], R16 ;  /* 0x0001741001007387 */ /* 0x0203e80000100800 */
[----:B------:R5:W-:Y:S01]  /*2c70*/  STL [R1+0x170], R20 ;  /* 0x0001701401007387 */ /* 0x000be20000100800 */
[----:B0-----:R-:W-:-:S03]  /*2c80*/  IADD3 R14, P0, R21, R122, RZ ;  /* 0x0000007a150e7210 */ /* 0x001fc60007f1e0ff */
[----:B-1----:R0:W3:Y:S01]  /*2c90*/  LDG.E.U8 R16, desc[UR60][R10.64] ;  /* 0x0000003c0a107981 */ /* 0x0020e2000c1e1100 */
[----:B------:R-:W-:-:S03]  /*2ca0*/  LEA.HI.X.SX32 R15, R21, R123, 0x1, P0 ;  /* 0x0000007b150f7211 */ /* 0x000fc600000f0eff */
[----:B-----5:R1:W5:Y:S01]  /*2cb0*/  LDG.E.U8 R20, desc[UR60][R8.64] ;  /* 0x0000003c08147981 */ /* 0x020362000c1e1100 */
[C---:B------:R-:W-:Y:S01]  /*2cc0*/  IMAD R19, R130.reuse, 0xb2, RZ ;  /* 0x000000b282137824 */ /* 0x040fe200078e02ff */
[----:B0-----:R-:W-:Y:S01]  /*2cd0*/  IADD3 R10, P1, R23, R122, RZ ;  /* 0x0000007a170a7210 */ /* 0x001fe20007f3e0ff */
[----:B------:R-:W-:-:S03]  /*2ce0*/  IMAD R21, R130, 0xb3, RZ ;  /* 0x000000b382157824 */ /* 0x000fc600078e02ff */
[----:B------:R-:W-:Y:S01]  /*2cf0*/  LEA.HI.X.SX32 R11, R23, R123, 0x1, P1 ;  /* 0x0000007b170b7211 */ /* 0x000fe200008f0eff */
[----:B------:R0:W-:Y:S01]  /*2d00*/  STL [R1+0x31c], R27 ;  /* 0x00031c1b01007387 */ /* 0x0001e20000100800 */
[----:B-1----:R-:W-:-:S03]  /*2d10*/  IADD3 R8, P0, R19, R122, RZ ;  /* 0x0000007a13087210 */ /* 0x002fc60007f1e0ff */
[----:B----4-:R1:W-:Y:S01]  /*2d20*/  STL [R1+0x318], R24 ;  /* 0x0003181801007387 */ /* 0x0103e20000100800 */
[----:B------:R-:W-:-:S03]  /*2d30*/  LEA.HI.X.SX32 R9, R19, R123, 0x1, P0 ;  /* 0x0000007b13097211 */ /* 0x000fc600000f0eff */
[----:B0-----:R0:W4:Y:S04]  /*2d40*/  LDG.E.U8 R27, desc[UR60][R14.64] ;  /* 0x0000003c0e1b7981 */ /* 0x001128000c1e1100 */
[----:B-1----:R1:W4:Y:S01]  /*2d50*/  LDG.E.U8 R24, desc[UR60][R10.64] ;  /* 0x0000003c0a187981 */ /* 0x002322000c1e1100 */
[----:B0-----:R-:W-:-:S03]  /*2d60*/  IADD3 R14, P1, R21, R122, RZ ;  /* 0x0000007a150e7210 */ /* 0x001fc60007f3e0ff */
[----:B------:R0:W-:Y:S01]  /*2d70*/  STL [R1+0x314], R25 ;  /* 0x0003141901007387 */ /* 0x0001e20000100800 */
[----:B------:R-:W-:-:S03]  /*2d80*/  LEA.HI.X.SX32 R15, R21, R123, 0x1, P1 ;  /* 0x0000007b150f7211 */ /* 0x000fc600008f0eff */
[----:B0-----:R0:W4:Y:S01]  /*2d90*/  LDG.E.U8 R25, desc[UR60][R8.64] ;  /* 0x0000003c08197981 */ /* 0x001122000c1e1100 */
[----:B------:R-:W-:-:S05]  /*2da0*/  IMAD R23, R130, 0xb4, RZ ;  /* 0x000000b482177824 */ /* 0x000fca00078e02ff */
[----:B-1----:R-:W-:-:S04]  /*2db0*/  IADD3 R10, P0, R23, R122, RZ ;  /* 0x0000007a170a7210 */ /* 0x002fc80007f1e0ff */
[----:B------:R-:W-:Y:S01]  /*2dc0*/  LEA.HI.X.SX32 R11, R23, R123, 0x1, P0 ;  /* 0x0000007b170b7211 */ /* 0x000fe200000f0eff */
[----:B--2---:R1:W-:Y:S04]  /*2dd0*/  STL [R1+0x30c], R18 ;  /* 0x00030c1201007387 */ /* 0x0043e80000100800 */
[----:B-1----:R1:W2:Y:S04]  /*2de0*/  LDG.E.U8 R18, desc[UR60][R14.64] ;  /* 0x0000003c0e127981 */ /* 0x0022a8000c1e1100 */
[----:B------:R0:W-:Y:S04]  /*2df0*/  STL [R1+0x308], R26 ;  /* 0x0003081a01007387 */ /* 0x0001e80000100800 */
[----:B0-----:R0:W2:Y:S01]  /*2e00*/  LDG.E.U8 R26, desc[UR60][R10.64] ;  /* 0x0000003c0a1a7981 */ /* 0x0010a2000c1e1100 */
[----:B------:R-:W-:-:S02]  /*2e10*/  IMAD R19, R130, 0xb5, RZ ;  /* 0x000000b582137824 */ /* 0x000fc400078e02ff */
[C---:B------:R-:W-:Y:S02]  /*2e20*/  IMAD R21, R130.reuse, 0xb6, RZ ;  /* 0x000000b682157824 */ /* 0x040fe400078e02ff */
[C---:B------:R-:W-:Y:S01]  /*2e30*/  IMAD R23, R130.reuse, 0xb7, RZ ;  /* 0x000000b782177824 */ /* 0x040fe200078e02ff */
[-C--:B------:R-:W-:Y:S02]  /*2e40*/  IADD3 R8, P1, R19, R122.reuse, RZ ;  /* 0x0000007a13087210 */ /* 0x080fe40007f3e0ff */
[-C--:B-1----:R-:W-:Y:S02]  /*2e50*/  IADD3 R14, P0, R21, R122.reuse, RZ ;  /* 0x0000007a150e7210 */ /* 0x082fe40007f1e0ff */
[-C--:B------:R-:W-:Y:S02]  /*2e60*/  LEA.HI.X.SX32 R9, R19, R123.reuse, 0x1, P1 ;  /* 0x0000007b13097211 */ /* 0x080fe400008f0eff */
[-C--:B0-----:R-:W-:Y:S01]  /*2e70*/  IADD3 R10, P1, R23, R122.reuse, RZ ;  /* 0x0000007a170a7210 */ /* 0x081fe20007f3e0ff */
[----:B---3--:R0:W-:Y:S01]  /*2e80*/  STL [R1+0x300], R22 ;  /* 0x0003001601007387 */ /* 0x0081e20000100800 */
[C---:B------:R-:W-:Y:S01]  /*2e90*/  IMAD R19, R130.reuse, 0xb8, RZ ;  /* 0x000000b882137824 */ /* 0x040fe200078e02ff */
[-C--:B------:R-:W-:Y:S01]  /*2ea0*/  LEA.HI.X.SX32 R15, R21, R123.reuse, 0x1, P0 ;  /* 0x0000007b150f7211 */ /* 0x080fe200000f0eff */
[----:B------:R-:W-:Y:S01]  /*2eb0*/  IMAD R21, R130, 0xb9, RZ ;  /* 0x000000b982157824 */ /* 0x000fe200078e02ff */
[----:B------:R-:W-:Y:S01]  /*2ec0*/  LEA.HI.X.SX32 R11, R23, R123, 0x1, P1 ;  /* 0x0000007b170b7211 */ /* 0x000fe200008f0eff */
[----:B0-----:R0:W3:Y:S04]  /*2ed0*/  LDG.E.U8 R22, desc[UR60][R8.64] ;  /* 0x0000003c08167981 */ /* 0x0010e8000c1e1100 */
[----:B------:R1:W-:Y:S04]  /*2ee0*/  STL [R1+0x2f8], R16 ;  /* 0x0002f81001007387 */ /* 0x0003e80000100800 */
[----:B-----5:R5:W-:Y:S01]  /*2ef0*/  STL [R1+0x2f0], R20 ;  /* 0x0002f01401007387 */ /* 0x020be20000100800 */
[----:B0-----:R-:W-:-:S03]  /*2f00*/  IADD3 R8, P0, R19, R122, RZ ;  /* 0x0000007a13087210 */ /* 0x001fc60007f1e0ff */
[----:B-1----:R0:W3:Y:S01]  /*2f10*/  LDG.E.U8 R16, desc[UR60][R14.64] ;  /* 0x0000003c0e107981 */ /* 0x0020e2000c1e1100 */
[----:B------:R-:W-:-:S03]  /*2f20*/  LEA.HI.X.SX32 R9, R19, R123, 0x1, P0 ;  /* 0x0000007b13097211 */ /* 0x000fc600000f0eff */
[----:B-----5:R1:W5:Y:S01]  /*2f30*/  LDG.E.U8 R20, desc[UR60][R10.64] ;  /* 0x0000003c0a147981 */ /* 0x020362000c1e1100 */
[C---:B------:R-:W-:Y:S01]  /*2f40*/  IMAD R23, R130.reuse, 0xba, RZ ;  /* 0x000000ba82177824 */ /* 0x040fe200078e02ff */
[CC--:B0-----:R-:W-:Y:S01]  /*2f50*/  IADD3 R14, P1, R21.reuse, R122.reuse, RZ ;  /* 0x0000007a150e7210 */ /* 0x0c1fe20007f3e0ff */
[----:B------:R-:W-:Y:S01]  /*2f60*/  IMAD R19, R130, 0xbb, RZ ;  /* 0x000000bb82137824 */ /* 0x000fe200078e02ff */
[----:B------:R0:W5:Y:S02]  /*2f70*/  LDG.E.U8 R33, desc[UR60][R8.64] ;  /* 0x0000003c08217981 */ /* 0x000164000c1e1100 */
[----:B------:R-:W-:Y:S02]  /*2f80*/  LEA.HI.X.SX32 R15, R21, R123, 0x1, P1 ;  /* 0x0000007b150f7211 */ /* 0x000fe400008f0eff */
[----:B----4-:R-:W-:Y:S01]  /*2f90*/  STL [R1+0x2e8], R27 ;  /* 0x0002e81b01007387 */ /* 0x010fe20000100800 */
[----:B-1----:R-:W-:-:S03]  /*2fa0*/  IADD3 R10, P0, R23, R122, RZ ;  /* 0x0000007a170a7210 */ /* 0x002fc60007f1e0ff */
[----:B------:R1:W-:Y:S01]  /*2fb0*/  STL [R1+0x2e0], R24 ;  /* 0x0002e01801007387 */ /* 0x0003e20000100800 */
[----:B0-----:R-:W-:Y:S02]  /*2fc0*/  IADD3 R8, P1, R19, R122, RZ ;  /* 0x0000007a13087210 */ /* 0x001fe40007f3e0ff */
[-C--:B------:R-:W-:Y:S01]  /*2fd0*/  LEA.HI.X.SX32 R11, R23, R123.reuse, 0x1, P0 ;  /* 0x0000007b170b7211 */ /* 0x080fe200000f0eff */
[----:B-1----:R0:W4:Y:S01]  /*2fe0*/  LDG.E.U8 R24, desc[UR60][R14.64] ;  /* 0x0000003c0e187981 */ /* 0x002122000c1e1100 */
[----:B------:R-:W-:-:S03]  /*2ff0*/  LEA.HI.X.SX32 R9, R19, R123, 0x1, P1 ;  /* 0x0000007b13097211 */ /* 0x000fc600008f0eff */
[----:B------:R1:W4:Y:S04]  /*3000*/  LDG.E.U8 R32, desc[UR60][R10.64] ;  /* 0x0000003c0a207981 */ /* 0x000328000c1e1100 */
[----:B------:R-:W-:Y:S01]  /*3010*/  STL [R1+0x2dc], R25 ;  /* 0x0002dc1901007387 */ /* 0x000fe20000100800 */
        /* <DEDUP_REMOVED lines=15> */
[C---:B------:R-:W-:Y:S01]  /*3110*/  IMAD.SHL.U32 R19, R130.reuse, 0x40, RZ ;  /* 0x0000004082137824 */ /* 0x040fe200078e00ff */
        /* <DEDUP_REMOVED lines=13> */
[----:B------:R-:W-:Y:S02]  /*31f0*/  STL [R1+0x2b0], R33 ;  /* 0x0002b02101007387 */ /* 0x000fe40000100800 */
[----:B------:R-:W-:Y:S02]  /*3200*/  LEA.HI.X.SX32 R9, R21, R123, 0x1, P1 ;  /* 0x0000007b15097211 */ /* 0x000fe400008f0eff */
[----:B------:R0:W5:Y:S01]  /*3210*/  LDG.E.U8 R27, desc[UR60][R10.64] ;  /* 0x0000003c0a1b7981 */ /* 0x000162000c1e1100 */
[----:B-1----:R-:W-:-:S03]  /*3220*/  IADD3 R14, P0, R23, R122, RZ ;  /* 0x0000007a170e7210 */ /* 0x002fc60007f1e0ff */
[----:B----4-:R1:W-:Y:S01]  /*3230*/  STL [R1+0x2a8], R24 ;  /* 0x0002a81801007387 */ /* 0x0103e20000100800 */
[-C--:B------:R-:W-:Y:S02]  /*3240*/  LEA.HI.X.SX32 R15, R23, R123.reuse, 0x1, P0 ;  /* 0x0000007b170f7211 */ /* 0x080fe400000f0eff */
[C---:B0-----:R-:W-:Y:S01]  /*3250*/  IADD3 R10, P1, R19.reuse, R122, RZ ;  /* 0x0000007a130a7210 */ /* 0x041fe20007f3e0ff */
[----:B-1----:R0:W4:Y:S03]  /*3260*/  LDG.E.U8 R24, desc[UR60][R8.64] ;  /* 0x0000003c08187981 */ /* 0x002126000c1e1100 */
[----:B------:R-:W-:Y:S01]  /*3270*/  LEA.HI.X.SX32 R11, R19, R123, 0x1, P1 ;  /* 0x0000007b130b7211 */ /* 0x000fe200008f0eff */
        /* <DEDUP_REMOVED lines=34> */
[----:B----4-:R1:W-:Y:S04]  /*34a0*/  STL [R1+0x304], R24 ;  /* 0x0003041801007387 */ /* 0x0103e80000100800 */
[----:B0-----:R0:W4:Y:S01]  /*34b0*/  LDG.E.U8 R27, desc[UR60][R14.64] ;  /* 0x0000003c0e1b7981 */ /* 0x001122000c1e1100 */
[----:B------:R-:W-:-:S03]  /*34c0*/  LEA.HI.X.SX32 R9, R21, R123, 0x1, P0 ;  /* 0x0000007b15097211 */ /* 0x000fc600000f0eff */
        /* <DEDUP_REMOVED lines=35> */
[----:B----4-:R0:W-:Y:S01]  /*3700*/  STL [R1+0x2c8], R27 ;  /* 0x0002c81b01007387 */ /* 0x0101e20000100800 */
[----:B-1----:R-:W-:-:S03]  /*3710*/  IADD3 R10, P0, R19, R122, RZ ;  /* 0x0000007a130a7210 */ /* 0x002fc60007f1e0ff */
[----:B------:R1:W-:Y:S04]  /*3720*/  STL [R1+0x2bc], R24 ;  /* 0x0002bc1801007387 */ /* 0x0003e80000100800 */
        /* <DEDUP_REMOVED lines=57> */
[-C--:B------:R-:W-:Y:S01]  /*3ac0*/  IADD3 R14, P1, R23, R122.reuse, RZ ;  /* 0x0000007a170e7210 */ /* 0x080fe20007f3e0ff */
[C---:B------:R-:W-:Y:S01]  /*3ad0*/  IMAD R19, R130.reuse, 0x50, RZ ;  /* 0x0000005082137824 */ /* 0x040fe200078e02ff */
[-C--:B0-----:R-:W-:Y:S02]  /*3ae0*/  IADD3 R10, P0, R25, R122.reuse, RZ ;  /* 0x0000007a190a7210 */ /* 0x081fe40007f1e0ff */
[-C--:B------:R-:W-:Y:S02]  /*3af0*/  LEA.HI.X.SX32 R15, R23, R123.reuse, 0x1, P1 ;  /* 0x0000007b170f7211 */ /* 0x080fe400008f0eff */
[-C--:B-1----:R-:W-:Y:S01]  /*3b00*/  IADD3 R8, P1, R27, R122.reuse, RZ ;  /* 0x0000007a1b087210 */ /* 0x082fe20007f3e0ff */
[----:B---3--:R0:W-:Y:S01]  /*3b10*/  STL [R1+0x268], R22 ;  /* 0x0002681601007387 */ /* 0x0081e20000100800 */
[-C--:B------:R-:W-:Y:S01]  /*3b20*/  LEA.HI.X.SX32 R11, R25, R123.reuse, 0x1, P0 ;  /* 0x0000007b190b7211 */ /* 0x080fe200000f0eff */
[----:B------:R-:W-:Y:S01]  /*3b30*/  IMAD R21, R130, 0x51, RZ ;  /* 0x0000005182157824 */ /* 0x000fe200078e02ff */
[----:B------:R-:W-:Y:S01]  /*3b40*/  LEA.HI.X.SX32 R9, R27, R123, 0x1, P1 ;  /* 0x0000007b1b097211 */ /* 0x000fe200008f0eff */
[----:B0-----:R0:W3:Y:S04]  /*3b50*/  LDG.E.U8 R22, desc[UR60][R14.64] ;  /* 0x0000003c0e167981 */ /* 0x0010e8000c1e1100 */
[----:B------:R1:W-:Y:S01]  /*3b60*/  STL [R1+0x260], R16 ;  /* 0x0002601001007387 */ /* 0x0003e20000100800 */
[----:B0-----:R-:W-:-:S03]  /*3b70*/  IADD3 R14, P0, R19, R122, RZ ;  /* 0x0000007a130e7210 */ /* 0x001fc60007f1e0ff */
[----:B-----5:R0:W-:Y:S01]  /*3b80*/  STL [R1+0x258], R20 ;  /* 0x0002581401007387 */ /* 0x0201e20000100800 */
[----:B------:R-:W-:-:S03]  /*3b90*/  LEA.HI.X.SX32 R15, R19, R123, 0x1, P0 ;  /* 0x0000007b130f7211 */ /* 0x000fc600000f0eff */
[----:B-1----:R1:W5:Y:S01]  /*3ba0*/  LDG.E.U8 R16, desc[UR60][R10.64] ;  /* 0x0000003c0a107981 */ /* 0x002362000c1e1100 */
[----:B------:R-:W-:-:S03]  /*3bb0*/  IMAD R23, R130, 0x52, RZ ;  /* 0x0000005282177824 */ /* 0x000fc600078e02ff */
[----:B0-----:R0:W5:Y:S01]  /*3bc0*/  LDG.E.U8 R20, desc[UR60][R8.64] ;  /* 0x0000003c08147981 */ /* 0x001162000c1e1100 */
[----:B-1----:R-:W-:-:S03]  /*3bd0*/  IADD3 R10, P1, R21, R122, RZ ;  /* 0x0000007a150a7210 */ /* 0x002fc60007f3e0ff */
[----:B------:R1:W5:Y:S01]  /*3be0*/  LDG.E.U8 R27, desc[UR60][R14.64] ;  /* 0x0000003c0e1b7981 */ /* 0x000362000c1e1100 */
[----:B------:R-:W-:Y:S01]  /*3bf0*/  IMAD R19, R130, 0x53, RZ ;  /* 0x0000005382137824 */ /* 0x000fe200078e02ff */
[----:B------:R-:W-:Y:S02]  /*3c00*/  LEA.HI.X.SX32 R11, R21, R123, 0x1, P1 ;  /* 0x0000007b150b7211 */ /* 0x000fe400008f0eff */
[----:B------:R-:W-:Y:S01]  /*3c10*/  STL [R1+0x250], R33 ;  /* 0x0002502101007387 */ /* 0x000fe20000100800 */
[----:B0-----:R-:W-:-:S03]  /*3c20*/  IADD3 R8, P0, R23, R122, RZ ;  /* 0x0000007a17087210 */ /* 0x001fc60007f1e0ff */
[----:B----4-:R0:W-:Y:S01]  /*3c30*/  STL [R1+0x248], R24 ;  /* 0x0002481801007387 */ /* 0x0101e20000100800 */
[----:B-1----:R-:W-:Y:S02]  /*3c40*/  IADD3 R14, P1, R19, R122, RZ ;  /* 0x0000007a130e7210 */ /* 0x002fe40007f3e0ff */
[-C--:B------:R-:W-:Y:S01]  /*3c50*/  LEA.HI.X.SX32 R9, R23, R123.reuse, 0x1, P0 ;  /* 0x0000007b17097211 */ /* 0x080fe200000f0eff */
[----:B0-----:R0:W4:Y:S01]  /*3c60*/  LDG.E.U8 R24, desc[UR60][R10.64] ;  /* 0x0000003c0a187981 */ /* 0x001122000c1e1100 */
[----:B------:R-:W-:-:S03]  /*3c70*/  LEA.HI.X.SX32 R15, R19, R123, 0x1, P1 ;  /* 0x0000007b130f7211 */ /* 0x000fc600008f0eff */
        /* <DEDUP_REMOVED lines=14> */
[-C--:B------:R-:W-:Y:S01]  /*3d60*/  LEA.HI.X.SX32 R9, R23, R123.reuse, 0x1, P1 ;  /* 0x0000007b17097211 */ /* 0x080fe200008f0eff */
[C---:B------:R-:W-:Y:S01]  /*3d70*/  IMAD R23, R130.reuse, 0x58, RZ ;  /* 0x0000005882177824 */ /* 0x040fe200078e02ff */
[-C--:B-1----:R-:W-:Y:S01]  /*3d80*/  IADD3 R10, P1, R21, R122.reuse, RZ ;  /* 0x0000007a150a7210 */ /* 0x082fe20007f3e0ff */
[----:B---3--:R0:W-:Y:S01]  /*3d90*/  STL [R1+0x228], R22 ;  /* 0x0002281601007387 */ /* 0x0081e20000100800 */
[-C--:B------:R-:W-:Y:S01]  /*3da0*/  LEA.HI.X.SX32 R15, R19, R123.reuse, 0x1, P0 ;  /* 0x0000007b130f7211 */ /* 0x080fe200000f0eff */
[----:B------:R-:W-:Y:S01]  /*3db0*/  IMAD R19, R130, 0x59, RZ ;  /* 0x0000005982137824 */ /* 0x000fe200078e02ff */
[----:B------:R-:W-:Y:S01]  /*3dc0*/  LEA.HI.X.SX32 R11, R21, R123, 0x1, P1 ;  /* 0x0000007b150b7211 */ /* 0x000fe200008f0eff */
[----:B0-----:R0:W3:Y:S04]  /*3dd0*/  LDG.E.U8 R22, desc[UR60][R8.64] ;  /* 0x0000003c08167981 */ /* 0x0010e8000c1e1100 */
[----:B-----5:R1:W-:Y:S01]  /*3de0*/  STL [R1+0x220], R16 ;  /* 0x0002201001007387 */ /* 0x0203e20000100800 */
[----:B0-----:R-:W-:-:S03]  /*3df0*/  IADD3 R8, P0, R23, R122, RZ ;  /* 0x0000007a17087210 */ /* 0x001fc60007f1e0ff */
[----:B------:R0:W-:Y:S01]  /*3e00*/  STL [R1+0x218], R20 ;  /* 0x0002181401007387 */ /* 0x0001e20000100800 */
[----:B------:R-:W-:-:S03]  /*3e10*/  LEA.HI.X.SX32 R9, R23, R123, 0x1, P0 ;  /* 0x0000007b17097211 */ /* 0x000fc600000f0eff */
[----:B-1----:R1:W5:Y:S01]  /*3e20*/  LDG.E.U8 R16, desc[UR60][R14.64] ;  /* 0x0000003c0e107981 */ /* 0x002362000c1e1100 */
[----:B------:R-:W-:-:S03]  /*3e30*/  IMAD R21, R130, 0x5a, RZ ;  /* 0x0000005a82157824 */ /* 0x000fc600078e02ff */
[----:B0-----:R0:W5:Y:S01]  /*3e40*/  LDG.E.U8 R20, desc[UR60][R10.64] ;  /* 0x0000003c0a147981 */ /* 0x001162000c1e1100 */
[----:B-1----:R-:W-:-:S03]  /*3e50*/  IADD3 R14, P1, R19, R122, RZ ;  /* 0x0000007a130e7210 */ /* 0x002fc60007f3e0ff */
[----:B------:R1:W-:Y:S01]  /*3e60*/  STL [R1+0x264], R27 ;  /* 0x0002641b01007387 */ /* 0x0003e20000100800 */
[----:B------:R-:W-:Y:S01]  /*3e70*/  IMAD R23, R130, 0x5b, RZ ;  /* 0x0000005b82177824 */ /* 0x000fe200078e02ff */
[-C--:B------:R-:W-:Y:S02]  /*3e80*/  LEA.HI.X.SX32 R15, R19, R123.reuse, 0x1, P1 ;  /* 0x0000007b130f7211 */ /* 0x080fe400008f0eff */
[C---:B0-----:R-:W-:Y:S01]  /*3e90*/  IADD3 R10, P0, R21.reuse, R122, RZ ;  /* 0x0000007a150a7210 */ /* 0x041fe20007f1e0ff */
[----:B-1----:R0:W5:Y:S04]  /*3ea0*/  LDG.E.U8 R27, desc[UR60][R8.64] ;  /* 0x0000003c081b7981 */ /* 0x002168000c1e1100 */
[----:B----4-:R1:W-:Y:S01]  /*3eb0*/  STL [R1+0x25c], R24 ;  /* 0x00025c1801007387 */ /* 0x0103e20000100800 */
[----:B------:R-:W-:-:S02]  /*3ec0*/  LEA.HI.X.SX32 R11, R21, R123, 0x1, P0 ;  /* 0x0000007b150b7211 */ /* 0x000fc400000f0eff */
[C---:B0-----:R-:W-:Y:S01]  /*3ed0*/  IADD3 R8, P1, R23.reuse, R122, RZ ;  /* 0x0000007a17087210 */ /* 0x041fe20007f3e0ff */
[----:B-1----:R0:W4:Y:S03]  /*3ee0*/  LDG.E.U8 R24, desc[UR60][R14.64] ;  /* 0x0000003c0e187981 */ /* 0x002126000c1e1100 */
[----:B------:R-:W-:Y:S01]  /*3ef0*/  LEA.HI.X.SX32 R9, R23, R123, 0x1, P1 ;  /* 0x0000007b17097211 */ /* 0x000fe200008f0eff */
[----:B------:R1:W-:Y:S04]  /*3f00*/  STL [R1+0x254], R25 ;  /* 0x0002541901007387 */ /* 0x0003e80000100800 */
[----:B-1----:R1:W4:Y:S01]  /*3f10*/  LDG.E.U8 R25, desc[UR60][R10.64] ;  /* 0x0000003c0a197981 */ /* 0x002322000c1e1100 */
        /* <DEDUP_REMOVED lines=75> */
[----:B0-----:R-:W-:-:S03]  /*43d0*/  IADD3 R14, P1, R19, R122, RZ ;  /* 0x0000007a130e7210 */ /* 0x001fc60007f3e0ff */
[----:B------:R-:W4:Y:S04]  /*43e0*/  LDG.E.U8 R34, desc[UR60][R8.64] ;  /* 0x0000003c08227981 */ /* 0x000f28000c1e1100 */
[----:B-1----:R0:W4:Y:S01]  /*43f0*/  LDG.E.U8 R24, desc[UR60][R10.64] ;  /* 0x0000003c0a187981 */ /* 0x002122000c1e1100 */
[----:B------:R-:W-:-:S03]  /*4400*/  LEA.HI.X.SX32 R15, R19, R123, 0x1, P1 ;  /* 0x0000007b130f7211 */ /* 0x000fc600008f0eff */
[----:B------:R1:W-:Y:S01]  /*4410*/  STL [R1+0x1f4], R25 ;  /* 0x0001f41901007387 */ /* 0x0003e20000100800 */
[C---:B------:R-:W-:Y:S02]  /*4420*/  IMAD R21, R130.reuse, 0xdc, RZ ;  /* 0x000000dc82157824 */ /* 0x040fe400078e02ff */
[----:B------:R-:W-:-:S03]  /*4430*/  IMAD R23, R130, 0xdd, RZ ;  /* 0x000000dd82177824 */ /* 0x000fc600078e02ff */
[-C--:B0-----:R-:W-:Y:S02]  /*4440*/  IADD3 R10, P0, R21, R122.reuse, RZ ;  /* 0x0000007a150a7210 */ /* 0x081fe40007f1e0ff */
[----:B------:R-:W-:Y:S02]  /*4450*/  IADD3 R8, P1, R23, R122, RZ ;  /* 0x0000007a17087210 */ /* 0x000fe40007f3e0ff */
[-C--:B------:R-:W-:Y:S02]  /*4460*/  LEA.HI.X.SX32 R11, R21, R123.reuse, 0x1, P0 ;  /* 0x0000007b150b7211 */ /* 0x080fe400000f0eff */
[----:B------:R-:W-:-:S03]  /*4470*/  LEA.HI.X.SX32 R9, R23, R123, 0x1, P1 ;  /* 0x0000007b17097211 */ /* 0x000fc600008f0eff */
[----:B------:R-:W4:Y:S01]  /*4480*/  LDG.E.U8 R33, desc[UR60][R10.64] ;  /* 0x0000003c0a217981 */ /* 0x000f22000c1e1100 */
[----:B-1----:R-:W-:-:S03]  /*4490*/  IMAD R25, R130, 0xde, RZ ;  /* 0x000000de82197824 */ /* 0x002fc600078e02ff */
[----:B--2---:R0:W-:Y:S04]  /*44a0*/  STL [R1+0x1f0], R18 ;  /* 0x0001f01201007387 */ /* 0x0041e80000100800 */
[----:B0-----:R0:W2:Y:S04]  /*44b0*/  LDG.E.U8 R18, desc[UR60][R14.64] ;  /* 0x0000003c0e127981 */ /* 0x0010a8000c1e1100 */
[----:B------:R1:W-:Y:S04]  /*44c0*/  STL [R1+0x1ec], R26 ;  /* 0x0001ec1a01007387 */ /* 0x0003e80000100800 */
[----:B-1----:R1:W2:Y:S01]  /*44d0*/  LDG.E.U8 R26, desc[UR60][R8.64] ;  /* 0x0000003c081a7981 */ /* 0x0022a2000c1e1100 */
[----:B0-----:R-:W-:-:S04]  /*44e0*/  IADD3 R14, P0, R25, R122, RZ ;  /* 0x0000007a190e7210 */ /* 0x001fc80007f1e0ff */
[----:B------:R-:W-:-:S05]  /*44f0*/  LEA.HI.X.SX32 R15, R25, R123, 0x1, P0 ;  /* 0x0000007b190f7211 */ /* 0x000fca00000f0eff */
[----:B------:R0:W2:Y:S01]  /*4500*/  LDG.E.U8 R32, desc[UR60][R14.64] ;  /* 0x0000003c0e207981 */ /* 0x0000a2000c1e1100 */
[C---:B------:R-:W-:Y:S02]  /*4510*/  IMAD R19, R130.reuse, 0x60, RZ ;  /* 0x0000006082137824 */ /* 0x040fe400078e02ff */
[----:B------:R-:W-:-:S03]  /*4520*/  IMAD R21, R130, 0xdf, RZ ;  /* 0x000000df82157824 */ /* 0x000fc600078e02ff */
[CC--:B-1----:R-:W-:Y:S01]  /*4530*/  IADD3 R8, P0, R19.reuse, R122.reuse, RZ ;  /* 0x0000007a13087210 */ /* 0x0c2fe20007f1e0ff */
[----:B---3--:R1:W-:Y:S03]  /*4540*/  STL [R1+0x1e8], R22 ;  /* 0x0001e81601007387 */ /* 0x0083e60000100800 */
[-C--:B------:R-:W-:Y:S01]  /*4550*/  LEA.HI.X.SX32 R9, R19, R123.reuse, 0x1, P0 ;  /* 0x0000007b13097211 */ /* 0x080fe200000f0eff */
[C---:B------:R-:W-:Y:S01]  /*4560*/  IMAD R19, R130.reuse, 0x61, RZ ;  /* 0x0000006182137824 */ /* 0x040fe200078e02ff */
[CC--:B------:R-:W-:Y:S01]  /*4570*/  IADD3 R10, P1, R21.reuse, R122.reuse, RZ ;  /* 0x0000007a150a7210 */ /* 0x0c0fe20007f3e0ff */
[C---:B------:R-:W-:Y:S01]  /*4580*/  IMAD R23, R130.reuse, 0x62, RZ ;  /* 0x0000006282177824 */ /* 0x040fe200078e02ff */
[----:B-----5:R3:W-:Y:S02]  /*4590*/  STL [R1+0x1e4], R16 ;  /* 0x0001e41001007387 */ /* 0x0207e40000100800 */
[----:B------:R-:W-:Y:S01]  /*45a0*/  LEA.HI.X.SX32 R11, R21, R123, 0x1, P1 ;  /* 0x0000007b150b7211 */ /* 0x000fe200008f0eff */
[----:B------:R-:W-:Y:S01]  /*45b0*/  IMAD R25, R130, 0x63, RZ ;  /* 0x0000006382197824 */ /* 0x000fe200078e02ff */
[----:B-1----:R-:W5:Y:S04]  /*45c0*/  LDG.E.U8 R22, desc[UR60][R8.64] ;  /* 0x0000003c08167981 */ /* 0x002f68000c1e1100 */
[----:B------:R1:W-:Y:S01]  /*45d0*/  STL [R1+0x1e0], R20 ;  /* 0x0001e01401007387 */ /* 0x0003e20000100800 */
[----:B0-----:R-:W-:-:S03]  /*45e0*/  IADD3 R14, P1, R23, R122, RZ ;  /* 0x0000007a170e7210 */ /* 0x001fc60007f3e0ff */
[----:B---3--:R0:W3:Y:S01]  /*45f0*/  LDG.E.U8 R16, desc[UR60][R10.64] ;  /* 0x0000003c0a107981 */ /* 0x0080e2000c1e1100 */
[----:B-1----:R-:W-:-:S03]  /*4600*/  IADD3 R20, P0, R19, R122, RZ ;  /* 0x0000007a13147210 */ /* 0x002fc60007f1e0ff */
[----:B------:R1:W-:Y:S01]  /*4610*/  STL [R1+0x1dc], R27 ;  /* 0x0001dc1b01007387 */ /* 0x0003e20000100800 */
[-C--:B------:R-:W-:Y:S01]  /*4620*/  LEA.HI.X.SX32 R21, R19, R123.reuse, 0x1, P0 ;  /* 0x0000007b13157211 */ /* 0x080fe200000f0eff */
[C---:B------:R-:W-:Y:S01]  /*4630*/  IMAD R19, R130.reuse, 0x65, RZ ;  /* 0x0000006582137824 */ /* 0x040fe200078e02ff */
[----:B0-----:R-:W-:Y:S02]  /*4640*/  IADD3 R10, P0, R25, R122, RZ ;  /* 0x0000007a190a7210 */ /* 0x001fe40007f1e0ff */
[-C--:B------:R-:W-:Y:S01]  /*4650*/  LEA.HI.X.SX32 R15, R23, R123.reuse, 0x1, P1 ;  /* 0x0000007b170f7211 */ /* 0x080fe200008f0eff */
[----:B-1----:R-:W-:Y:S01]  /*4660*/  IMAD R27, R130, 0x64, RZ ;  /* 0x00000064821b7824 */ /* 0x002fe200078e02ff */
[----:B------:R-:W-:-:S03]  /*4670*/  LEA.HI.X.SX32 R11, R25, R123, 0x1, P0 ;  /* 0x0000007b190b7211 */ /* 0x000fc600000f0eff */
[----:B------:R-:W5:Y:S01]  /*4680*/  LDG.E.U8 R67, desc[UR60][R14.64] ;  /* 0x0000003c0e437981 */ /* 0x000f62000c1e1100 */
[----:B------:R-:W-:-:S03]  /*4690*/  IADD3 R8, P2, R27, R122, RZ ;  /* 0x0000007a1b087210 */ /* 0x000fc60007f5e0ff */
[----:B----4-:R0:W-:Y:S01]  /*46a0*/  STL [R1+0x1d8], R24 ;  /* 0x0001d81801007387 */ /* 0x0101e20000100800 */
[----:B------:R-:W-:-:S03]  /*46b0*/  LEA.HI.X.SX32 R9, R27, R123, 0x1, P2 ;  /* 0x0000007b1b097211 */ /* 0x000fc600010f0eff */
[----:B------:R-:W4:Y:S04]  /*46c0*/  LDG.E.U8 R61, desc[UR60][R10.64] ;  /* 0x0000003c0a3d7981 */ /* 0x000f28000c1e1100 */
[----:B0-----:R0:W4:Y:S04]  /*46d0*/  LDG.E.U8 R24, desc[UR60][R20.64] ;  /* 0x0000003c14187981 */ /* 0x001128000c1e1100 */
[----:B------:R1:W-:Y:S04]  /*46e0*/  STL [R1+0x1d4], R34 ;  /* 0x0001d42201007387 */ /* 0x0003e80000100800 */
[----:B------:R1:W4:Y:S01]  /*46f0*/  LDG.E.U8 R37, desc[UR60][R8.64] ;  /* 0x0000003c08257981 */ /* 0x000322000c1e1100 */
[----:B0-----:R-:W-:-:S04]  /*4700*/  IADD3 R20, P1, R19, R122, RZ ;  /* 0x0000007a13147210 */ /* 0x001fc80007f3e0ff */
[----:B------:R-:W-:Y:S01]  /*4710*/  LEA.HI.X.SX32 R21, R19, R123, 0x1, P1 ;  /* 0x0000007b13157211 */ /* 0x000fe200008f0eff */
[C---:B------:R-:W-:Y:S02]  /*4720*/  IMAD R19, R130.reuse, 0x66, RZ ;  /* 0x0000006682137824 */ /* 0x040fe400078e02ff */
[C---:B------:R-:W-:Y:S02]  /*4730*/  IMAD R23, R130.reuse, 0x67, RZ ;  /* 0x0000006782177824 */ /* 0x040fe400078e02ff */
[----:B------:R-:W-:Y:S01]  /*4740*/  IMAD R25, R130, 0x68, RZ ;  /* 0x0000006882197824 */ /* 0x000fe200078e02ff */
[-C--:B-1----:R-:W-:Y:S02]  /*4750*/  IADD3 R8, P0, R19, R122.reuse, RZ ;  /* 0x0000007a13087210 */ /* 0x082fe40007f1e0ff */
[-C--:B------:R-:W-:Y:S02]  /*4760*/  IADD3 R10, P1, R23, R122.reuse, RZ ;  /* 0x0000007a170a7210 */ /* 0x080fe40007f3e0ff */
[----:B------:R-:W-:-:S02]  /*4770*/  IADD3 R14, P2, R25, R122, RZ ;  /* 0x0000007a190e7210 */ /* 0x000fc40007f5e0ff */
[-C--:B------:R-:W-:Y:S02]  /*4780*/  LEA.HI.X.SX32 R9, R19, R123.reuse, 0x1, P0 ;  /* 0x0000007b13097211 */ /* 0x080fe400000f0eff */
[-C--:B------:R-:W-:Y:S01]  /*4790*/  LEA.HI.X.SX32 R11, R23, R123.reuse, 0x1, P1 ;  /* 0x0000007b170b7211 */ /* 0x080fe200008f0eff */
[C---:B------:R-:W-:Y:S01]  /*47a0*/  IMAD R27, R130.reuse, 0x69, RZ ;  /* 0x00000069821b7824 */ /* 0x040fe200078e02ff */
[-C--:B------:R-:W-:Y:S01]  /*47b0*/  LEA.HI.X.SX32 R15, R25, R123.reuse, 0x1, P2 ;  /* 0x0000007b190f7211 */ /* 0x080fe200010f0eff */
[----:B------:R-:W4:Y:S01]  /*47c0*/  LDG.E.U8 R60, desc[UR60][R8.64] ;  /* 0x0000003c083c7981 */ /* 0x000f22000c1e1100 */
[----:B------:R-:W-:Y:S01]  /*47d0*/  IMAD R23, R130, 0x6a, RZ ;  /* 0x0000006a82177824 */ /* 0x000fe200078e02ff */
[----:B------:R-:W0:Y:S02]  /*47e0*/  LDC R25, c[0x0][0x248] ;  /* 0x00009200ff197b82 */ /* 0x000e240000000800 */
[----:B------:R-:W4:Y:S04]  /*47f0*/  LDG.E.U8 R35, desc[UR60][R10.64] ;  /* 0x0000003c0a237981 */ /* 0x000f28000c1e1100 */
[----:B------:R-:W4:Y:S02]  /*4800*/  LDG.E.U8 R34, desc[UR60][R14.64] ;  /* 0x0000003c0e227981 */ /* 0x000f24000c1e1100 */
[----:B------:R-:W1:Y:S02]  /*4810*/  LDC R19, c[0x0][0x248] ;  /* 0x00009200ff137b82 */ /* 0x000e640000000800 */
[----:B--2---:R2:W-:Y:S04]  /*4820*/  STL [R1+0x1d0], R18 ;  /* 0x0001d01201007387 */ /* 0x0045e80000100800 */
[----:B--2---:R2:W4:Y:S04]  /*4830*/  LDG.E.U8 R18, desc[UR60][R20.64] ;  /* 0x0000003c14127981 */ /* 0x004528000c1e1100 */
[----:B------:R0:W-:Y:S04]  /*4840*/  STL [R1+0x1cc], R33 ;  /* 0x0001cc2101007387 */ /* 0x0001e80000100800 */
[----:B------:R1:W-:Y:S01]  /*4850*/  STL [R1+0x1c8], R26 ;  /* 0x0001c81a01007387 */ /* 0x0003e20000100800 */
[CC--:B--2---:R-:W-:Y:S01]  /*4860*/  IADD3 R20, P0, R27.reuse, R122.reuse, RZ ;  /* 0x0000007a1b147210 */ /* 0x0c4fe20007f1e0ff */
[----:B0-----:R-:W0:Y:S08]  /*4870*/  LDC R33, c[0x0][0x248] ;  /* 0x00009200ff217b82 */ /* 0x001e300000000800 */
[----:B-1----:R-:W1:Y:S01]  /*4880*/  LDC R26, c[0x0][0x248] ;  /* 0x00009200ff1a7b82 */ /* 0x002e620000000800 */
[----:B------:R-:W-:Y:S01]  /*4890*/  LEA.HI.X.SX32 R21, R27, R123, 0x1, P0 ;  /* 0x0000007b1b157211 */ /* 0x000fe200000f0eff */
[----:B------:R2:W-:Y:S01]  /*48a0*/  STL [R1+0x1c0], R32 ;  /* 0x0001c02001007387 */ /* 0x0005e20000100800 */
[----:B------:R-:W-:-:S04]  /*48b0*/  IADD3 R8, P0, R23, R122, RZ ;  /* 0x0000007a17087210 */ /* 0x000fc80007f1e0ff */
[----:B------:R-:W-:Y:S01]  /*48c0*/  LEA.HI.X.SX32 R9, R23, R123, 0x1, P0 ;  /* 0x0000007b17097211 */ /* 0x000fe200000f0eff */
[----:B--2---:R2:W2:Y:S01]  /*48d0*/  LDG.E.U8 R32, desc[UR60][R20.64] ;  /* 0x0000003c14207981 */ /* 0x0044a2000c1e1100 */
[----:B-1----:R-:W-:-:S03]  /*48e0*/  IMAD R11, R26, 0x10f, RZ ;  /* 0x0000010f1a0b7824 */ /* 0x002fc600078e02ff */
[----:B------:R1:W2:Y:S01]  /*48f0*/  LDG.E.U8 R26, desc[UR60][R8.64] ;  /* 0x0000003c081a7981 */ /* 0x0002a2000c1e1100 */
[----:B------:R-:W-:-:S03]  /*4900*/  IMAD R27, R130, 0x6b, RZ ;  /* 0x0000006b821b7824 */ /* 0x000fc600078e02ff */
[----:B---3--:R3:W-:Y:S02]  /*4910*/  STL [R1+0x1bc], R16 ;  /* 0x0001bc1001007387 */ /* 0x0087e40000100800 */
[CC--:B------:R-:W-:Y:S02]  /*4920*/  IADD3 R14, P1, R27.reuse, R122.reuse, RZ ;  /* 0x0000007a1b0e7210 */ /* 0x0c0fe40007f3e0ff */
[----:B-----5:R5:W-:Y:S02]  /*4930*/  STL [R1+0x1c4], R22 ;  /* 0x0001c41601007387 */ /* 0x020be40000100800 */
[----:B------:R-:W-:Y:S01]  /*4940*/  LEA.HI.X.SX32 R15, R27, R123, 0x1, P1 ;  /* 0x0000007b1b0f7211 */ /* 0x000fe200008f0eff */
[----:B---3--:R-:W3:Y:S08]  /*4950*/  LDC R16, c[0x0][0x248] ;  /* 0x00009200ff107b82 */ /* 0x008ef00000000800 */
[----:B-----5:R-:W5:Y:S01]  /*4960*/  LDC R22, c[0x0][0x248] ;  /* 0x00009200ff167b82 */ /* 0x020f620000000800 */
[----:B----4-:R4:W-:Y:S04]  /*4970*/  STL [R1+0x1b8], R24 ;  /* 0x0001b81801007387 */ /* 0x0109e80000100800 */
[----:B------:R-:W-:Y:S04]  /*4980*/  STL [R1+0x1b4], R67 ;  /* 0x0001b44301007387 */ /* 0x000fe80000100800 */
[----:B------:R-:W-:Y:S01]  /*4990*/  STL [R1+0x1b0], R61 ;  /* 0x0001b03d01007387 */ /* 0x000fe20000100800 */
[----:B0-----:R-:W-:Y:S01]  /*49a0*/  IMAD R33, R33, 0x10e, RZ ;  /* 0x0000010e21217824 */ /* 0x001fe200078e02ff */
[----:B----4-:R-:W0:Y:S02]  /*49b0*/  LDC R24, c[0x0][0x248] ;  /* 0x00009200ff187b82 */ /* 0x010e240000000800 */
[----:B------:R4:W-:Y:S01]  /*49c0*/  STL [R1+0x1ac], R37 ;  /* 0x0001ac2501007387 */ /* 0x0009e20000100800 */
[----:B---3--:R-:W-:Y:S01]  /*49d0*/  IMAD R23, R16, 0x110, RZ ;  /* 0x0000011010177824 */ /* 0x008fe200078e02ff */
[----:B--2---:R-:W-:-:S04]  /*49e0*/  IADD3 R20, P0, R33, R122, RZ ;  /* 0x0000007a21147210 */ /* 0x004fc80007f1e0ff */
[-C--:B-1----:R-:W-:Y:S01]  /*49f0*/  IADD3 R8, P1, R23, R122.reuse, RZ ;  /* 0x0000007a17087210 */ /* 0x082fe20007f3e0ff */
[----:B------:R-:W1:Y:S01]  /*4a00*/  LDC R16, c[0x0][0x248] ;  /* 0x00009200ff107b82 */ /* 0x000e620000000800 */
[-C--:B------:R-:W-:Y:S02]  /*4a10*/  LEA.HI.X.SX32 R21, R33, R123.reuse, 0x1, P0 ;  /* 0x0000007b21157211 */ /* 0x080fe400000f0eff */
[-C--:B------:R-:W-:Y:S01]  /*4a20*/  LEA.HI.X.SX32 R9, R23, R123.reuse, 0x1, P1 ;  /* 0x0000007b17097211 */ /* 0x080fe200008f0eff */
[----:B------:R-:W-:Y:S01]  /*4a30*/  IMAD R25, R25, 0x111, RZ ;  /* 0x0000011119197824 */ /* 0x000fe200078e02ff */
[CC--:B------:R-:W-:Y:S01]  /*4a40*/  IADD3 R10, P2, R11.reuse, R122.reuse, RZ ;  /* 0x0000007a0b0a7210 */ /* 0x0c0fe20007f5e0ff */
[----:B----4-:R2:W3:Y:S02]  /*4a50*/  LDG.E.U8 R37, desc[UR60][R20.64] ;  /* 0x0000003c14257981 */ /* 0x0104e4000c1e1100 */
[----:B------:R-:W4:Y:S01]  /*4a60*/  LDC R23, c[0x0][0x248] ;  /* 0x00009200ff177b82 */ /* 0x000f220000000800 */
[----:B-----5:R-:W-:Y:S01]  /*4a70*/  IMAD R27, R22, 0x112, RZ ;  /* 0x00000112161b7824 */ /* 0x020fe200078e02ff */
[----:B------:R-:W-:Y:S01]  /*4a80*/  LEA.HI.X.SX32 R11, R11, R123, 0x1, P2 ;  /* 0x0000007b0b0b7211 */ /* 0x000fe200010f0eff */
[----:B------:R-:W-:Y:S01]  /*4a90*/  IMAD R19, R19, 0x114, RZ ;  /* 0x0000011413137824 */ /* 0x000fe200078e02ff */
[----:B------:R-:W5:Y:S04]  /*4aa0*/  LDG.E.U8 R114, desc[UR60][R8.64] ;  /* 0x0000003c08727981 */ /* 0x000f68000c1e1100 */
[----:B--2---:R-:W2:Y:S01]  /*4ab0*/  LDC R20, c[0x0][0x248] ;  /* 0x00009200ff147b82 */ /* 0x004ea20000000800 */
[----:B------:R0:W3:Y:S07]  /*4ac0*/  LDG.E.U8 R67, desc[UR60][R10.64] ;  /* 0x0000003c0a437981 */ /* 0x0000ee000c1e1100 */
[----:B------:R-:W4:Y:S08]  /*4ad0*/  LDC R22, c[0x0][0x248] ;  /* 0x00009200ff167b82 */ /* 0x000f300000000800 */
[----:B------:R-:W4:Y:S01]  /*4ae0*/  LDC R21, c[0x0][0x248] ;  /* 0x00009200ff157b82 */ /* 0x000f220000000800 */
[----:B0-----:R-:W-:Y:S01]  /*4af0*/  IADD3 R10, P1, R27, R122, RZ ;  /* 0x0000007a1b0a7210 */ /* 0x001fe20007f3e0ff */
[----:B------:R-:W-:-:S03]  /*4b00*/  IMAD R33, R24, 0x113, RZ ;  /* 0x0000011318217824 */ /* 0x000fc600078e02ff */
[-C--:B------:R-:W-:Y:S02]  /*4b10*/  LEA.HI.X.SX32 R11, R27, R123.reuse, 0x1, P1 ;  /* 0x0000007b1b0b7211 */ /* 0x080fe400008f0eff */
[C---:B------:R-:W-:Y:S01]  /*4b20*/  IADD3 R68, P2, R33.reuse, R122, RZ ;  /* 0x0000007a21447210 */ /* 0x040fe20007f5e0ff */
[----:B------:R-:W0:Y:S03]  /*4b30*/  LDC R24, c[0x0][0x248] ;  /* 0x00009200ff187b82 */ /* 0x000e260000000800 */
[----:B------:R-:W-:-:S05]  /*4b40*/  LEA.HI.X.SX32 R69, R33, R123, 0x1, P2 ;  /* 0x0000007b21457211 */ /* 0x000fca00010f0eff */
[----:B------:R-:W5:Y:S01]  /*4b50*/  LDG.E.U8 R68, desc[UR60][R68.64] ;  /* 0x0000003c44447981 */ /* 0x000f62000c1e1100 */
[----:B------:R-:W0:Y:S03]  /*4b60*/  LDC R61, c[0x0][0x248] ;  /* 0x00009200ff3d7b82 */ /* 0x000e260000000800 */
[----:B------:R1:W-:Y:S04]  /*4b70*/  STL [R1+0x1a8], R18 ;  /* 0x0001a81201007387 */ /* 0x0003e80000100800 */
[----:B-1----:R1:W3:Y:S02]  /*4b80*/  LDG.E.U8 R18, desc[UR60][R14.64] ;  /* 0x0000003c0e127981 */ /* 0x0022e4000c1e1100 */
[----:B-1----:R-:W-:-:S04]  /*4b90*/  IADD3 R14, P0, R25, R122, RZ ;  /* 0x0000007a190e7210 */ /* 0x002fc80007f1e0ff */
[----:B------:R-:W-:Y:S02]  /*4ba0*/  LEA.HI.X.SX32 R15, R25, R123, 0x1, P0 ;  /* 0x0000007b190f7211 */ /* 0x000fe400000f0eff */
[----:B------:R-:W-:-:S04]  /*4bb0*/  IADD3 R8, P0, R19, R122, RZ ;  /* 0x0000007a13087210 */ /* 0x000fc80007f1e0ff */
[----:B------:R-:W-:Y:S02]  /*4bc0*/  LEA.HI.X.SX32 R9, R19, R123, 0x1, P0 ;  /* 0x0000007b13097211 */ /* 0x000fe400000f0eff */
[----:B------:R-:W1:Y:S01]  /*4bd0*/  LDC R19, c[0x0][0x248] ;  /* 0x00009200ff137b82 */ /* 0x000e620000000800 */
[----:B------:R0:W-:Y:S01]  /*4be0*/  STL [R1+0x1a4], R60 ;  /* 0x0001a43c01007387 */ /* 0x0001e20000100800 */
[----:B------:R-:W-:-:S03]  /*4bf0*/  IMAD R25, R16, 0x115, RZ ;  /* 0x0000011510197824 */ /* 0x000fc600078e02ff */
[----:B------:R4:W-:Y:S03]  /*4c00*/  STL [R1+0x1a0], R35 ;  /* 0x0001a02301007387 */ /* 0x0009e60000100800 */
[----:B------:R-:W1:Y:S01]  /*4c10*/  LDC R16, c[0x0][0x248] ;  /* 0x00009200ff107b82 */ /* 0x000e620000000800 */
[----:B------:R4:W-:Y:S04]  /*4c20*/  STL [R1+0x19c], R34 ;  /* 0x00019c2201007387 */ /* 0x0009e80000100800 */
[----:B------:R2:W5:Y:S03]  /*4c30*/  LDG.E.U8 R33, desc[UR60][R8.64] ;  /* 0x0000003c08217981 */ /* 0x000566000c1e1100 */
[----:B0-----:R-:W0:Y:S01]  /*4c40*/  LDC R60, c[0x0][0x248] ;  /* 0x00009200ff3c7b82 */ /* 0x001e220000000800 */
[----:B----4-:R4:W5:Y:S04]  /*4c50*/  LDG.E.U8 R35, desc[UR60][R14.64] ;  /* 0x0000003c0e237981 */ /* 0x010968000c1e1100 */
[----:B------:R4:W5:Y:S01]  /*4c60*/  LDG.E.U8 R34, desc[UR60][R10.64] ;  /* 0x0000003c0a227981 */ /* 0x000962000c1e1100 */
[----:B--2---:R-:W-:Y:S01]  /*4c70*/  IADD3 R8, P0, R25, R122, RZ ;  /* 0x0000007a19087210 */ /* 0x004fe20007f1e0ff */
[----:B----4-:R-:W-:-:S02]  /*4c80*/  IMAD R15, R20, 0x117, RZ ;  /* 0x00000117140f7824 */ /* 0x010fc400078e02ff */
[----:B------:R-:W-:Y:S01]  /*4c90*/  IMAD R10, R23, 0x116, RZ ;  /* 0x00000116170a7824 */ /* 0x000fe200078e02ff */
[-C--:B------:R-:W-:Y:S01]  /*4ca0*/  LEA.HI.X.SX32 R9, R25, R123.reuse, 0x1, P0 ;  /* 0x0000007b19097211 */ /* 0x080fe200000f0eff */
[----:B------:R-:W2:Y:S01]  /*4cb0*/  LDC R23, c[0x0][0x248] ;  /* 0x00009200ff177b82 */ /* 0x000ea20000000800 */
[----:B------:R-:W-:Y:S02]  /*4cc0*/  IMAD R11, R22, 0x118, RZ ;  /* 0x00000118160b7824 */ /* 0x000fe400078e02ff */
[CC--:B------:R-:W-:Y:S01]  /*4cd0*/  IADD3 R20, P1, R10.reuse, R122.reuse, RZ ;  /* 0x0000007a0a147210 */ /* 0x0c0fe20007f3e0ff */
[----:B------:R-:W-:Y:S01]  /*4ce0*/  IMAD R22, R21, 0x119, RZ ;  /* 0x0000011915167824 */ /* 0x000fe200078e02ff */
[----:B------:R4:W5:Y:S02]  /*4cf0*/  LDG.E.U8 R113, desc[UR60][R8.64] ;  /* 0x0000003c08717981 */ /* 0x000964000c1e1100 */
[----:B------:R-:W-:Y:S02]  /*4d00*/  LEA.HI.X.SX32 R21, R10, R123, 0x1, P1 ;  /* 0x0000007b0a157211 */ /* 0x000fe400008f0eff */
[----:B------:R-:W-:-:S03]  /*4d10*/  IADD3 R14, P0, R15, R122, RZ ;  /* 0x0000007a0f0e7210 */ /* 0x000fc60007f1e0ff */
[----:B------:R1:W5:Y:S01]  /*4d20*/  LDG.E.U8 R69, desc[UR60][R20.64] ;  /* 0x0000003c14457981 */ /* 0x000362000c1e1100 */
[----:B----4-:R-:W-:Y:S01]  /*4d30*/  IADD3 R8, P2, R22, R122, RZ ;  /* 0x0000007a16087210 */ /* 0x010fe20007f5e0ff */
[----:B-1----:R-:W-:-:S03]  /*4d40*/  IMAD R19, R19, 0x11a, RZ ;  /* 0x0000011a13137824 */ /* 0x002fc600078e02ff */
[-C--:B------:R-:W-:Y:S02]  /*4d50*/  LEA.HI.X.SX32 R9, R22, R123.reuse, 0x1, P2 ;  /* 0x0000007b16097211 */ /* 0x080fe400010f0eff */
[-C--:B------:R-:W-:Y:S01]  /*4d60*/  LEA.HI.X.SX32 R15, R15, R123.reuse, 0x1, P0 ;  /* 0x0000007b0f0f7211 */ /* 0x080fe200000f0eff */
[----:B------:R-:W1:Y:S01]  /*4d70*/  LDC R21, c[0x0][0x248] ;  /* 0x00009200ff157b82 */ /* 0x000e620000000800 */
[C---:B------:R-:W-:Y:S01]  /*4d80*/  IADD3 R10, P1, R11.reuse, R122, RZ ;  /* 0x0000007a0b0a7210 */ /* 0x040fe20007f3e0ff */
[----:B------:R4:W5:Y:S04]  /*4d90*/  LDG.E.U8 R27, desc[UR60][R8.64] ;  /* 0x0000003c081b7981 */ /* 0x000968000c1e1100 */
[----:B------:R0:W-:Y:S02]  /*4da0*/  STL [R1+0x198], R32 ;  /* 0x0001982001007387 */ /* 0x0001e40000100800 */
[----:B------:R-:W1:Y:S01]  /*4db0*/  LDC R20, c[0x0][0x248] ;  /* 0x00009200ff147b82 */ /* 0x000e620000000800 */
[----:B------:R-:W-:-:S02]  /*4dc0*/  LEA.HI.X.SX32 R11, R11, R123, 0x1, P1 ;  /* 0x0000007b0b0b7211 */ /* 0x000fc400008f0eff */
[----:B----4-:R-:W-:-:S03]  /*4dd0*/  IADD3 R8, P0, R19, R122, RZ ;  /* 0x0000007a13087210 */ /* 0x010fc60007f1e0ff */
[----:B------:R-:W4:Y:S01]  /*4de0*/  LDG.E.U8 R112, desc[UR60][R10.64] ;  /* 0x0000003c0a707981 */ /* 0x000f22000c1e1100 */
[----:B------:R-:W-:Y:S01]  /*4df0*/  LEA.HI.X.SX32 R9, R19, R123, 0x1, P0 ;  /* 0x0000007b13097211 */ /* 0x000fe200000f0eff */
[----:B------:R-:W-:Y:S02]  /*4e00*/  IMAD R16, R16, 0x11b, RZ ;  /* 0x0000011b10107824 */ /* 0x000fe400078e02ff */
[----:B0-----:R2:W4:Y:S01]  /*4e10*/  LDG.E.U8 R32, desc[UR60][R14.64] ;  /* 0x0000003c0e207981 */ /* 0x001522000c1e1100 */
[----:B------:R-:W0:Y:S08]  /*4e20*/  LDC R19, c[0x0][0x248] ;  /* 0x00009200ff137b82 */ /* 0x000e300000000800 */
[----:B------:R-:W0:Y:S01]  /*4e30*/  LDC R22, c[0x0][0x248] ;  /* 0x00009200ff167b82 */ /* 0x000e220000000800 */
[----:B--2---:R-:W-:-:S07]  /*4e40*/  IMAD R14, R23, 0x11c, RZ ;  /* 0x0000011c170e7824 */ /* 0x004fce00078e02ff */
[----:B------:R-:W2:Y:S01]  /*4e50*/  LDC R15, c[0x0][0x248] ;  /* 0x00009200ff0f7b82 */ /* 0x000ea20000000800 */
[----:B------:R-:W-:Y:S01]  /*4e60*/  IMAD R11, R24, 0x11d, RZ ;  /* 0x0000011d180b7824 */ /* 0x000fe200078e02ff */
[----:B------:R1:W-:Y:S01]  /*4e70*/  STL [R1+0x194], R26 ;  /* 0x0001941a01007387 */ /* 0x0003e20000100800 */
[----:B------:R-:W-:-:S03]  /*4e80*/  IADD3 R70, P0, R16, R122, RZ ;  /* 0x0000007a10467210 */ /* 0x000fc60007f1e0ff */
[C---:B------:R-:W-:Y:S02]  /*4e90*/  IADD3 R10, P2, R11.reuse, R122, RZ ;  /* 0x0000007a0b0a7210 */ /* 0x040fe40007f5e0ff */
[----:B------:R-:W0:Y:S01]  /*4ea0*/  LDC R23, c[0x0][0x248] ;  /* 0x00009200ff177b82 */ /* 0x000e220000000800 */
[----:B-1----:R1:W4:Y:S01]  /*4eb0*/  LDG.E.U8 R26, desc[UR60][R8.64] ;  /* 0x0000003c081a7981 */ /* 0x002322000c1e1100 */
[-C--:B------:R-:W-:Y:S02]  /*4ec0*/  LEA.HI.X.SX32 R11, R11, R123.reuse, 0x1, P2 ;  /* 0x0000007b0b0b7211 */ /* 0x080fe400010f0eff */
[----:B------:R-:W-:-:S03]  /*4ed0*/  LEA.HI.X.SX32 R71, R16, R123, 0x1, P0 ;  /* 0x0000007b10477211 */ /* 0x000fc600000f0eff */
[----:B------:R2:W4:Y:S01]  /*4ee0*/  LDG.E.U8 R25, desc[UR60][R10.64] ;  /* 0x0000003c0a197981 */ /* 0x000522000c1e1100 */
[C---:B-1----:R-:W-:Y:S01]  /*4ef0*/  IADD3 R8, P1, R14.reuse, R122, RZ ;  /* 0x0000007a0e087210 */ /* 0x042fe20007f3e0ff */
[----:B--2---:R-:W-:Y:S02]  /*4f00*/  IMAD R15, R15, 0x11f, RZ ;  /* 0x0000011f0f0f7824 */ /* 0x004fe400078e02ff */
[----:B------:R-:W2:Y:S01]  /*4f10*/  LDG.E.U8 R70, desc[UR60][R70.64] ;  /* 0x0000003c46467981 */ /* 0x000ea2000c1e1100 */
[----:B------:R-:W-:Y:S01]  /*4f20*/  LEA.HI.X.SX32 R9, R14, R123, 0x1, P1 ;  /* 0x0000007b0e097211 */ /* 0x000fe200008f0eff */
[----:B------:R-:W-:Y:S02]  /*4f30*/  IMAD R14, R21, 0x11e, RZ ;  /* 0x0000011e150e7824 */ /* 0x000fe400078e02ff */
[----:B------:R-:W1:Y:S02]  /*4f40*/  LDC R21, c[0x0][0x248] ;  /* 0x00009200ff157b82 */ /* 0x000e640000000800 */
[----:B------:R0:W2:Y:S01]  /*4f50*/  LDG.E.U8 R111, desc[UR60][R8.64] ;  /* 0x0000003c086f7981 */ /* 0x0000a2000c1e1100 */
[----:B------:R-:W-:-:S05]  /*4f60*/  IMAD R11, R20, 0x190, RZ ;  /* 0x00000190140b7824 */ /* 0x000fca00078e02ff */
[----:B------:R-:W1:Y:S01]  /*4f70*/  LDC R20, c[0x0][0x248] ;  /* 0x00009200ff147b82 */ /* 0x000e620000000800 */
[----:B0-----:R-:W-:Y:S01]  /*4f80*/  IADD3 R8, P0, R14, R122, RZ ;  /* 0x0000007a0e087210 */ /* 0x001fe20007f1e0ff */
[----:B------:R-:W-:-:S03]  /*4f90*/  IMAD R16, R19, 0x191, RZ ;  /* 0x0000019113107824 */ /* 0x000fc600078e02ff */
[----:B------:R-:W-:Y:S02]  /*4fa0*/  LEA.HI.X.SX32 R9, R14, R123, 0x1, P0 ;  /* 0x0000007b0e097211 */ /* 0x000fe400000f0eff */
[----:B------:R-:W-:-:S03]  /*4fb0*/  IADD3 R14, P1, R11, R122, RZ ;  /* 0x0000007a0b0e7210 */ /* 0x000fc60007f3e0ff */
[----:B------:R0:W2:Y:S01]  /*4fc0*/  LDG.E.U8 R24, desc[UR60][R8.64] ;  /* 0x0000003c08187981 */ /* 0x0000a2000c1e1100 */
[-C--:B------:R-:W-:Y:S01]  /*4fd0*/  IADD3 R10, P2, R16, R122.reuse, RZ ;  /* 0x0000007a100a7210 */ /* 0x080fe20007f5e0ff */
[----:B------:R-:W-:Y:S01]  /*4fe0*/  IMAD R19, R23, 0x192, RZ ;  /* 0x0000019217137824 */ /* 0x000fe200078e02ff */
[----:B0-----:R-:W-:-:S04]  /*4ff0*/  IADD3 R8, P0, R15, R122, RZ ;  /* 0x0000007a0f087210 */ /* 0x001fc80007f1e0ff */
[-C--:B------:R-:W-:Y:S02]  /*5000*/  LEA.HI.X.SX32 R9, R15, R123.reuse, 0x1, P0 ;  /* 0x0000007b0f097211 */ /* 0x080fe400000f0eff */
[-C--:B------:R-:W-:Y:S02]  /*5010*/  LEA.HI.X.SX32 R15, R11, R123.reuse, 0x1, P1 ;  /* 0x0000007b0b0f7211 */ /* 0x080fe400008f0eff */
[----:B------:R-:W-:Y:S01]  /*5020*/  LEA.HI.X.SX32 R11, R16, R123, 0x1, P2 ;  /* 0x0000007b100b7211 */ /* 0x000fe200010f0eff */
[----:B------:R0:W2:Y:S04]  /*5030*/  LDG.E.U8 R71, desc[UR60][R8.64] ;  /* 0x0000003c08477981 */ /* 0x0000a8000c1e1100 */
[----:B------:R0:W2:Y:S01]  /*5040*/  LDG.E.U8 R110, desc[UR60][R10.64] ;  /* 0x0000003c0a6e7981 */ /* 0x0000a2000c1e1100 */
[----:B-1----:R-:W-:-:S03]  /*5050*/  IMAD R16, R20, 0x195, RZ ;  /* 0x0000019514107824 */ /* 0x002fc600078e02ff */
[----:B------:R1:W2:Y:S01]  /*5060*/  LDG.E.U8 R23, desc[UR60][R14.64] ;  /* 0x0000003c0e177981 */ /* 0x0002a2000c1e1100 */
[----:B0-----:R-:W-:Y:S01]  /*5070*/  IADD3 R8, P0, R19, R122, RZ ;  /* 0x0000007a13087210 */ /* 0x001fe20007f1e0ff */
[----:B------:R-:W-:-:S03]  /*5080*/  IMAD R10, R21, 0x193, RZ ;  /* 0x00000193150a7824 */ /* 0x000fc600078e02ff */
[-C--:B------:R-:W-:Y:S01]  /*5090*/  LEA.HI.X.SX32 R9, R19, R123.reuse, 0x1, P0 ;  /* 0x0000007b13097211 */ /* 0x080fe200000f0eff */
[----:B------:R-:W-:Y:S01]  /*50a0*/  IMAD R11, R22, 0x194, RZ ;  /* 0x00000194160b7824 */ /* 0x000fe200078e02ff */
[----:B------:R-:W0:Y:S01]  /*50b0*/  LDC R19, c[0x0][0x248] ;  /* 0x00009200ff137b82 */ /* 0x000e220000000800 */
[CC--:B------:R-:W-:Y:S02]  /*50c0*/  IADD3 R72, P0, R10.reuse, R122.reuse, RZ ;  /* 0x0000007a0a487210 */ /* 0x0c0fe40007f1e0ff */
[----:B------:R1:W2:Y:S02]  /*50d0*/  LDG.E.U8 R22, desc[UR60][R8.64] ;  /* 0x0000003c08167981 */ /* 0x0002a4000c1e1100 */
[-C--:B-1----:R-:W-:Y:S02]  /*50e0*/  IADD3 R14, P1, R11, R122.reuse, RZ ;  /* 0x0000007a0b0e7210 */ /* 0x082fe40007f3e0ff */
[----:B------:R-:W-:Y:S02]  /*50f0*/  LEA.HI.X.SX32 R73, R10, R123, 0x1, P0 ;  /* 0x0000007b0a497211 */ /* 0x000fe400000f0eff */
[----:B------:R-:W-:-:S02]  /*5100*/  IADD3 R10, P0, R16, R122, RZ ;  /* 0x0000007a100a7210 */ /* 0x000fc40007f1e0ff */
[-C--:B------:R-:W-:Y:S01]  /*5110*/  LEA.HI.X.SX32 R15, R11, R123.reuse, 0x1, P1 ;  /* 0x0000007b0b0f7211 */ /* 0x080fe200008f0eff */
[----:B------:R-:W2:Y:S01]  /*5120*/  LDG.E.U8 R72, desc[UR60][R72.64] ;  /* 0x0000003c48487981 */ /* 0x000ea2000c1e1100 */
[----:B------:R-:W-:Y:S01]  /*5130*/  LEA.HI.X.SX32 R11, R16, R123, 0x1, P0 ;  /* 0x0000007b100b7211 */ /* 0x000fe200000f0eff */
[----:B------:R-:W-:Y:S02]  /*5140*/  IMAD R9, R74, 0x196, RZ ;  /* 0x000001964a097824 */ /* 0x000fe400078e02ff */
[----:B------:R-:W2:Y:S04]  /*5150*/  LDG.E.U8 R21, desc[UR60][R14.64] ;  /* 0x0000003c0e157981 */ /* 0x000ea8000c1e1100 */
[----:B------:R1:W2:Y:S01]  /*5160*/  LDG.E.U8 R109, desc[UR60][R10.64] ;  /* 0x0000003c0a6d7981 */ /* 0x0002a2000c1e1100 */
[----:B------:R-:W-:Y:S01]  /*5170*/  IADD3 R8, P1, R9, R122, RZ ;  /* 0x0000007a09087210 */ /* 0x000fe20007f3e0ff */
[----:B-1----:R-:W-:-:S02]  /*5180*/  IMAD R11, R60, 0x197, RZ ;  /* 0x000001973c0b7824 */ /* 0x002fc400078e02ff */
[----:B------:R-:W1:Y:S01]  /*5190*/  LDC R60, c[0x0][0x248] ;  /* 0x00009200ff3c7b82 */ /* 0x000e620000000800 */
[-C--:B------:R-:W-:Y:S01]  /*51a0*/  LEA.HI.X.SX32 R9, R9, R123.reuse, 0x1, P1 ;  /* 0x0000007b09097211 */ /* 0x080fe200008f0eff */
[----:B0-----:R-:W-:Y:S01]  /*51b0*/  IMAD R14, R19, 0x198, RZ ;  /* 0x00000198130e7824 */ /* 0x001fe200078e02ff */
[-C--:B------:R-:W-:Y:S01]  /*51c0*/  IADD3 R10, P0, R11, R122.reuse, RZ ;  /* 0x0000007a0b0a7210 */ /* 0x080fe20007f1e0ff */
[----:B------:R-:W-:Y:S02]  /*51d0*/  IMAD R15, R61, 0x199, RZ ;  /* 0x000001993d0f7824 */ /* 0x000fe400078e02ff */
[----:B------:R0:W5:Y:S01]  /*51e0*/  LDG.E.U8 R20, desc[UR60][R8.64] ;  /* 0x0000003c08147981 */ /* 0x000162000c1e1100 */
[----:B------:R-:W-:Y:S01]  /*51f0*/  LEA.HI.X.SX32 R11, R11, R123, 0x1, P0 ;  /* 0x0000007b0b0b7211 */ /* 0x000fe200000f0eff */
[----:B------:R-:W-:Y:S01]  /*5200*/  IMAD R16, R82, 0x19a, RZ ;  /* 0x0000019a52107824 */ /* 0x000fe200078e02ff */
[----:B------:R-:W-:-:S03]  /*5210*/  IADD3 R74, P0, R15, R122, RZ ;  /* 0x0000007a0f4a7210 */ /* 0x000fc60007f1e0ff */
[----:B------:R3:W5:Y:S01]  /*5220*/  LDG.E.U8 R73, desc[UR60][R10.64] ;  /* 0x0000003c0a497981 */ /* 0x000762000c1e1100 */
[----:B0-----:R-:W-:-:S04]  /*5230*/  IADD3 R8, P1, R14, R122, RZ ;  /* 0x0000007a0e087210 */ /* 0x001fc80007f3e0ff */
[----:B------:R-:W-:Y:S01]  /*5240*/  LEA.HI.X.SX32 R9, R14, R123, 0x1, P1 ;  /* 0x0000007b0e097211 */ /* 0x000fe200008f0eff */
[----:B---3--:R-:W-:Y:S01]  /*5250*/  IMAD R11, R75, 0x19b, RZ ;  /* 0x0000019b4b0b7824 */ /* 0x008fe200078e02ff */
[----:B------:R-:W-:-:S03]  /*5260*/  IADD3 R14, P1, R16, R122, RZ ;  /* 0x0000007a100e7210 */ /* 0x000fc60007f3e0ff */
[----:B------:R0:W3:Y:S01]  /*5270*/  LDG.E.U8 R19, desc[UR60][R8.64] ;  /* 0x0000003c08137981 */ /* 0x0000e2000c1e1100 */
[-C--:B------:R-:W-:Y:S01]  /*5280*/  LEA.HI.X.SX32 R75, R15, R123.reuse, 0x1, P0 ;  /* 0x0000007b0f4b7211 */ /* 0x080fe200000f0eff */
[----:B-1----:R-:W-:Y:S01]  /*5290*/  IMAD R61, R60, 0x19d, RZ ;  /* 0x0000019d3c3d7824 */ /* 0x002fe200078e02ff */
[-C--:B------:R-:W-:Y:S02]  /*52a0*/  IADD3 R10, P0, R11, R122.reuse, RZ ;  /* 0x0000007a0b0a7210 */ /* 0x080fe40007f1e0ff */
[-C--:B------:R-:W-:Y:S01]  /*52b0*/  LEA.HI.X.SX32 R15, R16, R123.reuse, 0x1, P1 ;  /* 0x0000007b100f7211 */ /* 0x080fe200008f0eff */
[----:B------:R1:W3:Y:S01]  /*52c0*/  LDG.E.U8 R74, desc[UR60][R74.64] ;  /* 0x0000003c4a4a7981 */ /* 0x0002e2000c1e1100 */
[----:B0-----:R-:W-:Y:S01]  /*52d0*/  IMAD R9, R83, 0x19c, RZ ;  /* 0x0000019c53097824 */ /* 0x001fe200078e02ff */
[----:B------:R-:W-:Y:S02]  /*52e0*/  LEA.HI.X.SX32 R11, R11, R123, 0x1, P0 ;  /* 0x0000007b0b0b7211 */ /* 0x000fe400000f0eff */
[----:B------:R0:W4:Y:S01]  /*52f0*/  LDG.E.U8 R16, desc[UR60][R14.64] ;  /* 0x0000003c0e107981 */ /* 0x000122000c1e1100 */
[----:B------:R-:W-:-:S02]  /*5300*/  IADD3 R60, P0, R61, R122, RZ ;  /* 0x0000007a3d3c7210 */ /* 0x000fc40007f1e0ff */
[-C--:B------:R-:W-:Y:S01]  /*5310*/  IADD3 R8, P1, R9, R122.reuse, RZ ;  /* 0x0000007a09087210 */ /* 0x080fe20007f3e0ff */
[----:B-1----:R-:W-:Y:S01]  /*5320*/  IMAD R75, R107, 0x19e, RZ ;  /* 0x0000019e6b4b7824 */ /* 0x002fe200078e02ff */
[----:B------:R1:W4:Y:S01]  /*5330*/  LDG.E.U8 R108, desc[UR60][R10.64] ;  /* 0x0000003c0a6c7981 */ /* 0x000322000c1e1100 */
[-C--:B------:R-:W-:Y:S02]  /*5340*/  LEA.HI.X.SX32 R61, R61, R123.reuse, 0x1, P0 ;  /* 0x0000007b3d3d7211 */ /* 0x080fe400000f0eff */
[----:B------:R-:W-:Y:S01]  /*5350*/  LEA.HI.X.SX32 R9, R9, R123, 0x1, P1 ;  /* 0x0000007b09097211 */ /* 0x000fe200008f0eff */
[----:B------:R-:W-:Y:S02]  /*5360*/  IMAD R83, R130, 0x6c, RZ ;  /* 0x0000006c82537824 */ /* 0x000fe400078e02ff */
[----:B0-----:R-:W-:Y:S01]  /*5370*/  IMAD R14, R134, 0x19f, RZ ;  /* 0x0000019f860e7824 */ /* 0x001fe200078e02ff */
[----:B------:R0:W2:Y:S01]  /*5380*/  LDG.E.U8 R107, desc[UR60][R60.64] ;  /* 0x0000003c3c6b7981 */ /* 0x0000a2000c1e1100 */
[----:B-1----:R-:W-:-:S03]  /*5390*/  IADD3 R10, P1, R75, R122, RZ ;  /* 0x0000007a4b0a7210 */ /* 0x002fc60007f3e0ff */
[----:B------:R1:W2:Y:S01]  /*53a0*/  LDG.E.U8 R15, desc[UR60][R8.64] ;  /* 0x0000003c080f7981 */ /* 0x0002a2000c1e1100 */
[----:B------:R-:W-:Y:S01]  /*53b0*/  IMAD R82, R130, 0x6d, RZ ;  /* 0x0000006d82527824 */ /* 0x000fe200078e02ff */
[-C--:B------:R-:W-:Y:S02]  /*53c0*/  LEA.HI.X.SX32 R11, R75, R123.reuse, 0x1, P1 ;  /* 0x0000007b4b0b7211 */ /* 0x080fe400008f0eff */
[CC--:B0-----:R-:W-:Y:S02]  /*53d0*/  IADD3 R60, P0, R83.reuse, R122.reuse, RZ ;  /* 0x0000007a533c7210 */ /* 0x0c1fe40007f1e0ff */
[-C--:B-1----:R-:W-:Y:S01]  /*53e0*/  IADD3 R8, P2, R14, R122.reuse, RZ ;  /* 0x0000007a0e087210 */ /* 0x082fe20007f5e0ff */
[----:B------:R-:W-:Y:S01]  /*53f0*/  IMAD R134, R130, 0x6e, RZ ;  /* 0x0000006e82867824 */ /* 0x000fe200078e02ff */
[-C--:B------:R-:W-:Y:S02]  /*5400*/  LEA.HI.X.SX32 R61, R83, R123.reuse, 0x1, P0 ;  /* 0x0000007b533d7211 */ /* 0x080fe400000f0eff */
[----:B------:R-:W-:Y:S01]  /*5410*/  LEA.HI.X.SX32 R9, R14, R123, 0x1, P2 ;  /* 0x0000007b0e097211 */ /* 0x000fe200010f0eff */
[----:B------:R-:W-:Y:S01]  /*5420*/  IMAD R83, R130, 0x6f, RZ ;  /* 0x0000006f82537824 */ /* 0x000fe200078e02ff */
[----:B------:R0:W5:Y:S04]  /*5430*/  LDG.E.U8 R14, desc[UR60][R10.64] ;  /* 0x0000003c0a0e7981 */ /* 0x000168000c1e1100 */
[----:B------:R1:W5:Y:S04]  /*5440*/  LDG.E.U8 R75, desc[UR60][R8.64] ;  /* 0x0000003c084b7981 */ /* 0x000368000c1e1100 */
[----:B------:R1:W3:Y:S01]  /*5450*/  LDG.E.U8 R142, desc[UR60][R60.64] ;  /* 0x0000003c3c8e7981 */ /* 0x0002e2000c1e1100 */
[----:B0-----:R-:W-:-:S02]  /*5460*/  IADD3 R10, P1, R82, R122, RZ ;  /* 0x0000007a520a7210 */ /* 0x001fc40007f3e0ff */
[-C--:B-1----:R-:W-:Y:S02]  /*5470*/  IADD3 R8, P0, R134, R122.reuse, RZ ;  /* 0x0000007a86087210 */ /* 0x082fe40007f1e0ff */
[-C--:B------:R-:W-:Y:S02]  /*5480*/  LEA.HI.X.SX32 R11, R82, R123.reuse, 0x1, P1 ;  /* 0x0000007b520b7211 */ /* 0x080fe400008f0eff */
[C---:B------:R-:W-:Y:S02]  /*5490*/  IADD3 R60, P1, R83.reuse, R122, RZ ;  /* 0x0000007a533c7210 */ /* 0x040fe40007f3e0ff */
[-C--:B------:R-:W-:Y:S01]  /*54a0*/  LEA.HI.X.SX32 R9, R134, R123.reuse, 0x1, P0 ;  /* 0x0000007b86097211 */ /* 0x080fe200000f0eff */
[----:B------:R0:W4:Y:S01]  /*54b0*/  LDG.E.U8 R136, desc[UR60][R10.64] ;  /* 0x0000003c0a887981 */ /* 0x000122000c1e1100 */
[----:B------:R-:W-:-:S03]  /*54c0*/  LEA.HI.X.SX32 R61, R83, R123, 0x1, P1 ;  /* 0x0000007b533d7211 */ /* 0x000fc600008f0eff */
[----:B------:R1:W-:Y:S04]  /*54d0*/  STL [R1+0x190], R18 ;  /* 0x0001901201007387 */ /* 0x0003e80000100800 */
[----:B------:R0:W2:Y:S04]  /*54e0*/  LDG.E.U8 R141, desc[UR60][R8.64] ;  /* 0x0000003c088d7981 */ /* 0x0000a8000c1e1100 */
[----:B-1----:R1:W5:Y:S01]  /*54f0*/  LDG.E.U8 R18, desc[UR60][R60.64] ;  /* 0x0000003c3c127981 */ /* 0x002362000c1e1100 */
[C---:B------:R-:W-:Y:S02]  /*5500*/  IMAD R82, R130.reuse, 0xe0, RZ ;  /* 0x000000e082527824 */ /* 0x040fe400078e02ff */
[----:B------:R-:W-:-:S02]  /*5510*/  IMAD R134, R130, 0xe1, RZ ;  /* 0x000000e182867824 */ /* 0x000fc400078e02ff */
[----:B------:R-:W-:Y:S01]  /*5520*/  IMAD R83, R130, 0xe2, RZ ;  /* 0x000000e282537824 */ /* 0x000fe200078e02ff */
[-C--:B0-----:R-:W-:Y:S02]  /*5530*/  IADD3 R10, P0, R82, R122.reuse, RZ ;  /* 0x0000007a520a7210 */ /* 0x081fe40007f1e0ff */
[-C--:B------:R-:W-:Y:S02]  /*5540*/  IADD3 R8, P1, R134, R122.reuse, RZ ;  /* 0x0000007a86087210 */ /* 0x080fe40007f3e0ff */
[-C--:B------:R-:W-:Y:S01]  /*5550*/  LEA.HI.X.SX32 R11, R82, R123.reuse, 0x1, P0 ;  /* 0x0000007b520b7211 */ /* 0x080fe200000f0eff */
[----:B------:R-:W-:Y:S01]  /*5560*/  IMAD R82, R130, 0xe3, RZ ;  /* 0x000000e382527824 */ /* 0x000fe200078e02ff */
[C---:B-1----:R-:W-:Y:S02]  /*5570*/  IADD3 R60, P0, R83.reuse, R122, RZ ;  /* 0x0000007a533c7210 */ /* 0x042fe40007f1e0ff */
[-C--:B------:R-:W-:Y:S01]  /*5580*/  LEA.HI.X.SX32 R9, R134, R123.reuse, 0x1, P1 ;  /* 0x0000007b86097211 */ /* 0x080fe200008f0eff */
[----:B------:R0:W5:Y:S01]  /*5590*/  LDG.E.U8 R143, desc[UR60][R10.64] ;  /* 0x0000003c0a8f7981 */ /* 0x000162000c1e1100 */
[----:B------:R-:W-:Y:S01]  /*55a0*/  LEA.HI.X.SX32 R61, R83, R123, 0x1, P0 ;  /* 0x0000007b533d7211 */ /* 0x000fe200000f0eff */
[----:B------:R-:W-:-:S02]  /*55b0*/  IMAD R134, R130, 0xe4, RZ ;  /* 0x000000e482867824 */ /* 0x000fc400078e02ff */
[----:B------:R1:W5:Y:S01]  /*55c0*/  LDG.E.U8 R140, desc[UR60][R8.64] ;  /* 0x0000003c088c7981 */ /* 0x000362000c1e1100 */
[----:B------:R-:W-:-:S03]  /*55d0*/  IMAD R83, R130, 0xe5, RZ ;  /* 0x000000e582537824 */ /* 0x000fc600078e02ff */
[----:B------:R1:W5:Y:S01]  /*55e0*/  LDG.E.U8 R139, desc[UR60][R60.64] ;  /* 0x0000003c3c8b7981 */ /* 0x000362000c1e1100 */
[----:B0-----:R-:W-:-:S04]  /*55f0*/  IADD3 R10, P1, R82, R122, RZ ;  /* 0x0000007a520a7210 */ /* 0x001fc80007f3e0ff */
[-C--:B------:R-:W-:Y:S02]  /*5600*/  LEA.HI.X.SX32 R11, R82, R123.reuse, 0x1, P1 ;  /* 0x0000007b520b7211 */ /* 0x080fe400008f0eff */
[-C--:B-1----:R-:W-:Y:S01]  /*5610*/  IADD3 R8, P0, R134, R122.reuse, RZ ;  /* 0x0000007a86087210 */ /* 0x082fe20007f1e0ff */
[----:B------:R-:W-:Y:S01]  /*5620*/  IMAD R82, R130, 0xe6, RZ ;  /* 0x000000e682527824 */ /* 0x000fe200078e02ff */
[CC--:B------:R-:W-:Y:S01]  /*5630*/  IADD3 R60, P1, R83.reuse, R122.reuse, RZ ;  /* 0x0000007a533c7210 */ /* 0x0c0fe20007f3e0ff */
[----:B------:R0:W5:Y:S01]  /*5640*/  LDG.E.U8 R138, desc[UR60][R10.64] ;  /* 0x0000003c0a8a7981 */ /* 0x000162000c1e1100 */
[-C--:B------:R-:W-:Y:S01]  /*5650*/  LEA.HI.X.SX32 R9, R134, R123.reuse, 0x1, P0 ;  /* 0x0000007b86097211 */ /* 0x080fe200000f0eff */
[----:B------:R-:W-:Y:S01]  /*5660*/  IMAD R134, R130, 0xe7, RZ ;  /* 0x000000e782867824 */ /* 0x000fe200078e02ff */
[----:B------:R-:W-:Y:S02]  /*5670*/  LEA.HI.X.SX32 R61, R83, R123, 0x1, P1 ;  /* 0x0000007b533d7211 */ /* 0x000fe400008f0eff */
[----:B0-----:R-:W-:-:S04]  /*5680*/  IADD3 R10, P0, R82, R122, RZ ;  /* 0x0000007a520a7210 */ /* 0x001fc80007f1e0ff */
[----:B------:R-:W-:Y:S01]  /*5690*/  LEA.HI.X.SX32 R11, R82, R123, 0x1, P0 ;  /* 0x0000007b520b7211 */ /* 0x000fe200000f0eff */
[----:B---3--:R0:W-:Y:S04]  /*56a0*/  STL [R1+0x154], R142 ;  /* 0x0001548e01007387 */ /* 0x0081e80000100800 */
[----:B0-----:R0:W3:Y:S04]  /*56b0*/  LDG.E.U8 R142, desc[UR60][R8.64] ;  /* 0x0000003c088e7981 */ /* 0x0010e8000c1e1100 */
[----:B----4-:R1:W-:Y:S01]  /*56c0*/  STL [R1+0x14c], R136 ;  /* 0x00014c8801007387 */ /* 0x0103e20000100800 */
[----:B0-----:R-:W-:-:S03]  /*56d0*/  IADD3 R8, P1, R134, R122, RZ ;  /* 0x0000007a86087210 */ /* 0x001fc60007f3e0ff */
[----:B--2---:R0:W-:Y:S01]  /*56e0*/  STL [R1+0x144], R141 ;  /* 0x0001448d01007387 */ /* 0x0041e20000100800 */
[----:B------:R-:W-:-:S03]  /*56f0*/  LEA.HI.X.SX32 R9, R134, R123, 0x1, P1 ;  /* 0x0000007b86097211 */ /* 0x000fc600008f0eff */
[----:B-1----:R1:W2:Y:S04]  /*5700*/  LDG.E.U8 R136, desc[UR60][R60.64] ;  /* 0x0000003c3c887981 */ /* 0x0022a8000c1e1100 */
[----:B-----5:R4:W-:Y:S04]  /*5710*/  STL [R1+0x13c], R18 ;  /* 0x00013c1201007387 */ /* 0x0209e80000100800 */
[----:B0-----:R0:W5:Y:S04]  /*5720*/  LDG.E.U8 R141, desc[UR60][R10.64] ;  /* 0x0000003c0a8d7981 */ /* 0x001168000c1e1100 */
[----:B----4-:R4:W5:Y:S01]  /*5730*/  LDG.E.U8 R18, desc[UR60][R8.64] ;  /* 0x0000003c08127981 */ /* 0x010962000c1e1100 */
[----:B------:R-:W-:-:S02]  /*5740*/  IMAD R83, R130, 0xe8, RZ ;  /* 0x000000e882537824 */ /* 0x000fc400078e02ff */
[C---:B------:R-:W-:Y:S02]  /*5750*/  IMAD R82, R130.reuse, 0xe9, RZ ;  /* 0x000000e982527824 */ /* 0x040fe400078e02ff */
[----:B------:R-:W-:Y:S01]  /*5760*/  IMAD R134, R130, 0xea, RZ ;  /* 0x000000ea82867824 */ /* 0x000fe200078e02ff */
[CC--:B-1----:R-:W-:Y:S02]  /*5770*/  IADD3 R60, P0, R83.reuse, R122.reuse, RZ ;  /* 0x0000007a533c7210 */ /* 0x0c2fe40007f1e0ff */
[-C--:B0-----:R-:W-:Y:S02]  /*5780*/  IADD3 R10, P1, R82, R122.reuse, RZ ;  /* 0x0000007a520a7210 */ /* 0x081fe40007f3e0ff */
[-C--:B------:R-:W-:Y:S01]  /*5790*/  LEA.HI.X.SX32 R61, R83, R123.reuse, 0x1, P0 ;  /* 0x0000007b533d7211 */ /* 0x080fe200000f0eff */
[----:B------:R-:W-:Y:S01]  /*57a0*/  IMAD R83, R130, 0xeb, RZ ;  /* 0x000000eb82537824 */ /* 0x000fe200078e02ff */
[----:B----4-:R-:W-:Y:S02]  /*57b0*/  IADD3 R8, P0, R134, R122, RZ ;  /* 0x0000007a86087210 */ /* 0x010fe40007f1e0ff */
[-C--:B------:R-:W-:Y:S01]  /*57c0*/  LEA.HI.X.SX32 R11, R82, R123.reuse, 0x1, P1 ;  /* 0x0000007b520b7211 */ /* 0x080fe200008f0eff */
[----:B------:R0:W4:Y:S01]  /*57d0*/  LDG.E.U8 R144, desc[UR60][R60.64] ;  /* 0x0000003c3c907981 */ /* 0x000122000c1e1100 */
[----:B------:R-:W-:Y:S01]  /*57e0*/  LEA.HI.X.SX32 R9, R134, R123, 0x1, P0 ;  /* 0x0000007b86097211 */ /* 0x000fe200000f0eff */
[----:B------:R-:W-:-:S02]  /*57f0*/  IMAD R82, R130, 0xec, RZ ;  /* 0x000000ec82527824 */ /* 0x000fc400078e02ff */
[----:B------:R-:W-:Y:S01]  /*5800*/  STL [R1+0x16c], R143 ;  /* 0x00016c8f01007387 */ /* 0x000fe20000100800 */
[----:B------:R-:W-:-:S03]  /*5810*/  IMAD R134, R130, 0xed, RZ ;  /* 0x000000ed82867824 */ /* 0x000fc600078e02ff */
[----:B------:R1:W-:Y:S01]  /*5820*/  STL [R1+0x168], R140 ;  /* 0x0001688c01007387 */ /* 0x0003e20000100800 */
[----:B0-----:R-:W-:-:S03]  /*5830*/  IADD3 R60, P1, R83, R122, RZ ;  /* 0x0000007a533c7210 */ /* 0x001fc60007f3e0ff */
[----:B------:R0:W-:Y:S01]  /*5840*/  STL [R1+0x164], R139 ;  /* 0x0001648b01007387 */ /* 0x0001e20000100800 */
[----:B------:R-:W-:-:S03]  /*5850*/  LEA.HI.X.SX32 R61, R83, R123, 0x1, P1 ;  /* 0x0000007b533d7211 */ /* 0x000fc600008f0eff */
[----:B-1----:R1:W4:Y:S04]  /*5860*/  LDG.E.U8 R140, desc[UR60][R10.64] ;  /* 0x0000003c0a8c7981 */ /* 0x002328000c1e1100 */
[----:B0-----:R0:W4:Y:S01]  /*5870*/  LDG.E.U8 R139, desc[UR60][R8.64] ;  /* 0x0000003c088b7981 */ /* 0x001122000c1e1100 */
[----:B------:R-:W-:Y:S01]  /*5880*/  IMAD R83, R130, 0xee, RZ ;  /* 0x000000ee82537824 */ /* 0x000fe200078e02ff */
[CC--:B-1----:R-:W-:Y:S02]  /*5890*/  IADD3 R10, P0, R82.reuse, R122.reuse, RZ ;  /* 0x0000007a520a7210 */ /* 0x0c2fe40007f1e0ff */
[----:B------:R1:W-:Y:S02]  /*58a0*/  STL [R1+0x160], R138 ;  /* 0x0001608a01007387 */ /* 0x0003e40000100800 */
[----:B------:R-:W-:Y:S01]  /*58b0*/  LEA.HI.X.SX32 R11, R82, R123, 0x1, P0 ;  /* 0x0000007b520b7211 */ /* 0x000fe200000f0eff */
[----:B------:R-:W-:Y:S01]  /*58c0*/  IMAD R82, R130, 0xef, RZ ;  /* 0x000000ef82527824 */ /* 0x000fe200078e02ff */
[----:B0-----:R-:W-:-:S03]  /*58d0*/  IADD3 R8, P1, R134, R122, RZ ;  /* 0x0000007a86087210 */ /* 0x001fc60007f3e0ff */
[----:B------:R0:W4:Y:S04]  /*58e0*/  LDG.E.U8 R143, desc[UR60][R10.64] ;  /* 0x0000003c0a8f7981 */ /* 0x000128000c1e1100 */
[----:B-1----:R1:W4:Y:S01]  /*58f0*/  LDG.E.U8 R138, desc[UR60][R60.64] ;  /* 0x0000003c3c8a7981 */ /* 0x002322000c1e1100 */
[-C--:B------:R-:W-:Y:S02]  /*5900*/  LEA.HI.X.SX32 R9, R134, R123.reuse, 0x1, P1 ;  /* 0x0000007b86097211 */ /* 0x080fe400008f0eff */
[CC--:B0-----:R-:W-:Y:S02]  /*5910*/  IADD3 R10, P1, R82.reuse, R122.reuse, RZ ;  /* 0x0000007a520a7210 */ /* 0x0c1fe40007f3e0ff */
[----:B-1----:R-:W-:Y:S02]  /*5920*/  IADD3 R60, P0, R83, R122, RZ ;  /* 0x0000007a533c7210 */ /* 0x002fe40007f1e0ff */
[----:B------:R-:W-:-:S02]  /*5930*/  LEA.HI.X.SX32 R11, R82, R123, 0x1, P1 ;  /* 0x0000007b520b7211 */ /* 0x000fc400008f0eff */
[----:B------:R-:W-:Y:S01]  /*5940*/  LEA.HI.X.SX32 R61, R83, R123, 0x1, P0 ;  /* 0x0000007b533d7211 */ /* 0x000fe200000f0eff */
[----:B---3--:R0:W-:Y:S04]  /*5950*/  STL [R1+0x15c], R142 ;  /* 0x00015c8e01007387 */ /* 0x0081e80000100800 */
[----:B0-----:R0:W3:Y:S04]  /*5960*/  LDG.E.U8 R142, desc[UR60][R8.64] ;  /* 0x0000003c088e7981 */ /* 0x0010e8000c1e1100 */
[----:B--2---:R-:W-:Y:S04]  /*5970*/  STL [R1+0x158], R136 ;  /* 0x0001588801007387 */ /* 0x004fe80000100800 */
[----:B-----5:R1:W-:Y:S04]  /*5980*/  STL [R1+0x150], R141 ;  /* 0x0001508d01007387 */ /* 0x0203e80000100800 */
[----:B------:R2:W-:Y:S04]  /*5990*/  STL [R1+0x148], R18 ;  /* 0x0001481201007387 */ /* 0x0005e80000100800 */
[----:B-1----:R1:W5:Y:S04]  /*59a0*/  LDG.E.U8 R141, desc[UR60][R60.64] ;  /* 0x0000003c3c8d7981 */ /* 0x002368000c1e1100 */
[----:B--2---:R2:W5:Y:S01]  /*59b0*/  LDG.E.U8 R18, desc[UR60][R10.64] ;  /* 0x0000003c0a127981 */ /* 0x004562000c1e1100 */
[----:B------:R-:W-:-:S02]  /*59c0*/  IMAD R134, R130, 0x70, RZ ;  /* 0x0000007082867824 */ /* 0x000fc400078e02ff */
[C---:B------:R-:W-:Y:S02]  /*59d0*/  IMAD R136, R130.reuse, 0x71, RZ ;  /* 0x0000007182887824 */ /* 0x040fe400078e02ff */
[----:B------:R-:W-:Y:S01]  /*59e0*/  IMAD R83, R130, 0x72, RZ ;  /* 0x0000007282537824 */ /* 0x000fe200078e02ff */
[-C--:B0-----:R-:W-:Y:S01]  /*59f0*/  IADD3 R8, P0, R134, R122.reuse, RZ ;  /* 0x0000007a86087210 */ /* 0x081fe20007f1e0ff */
[----:B------:R-:W-:Y:S01]  /*5a00*/  IMAD R82, R130, 0x73, RZ ;  /* 0x0000007382527824 */ /* 0x000fe200078e02ff */
[-C--:B-1----:R-:W-:Y:S02]  /*5a10*/  IADD3 R60, P1, R136, R122.reuse, RZ ;  /* 0x0000007a883c7210 */ /* 0x082fe40007f3e0ff */
[-C--:B------:R-:W-:Y:S02]  /*5a20*/  LEA.HI.X.SX32 R9, R134, R123.reuse, 0x1, P0 ;  /* 0x0000007b86097211 */ /* 0x080fe400000f0eff */
[C---:B--2---:R-:W-:Y:S02]  /*5a30*/  IADD3 R10, P0, R83.reuse, R122, RZ ;  /* 0x0000007a530a7210 */ /* 0x044fe40007f1e0ff */
[-C--:B------:R-:W-:Y:S01]  /*5a40*/  LEA.HI.X.SX32 R61, R136, R123.reuse, 0x1, P1 ;  /* 0x0000007b883d7211 */ /* 0x080fe200008f0eff */
[----:B------:R-:W-:Y:S01]  /*5a50*/  IMAD R134, R130, 0x74, RZ ;  /* 0x0000007482867824 */ /* 0x000fe200078e02ff */
[----:B------:R0:W2:Y:S01]  /*5a60*/  LDG.E.U8 R136, desc[UR60][R8.64] ;  /* 0x0000003c08887981 */ /* 0x0000a2000c1e1100 */
[----:B------:R-:W-:-:S03]  /*5a70*/  LEA.HI.X.SX32 R11, R83, R123, 0x1, P0 ;  /* 0x0000007b530b7211 */ /* 0x000fc600000f0eff */
[----:B----4-:R-:W-:Y:S01]  /*5a80*/  STL [R1+0x140], R144 ;  /* 0x0001409001007387 */ /* 0x010fe20000100800 */
        /* <DEDUP_REMOVED lines=10> */
[-C--:B------:R-:W-:Y:S01]  /*5b30*/  LEA.HI.X.SX32 R61, R134, R123.reuse, 0x1, P0 ;  /* 0x0000007b863d7211 */ /* 0x080fe200000f0eff */
[----:B------:R-:W-:Y:S01]  /*5b40*/  IMAD R134, R130, 0x77, RZ ;  /* 0x0000007782867824 */ /* 0x000fe200078e02ff */
[C---:B0-----:R-:W-:Y:S01]  /*5b50*/  IADD3 R10, P1, R83.reuse, R122, RZ ;  /* 0x0000007a530a7210 */ /* 0x041fe20007f3e0ff */
[----:B------:R0:W-:Y:S04]  /*5b60*/  STL [R1+0x128], R143 ;  /* 0x0001288f01007387 */ /* 0x0001e80000100800 */
[----:B-1----:R1:W4:Y:S01]  /*5b70*/  LDG.E.U8 R138, desc[UR60][R8.64] ;  /* 0x0000003c088a7981 */ /* 0x002322000c1e1100 */
[----:B------:R-:W-:-:S03]  /*5b80*/  LEA.HI.X.SX32 R11, R83, R123, 0x1, P1 ;  /* 0x0000007b530b7211 */ /* 0x000fc600008f0eff */
[----:B0-----:R0:W4:Y:S01]  /*5b90*/  LDG.E.U8 R143, desc[UR60][R60.64] ;  /* 0x0000003c3c8f7981 */ /* 0x001122000c1e1100 */
[-C--:B-1----:R-:W-:Y:S02]  /*5ba0*/  IADD3 R8, P0, R82, R122.reuse, RZ ;  /* 0x0000007a52087210 */ /* 0x082fe40007f1e0ff */
[----:B0-----:R-:W-:Y:S02]  /*5bb0*/  IADD3 R60, P1, R134, R122, RZ ;  /* 0x0000007a863c7210 */ /* 0x001fe40007f3e0ff */
[-C--:B------:R-:W-:Y:S02]  /*5bc0*/  LEA.HI.X.SX32 R9, R82, R123.reuse, 0x1, P0 ;  /* 0x0000007b52097211 */ /* 0x080fe400000f0eff */
[----:B------:R-:W-:Y:S01]  /*5bd0*/  LEA.HI.X.SX32 R61, R134, R123, 0x1, P1 ;  /* 0x0000007b863d7211 */ /* 0x000fe200008f0eff */
[----:B---3--:R0:W-:Y:S04]  /*5be0*/  STL [R1+0x124], R142 ;  /* 0x0001248e01007387 */ /* 0x0081e80000100800 */
[----:B0-----:R0:W3:Y:S04]  /*5bf0*/  LDG.E.U8 R142, desc[UR60][R10.64] ;  /* 0x0000003c0a8e7981 */ /* 0x0010e8000c1e1100 */
[----:B-----5:R1:W-:Y:S04]  /*5c00*/  STL [R1+0x118], R141 ;  /* 0x0001188d01007387 */ /* 0x0203e80000100800 */
[----:B------:R5:W-:Y:S04]  /*5c10*/  STL [R1+0x110], R18 ;  /* 0x0001101201007387 */ /* 0x000be80000100800 */
[----:B-1----:R1:W3:Y:S04]  /*5c20*/  LDG.E.U8 R141, desc[UR60][R8.64] ;  /* 0x0000003c088d7981 */ /* 0x0022e8000c1e1100 */
[----:B-----5:R5:W3:Y:S01]  /*5c30*/  LDG.E.U8 R18, desc[UR60][R60.64] ;  /* 0x0000003c3c127981 */ /* 0x020ae2000c1e1100 */
[----:B------:R-:W-:-:S02]  /*5c40*/  IMAD R83, R130, 0x78, RZ ;  /* 0x0000007882537824 */ /* 0x000fc400078e02ff */
[C---:B------:R-:W-:Y:S02]  /*5c50*/  IMAD R82, R130.reuse, 0x79, RZ ;  /* 0x0000007982527824 */ /* 0x040fe400078e02ff */
[----:B------:R-:W-:Y:S01]  /*5c60*/  IMAD R134, R130, 0x7a, RZ ;  /* 0x0000007a82867824 */ /* 0x000fe200078e02ff */
[CC--:B0-----:R-:W-:Y:S02]  /*5c70*/  IADD3 R10, P0, R83.reuse, R122.reuse, RZ ;  /* 0x0000007a530a7210 */ /* 0x0c1fe40007f1e0ff */
[-C--:B-1----:R-:W-:Y:S02]  /*5c80*/  IADD3 R8, P1, R82, R122.reuse, RZ ;  /* 0x0000007a52087210 */ /* 0x082fe40007f3e0ff */
[-C--:B------:R-:W-:Y:S01]  /*5c90*/  LEA.HI.X.SX32 R11, R83, R123.reuse, 0x1, P0 ;  /* 0x0000007b530b7211 */ /* 0x080fe200000f0eff */
[----:B------:R-:W-:Y:S01]  /*5ca0*/  IMAD R83, R130, 0x7b, RZ ;  /* 0x0000007b82537824 */ /* 0x000fe200078e02ff */
[-C--:B-----5:R-:W-:Y:S01]  /*5cb0*/  IADD3 R60, P0, R134, R122.reuse, RZ ;  /* 0x0000007a863c7210 */ /* 0x0a0fe20007f1e0ff */
[----:B--2---:R0:W-:Y:S01]  /*5cc0*/  STL [R1+0x108], R136 ;  /* 0x0001088801007387 */ /* 0x0041e20000100800 */
[-C--:B------:R-:W-:Y:S01]  /*5cd0*/  LEA.HI.X.SX32 R9, R82, R123.reuse, 0x1, P1 ;  /* 0x0000007b52097211 */ /* 0x080fe200008f0eff */
[----:B------:R-:W-:Y:S01]  /*5ce0*/  IMAD R82, R130, 0x7c, RZ ;  /* 0x0000007c82527824 */ /* 0x000fe200078e02ff */
[----:B------:R-:W-:Y:S01]  /*5cf0*/  LEA.HI.X.SX32 R61, R134, R123, 0x1, P0 ;  /* 0x0000007b863d7211 */ /* 0x000fe200000f0eff */
[----:B------:R-:W-:Y:S01]  /*5d00*/  IMAD R134, R130, 0x7d, RZ ;  /* 0x0000007d82867824 */ /* 0x000fe200078e02ff */
[----:B0-----:R0:W2:Y:S04]  /*5d10*/  LDG.E.U8 R136, desc[UR60][R10.64] ;  /* 0x0000003c0a887981 */ /* 0x0010a8000c1e1100 */
[----:B----4-:R1:W-:Y:S01]  /*5d20*/  STL [R1+0x104], R140 ;  /* 0x0001048c01007387 */ /* 0x0103e20000100800 */
[----:B0-----:R-:W-:-:S03]  /*5d30*/  IADD3 R10, P1, R83, R122, RZ ;  /* 0x0000007a530a7210 */ /* 0x001fc60007f3e0ff */
[----:B------:R0:W-:Y:S01]  /*5d40*/  STL [R1+0xf0], R139 ;  /* 0x0000f08b01007387 */ /* 0x0001e20000100800 */
[----:B------:R-:W-:-:S03]  /*5d50*/  LEA.HI.X.SX32 R11, R83, R123, 0x1, P1 ;  /* 0x0000007b530b7211 */ /* 0x000fc600008f0eff */
[----:B-1----:R1:W4:Y:S01]  /*5d60*/  LDG.E.U8 R140, desc[UR60][R8.64] ;  /* 0x0000003c088c7981 */ /* 0x002322000c1e1100 */
[----:B------:R-:W-:-:S03]  /*5d70*/  IMAD R83, R130, 0x7e, RZ ;  /* 0x0000007e82537824 */ /* 0x000fc600078e02ff */
[----:B0-----:R0:W5:Y:S01]  /*5d80*/  LDG.E.U8 R139, desc[UR60][R60.64] ;  /* 0x0000003c3c8b7981 */ /* 0x001162000c1e1100 */
[----:B-1----:R-:W-:-:S03]  /*5d90*/  IADD3 R8, P0, R82, R122, RZ ;  /* 0x0000007a52087210 */ /* 0x002fc60007f1e0ff */
[----:B------:R1:W-:Y:S01]  /*5da0*/  STL [R1+0xe8], R138 ;  /* 0x0000e88a01007387 */ /* 0x0003e20000100800 */
[-C--:B------:R-:W-:Y:S01]  /*5db0*/  LEA.HI.X.SX32 R9, R82, R123.reuse, 0x1, P0 ;  /* 0x0000007b52097211 */ /* 0x080fe200000f0eff */
[----:B------:R-:W-:Y:S01]  /*5dc0*/  IMAD R82, R130, 0x7f, RZ ;  /* 0x0000007f82527824 */ /* 0x000fe200078e02ff */
[C---:B0-----:R-:W-:Y:S01]  /*5dd0*/  IADD3 R60, P1, R134.reuse, R122, RZ ;  /* 0x0000007a863c7210 */ /* 0x041fe20007f3e0ff */
[----:B------:R0:W-:Y:S04]  /*5de0*/  STL [R1+0xe4], R143 ;  /* 0x0000e48f01007387 */ /* 0x0001e80000100800 */
[----:B-1----:R1:W5:Y:S01]  /*5df0*/  LDG.E.U8 R138, desc[UR60][R10.64] ;  /* 0x0000003c0a8a7981 */ /* 0x002362000c1e1100 */
[----:B------:R-:W-:-:S03]  /*5e00*/  LEA.HI.X.SX32 R61, R134, R123, 0x1, P1 ;  /* 0x0000007b863d7211 */ /* 0x000fc600008f0eff */
[----:B0-----:R0:W5:Y:S01]  /*5e10*/  LDG.E.U8 R143, desc[UR60][R8.64] ;  /* 0x0000003c088f7981 */ /* 0x001162000c1e1100 */
[CC--:B-1----:R-:W-:Y:S02]  /*5e20*/  IADD3 R10, P0, R83.reuse, R122.reuse, RZ ;  /* 0x0000007a530a7210 */ /* 0x0c2fe40007f1e0ff */
[C---:B0-----:R-:W-:Y:S02]  /*5e30*/  IADD3 R8, P1, R82.reuse, R122, RZ ;  /* 0x0000007a52087210 */ /* 0x041fe40007f3e0ff */
[-C--:B------:R-:W-:Y:S02]  /*5e40*/  LEA.HI.X.SX32 R11, R83, R123.reuse, 0x1, P0 ;  /* 0x0000007b530b7211 */ /* 0x080fe400000f0eff */
[----:B------:R-:W-:Y:S01]  /*5e50*/  LEA.HI.X.SX32 R9, R82, R123, 0x1, P1 ;  /* 0x0000007b52097211 */ /* 0x000fe200008f0eff */
[----:B---3--:R0:W-:Y:S04]  /*5e60*/  STL [R1+0xe0], R142 ;  /* 0x0000e08e01007387 */ /* 0x0081e80000100800 */
[----:B0-----:R0:W3:Y:S04]  /*5e70*/  LDG.E.U8 R142, desc[UR60][R60.64] ;  /* 0x0000003c3c8e7981 */ /* 0x0010e8000c1e1100 */
[----:B------:R1:W-:Y:S04]  /*5e80*/  STL [R1+0xd0], R141 ;  /* 0x0000d08d01007387 */ /* 0x0003e80000100800 */
[----:B------:R0:W-:Y:S04]  /*5e90*/  STL [R1+0xc8], R18 ;  /* 0x0000c81201007387 */ /* 0x0001e80000100800 */
[----:B-1----:R1:W3:Y:S04]  /*5ea0*/  LDG.E.U8 R141, desc[UR60][R10.64] ;  /* 0x0000003c0a8d7981 */ /* 0x0022e8000c1e1100 */
[----:B0-----:R0:W3:Y:S01]  /*5eb0*/  LDG.E.U8 R18, desc[UR60][R8.64] ;  /* 0x0000003c08127981 */ /* 0x0010e2000c1e1100 */
[----:B------:R-:W-:-:S02]  /*5ec0*/  IMAD R134, R130, 0xf0, RZ ;  /* 0x000000f082867824 */ /* 0x000fc400078e02ff */
[C---:B------:R-:W-:Y:S02]  /*5ed0*/  IMAD R83, R130.reuse, 0xf1, RZ ;  /* 0x000000f182537824 */ /* 0x040fe400078e02ff */
[----:B------:R-:W-:Y:S01]  /*5ee0*/  IMAD R82, R130, 0xf2, RZ ;  /* 0x000000f282527824 */ /* 0x000fe200078e02ff */
[CC--:B------:R-:W-:Y:S02]  /*5ef0*/  IADD3 R60, P0, R134.reuse, R122.reuse, RZ ;  /* 0x0000007a863c7210 */ /* 0x0c0fe40007f1e0ff */
[CC--:B-1----:R-:W-:Y:S02]  /*5f00*/  IADD3 R10, P1, R83.reuse, R122.reuse, RZ ;  /* 0x0000007a530a7210 */ /* 0x0c2fe40007f3e0ff */
[-C--:B------:R-:W-:Y:S01]  /*5f10*/  LEA.HI.X.SX32 R61, R134, R123.reuse, 0x1, P0 ;  /* 0x0000007b863d7211 */ /* 0x080fe200000f0eff */
[----:B------:R-:W-:Y:S01]  /*5f20*/  IMAD R134, R130, 0xf3, RZ ;  /* 0x000000f382867824 */ /* 0x000fe200078e02ff */
[-C--:B0-----:R-:W-:Y:S01]  /*5f30*/  IADD3 R8, P0, R82, R122.reuse, RZ ;  /* 0x0000007a52087210 */ /* 0x081fe20007f1e0ff */
        /* <DEDUP_REMOVED lines=8> */
[----:B-----5:R0:W-:Y:S01]  /*5fc0*/  STL [R1+0x98], R139 ;  /* 0x0000988b01007387 */ /* 0x0201e20000100800 */
[----:B------:R-:W-:-:S03]  /*5fd0*/  LEA.HI.X.SX32 R61, R134, R123, 0x1, P1 ;  /* 0x0000007b863d7211 */ /* 0x000fc600008f0eff */
[----:B-1----:R1:W4:Y:S01]  /*5fe0*/  LDG.E.U8 R140, desc[UR60][R10.64] ;  /* 0x0000003c0a8c7981 */ /* 0x002322000c1e1100 */
[----:B------:R-:W-:-:S03]  /*5ff0*/  IMAD R134, R130, 0xf6, RZ ;  /* 0x000000f682867824 */ /* 0x000fc600078e02ff */
[----:B0-----:R0:W5:Y:S01]  /*6000*/  LDG.E.U8 R139, desc[UR60][R8.64] ;  /* 0x0000003c088b7981 */ /* 0x001162000c1e1100 */
[----:B-1----:R-:W-:-:S03]  /*6010*/  IADD3 R10, P0, R83, R122, RZ ;  /* 0x0000007a530a7210 */ /* 0x002fc60007f1e0ff */
[----:B------:R1:W-:Y:S01]  /*6020*/  STL [R1+0x94], R138 ;  /* 0x0000948a01007387 */ /* 0x0003e20000100800 */
[----:B0-----:R-:W-:Y:S02]  /*6030*/  IADD3 R8, P1, R82, R122, RZ ;  /* 0x0000007a52087210 */ /* 0x001fe40007f3e0ff */
[-C--:B------:R-:W-:Y:S01]  /*6040*/  LEA.HI.X.SX32 R11, R83, R123.reuse, 0x1, P0 ;  /* 0x0000007b530b7211 */ /* 0x080fe200000f0eff */
[----:B------:R-:W-:Y:S01]  /*6050*/  IMAD R83, R130, 0xf7, RZ ;  /* 0x000000f782537824 */ /* 0x000fe200078e02ff */
[----:B------:R-:W-:Y:S01]  /*6060*/  LEA.HI.X.SX32 R9, R82, R123, 0x1, P1 ;  /* 0x0000007b52097211 */ /* 0x000fe200008f0eff */
[----:B-1----:R0:W5:Y:S01]  /*6070*/  LDG.E.U8 R138, desc[UR60][R60.64] ;  /* 0x0000003c3c8a7981 */ /* 0x002162000c1e1100 */
[----:B------:R-:W-:-:S03]  /*6080*/  IMAD R82, R130, 0xf8, RZ ;  /* 0x000000f882527824 */ /* 0x000fc600078e02ff */
[----:B------:R1:W-:Y:S04]  /*6090*/  STL [R1+0x90], R143 ;  /* 0x0000908f01007387 */ /* 0x0003e80000100800 */
[----:B------:R1:W5:Y:S01]  /*60a0*/  LDG.E.U8 R144, desc[UR60][R10.64] ;  /* 0x0000003c0a907981 */ /* 0x000362000c1e1100 */
[----:B0-----:R-:W-:-:S04]  /*60b0*/  IADD3 R60, P0, R134, R122, RZ ;  /* 0x0000007a863c7210 */ /* 0x001fc80007f1e0ff */
[----:B------:R-:W-:Y:S01]  /*60c0*/  LEA.HI.X.SX32 R61, R134, R123, 0x1, P0 ;  /* 0x0000007b863d7211 */ /* 0x000fe200000f0eff */
[----:B-1----:R0:W5:Y:S01]  /*60d0*/  LDG.E.U8 R143, desc[UR60][R8.64] ;  /* 0x0000003c088f7981 */ /* 0x002162000c1e1100 */
[----:B------:R-:W-:-:S04]  /*60e0*/  IADD3 R10, P1, R83, R122, RZ ;  /* 0x0000007a530a7210 */ /* 0x000fc80007f3e0ff */
[----:B------:R-:W-:Y:S02]  /*60f0*/  LEA.HI.X.SX32 R11, R83, R123, 0x1, P1 ;  /* 0x0000007b530b7211 */ /* 0x000fe400008f0eff */
[----:B0-----:R-:W-:-:S04]  /*6100*/  IADD3 R8, P0, R82, R122, RZ ;  /* 0x0000007a52087210 */ /* 0x001fc80007f1e0ff */
        /* <DEDUP_REMOVED lines=9> */
[----:B-1----:R-:W-:Y:S01]  /*61a0*/  IMAD R11, R130, 0xfa, RZ ;  /* 0x000000fa820b7824 */ /* 0x002fe200078e02ff */
[----:B0-----:R-:W-:-:S04]  /*61b0*/  IADD3 R8, P0, R60, R122, RZ ;  /* 0x0000007a3c087210 */ /* 0x001fc80007f1e0ff */
[-C--:B------:R-:W-:Y:S02]  /*61c0*/  LEA.HI.X.SX32 R9, R60, R123.reuse, 0x1, P0 ;  /* 0x0000007b3c097211 */ /* 0x080fe400000f0eff */
[-C--:B------:R-:W-:Y:S01]  /*61d0*/  IADD3 R60, P0, R61, R122.reuse, RZ ;  /* 0x0000007a3d3c7210 */ /* 0x080fe20007f1e0ff */
[----:B--2---:R0:W-:Y:S01]  /*61e0*/  STL [R1+0x80], R136 ;  /* 0x0000808801007387 */ /* 0x0041e20000100800 */
[----:B------:R-:W-:Y:S02]  /*61f0*/  IADD3 R82, P1, R11, R122, RZ ;  /* 0x0000007a0b527210 */ /* 0x000fe40007f3e0ff */
[-C--:B------:R-:W-:Y:S02]  /*6200*/  LEA.HI.X.SX32 R61, R61, R123.reuse, 0x1, P0 ;  /* 0x0000007b3d3d7211 */ /* 0x080fe400000f0eff */
[----:B------:R-:W-:Y:S01]  /*6210*/  LEA.HI.X.SX32 R83, R11, R123, 0x1, P1 ;  /* 0x0000007b0b537211 */ /* 0x000fe200008f0eff */
[----:B----4-:R1:W-:Y:S04]  /*6220*/  STL [R1+0x7c], R140 ;  /* 0x00007c8c01007387 */ /* 0x0103e80000100800 */
[----:B-----5:R2:W-:Y:S01]  /*6230*/  STL [R1+0x78], R139 ;  /* 0x0000788b01007387 */ /* 0x0205e20000100800 */
[----:B------:R-:W-:-:S02]  /*6240*/  IMAD R134, R130, 0xfd, RZ ;  /* 0x000000fd82867824 */ /* 0x000fc400078e02ff */
[C---:B0-----:R-:W-:Y:S01]  /*6250*/  IMAD R136, R130.reuse, 0xfc, RZ ;  /* 0x000000fc82887824 */ /* 0x041fe200078e02ff */
[----:B-1----:R-:W4:Y:S04]  /*6260*/  LDG.E.U8 R140, desc[UR60][R8.64] ;  /* 0x0000003c088c7981 */ /* 0x002f28000c1e1100 */
[----:B--2---:R-:W2:Y:S04]  /*6270*/  LDG.E.U8 R139, desc[UR60][R82.64] ;  /* 0x0000003c528b7981 */ /* 0x004ea8000c1e1100 */
[----:B------:R0:W-:Y:S04]  /*6280*/  STL [R1+0x74], R138 ;  /* 0x0000748a01007387 */ /* 0x0001e80000100800 */
[----:B0-----:R0:W5:Y:S02]  /*6290*/  LDG.E.U8 R138, desc[UR60][R60.64] ;  /* 0x0000003c3c8a7981 */ /* 0x001164000c1e1100 */
[----:B0-----:R-:W-:-:S02]  /*62a0*/  IMAD R61, R130, 0xfe, RZ ;  /* 0x000000fe823d7824 */ /* 0x001fc400078e02ff */
[----:B------:R0:W-:Y:S03]  /*62b0*/  STL [R1+0x70], R144 ;  /* 0x0000709001007387 */ /* 0x0001e60000100800 */
[CC--:B------:R-:W-:Y:S01]  /*62c0*/  IADD3 R82, P0, R61.reuse, R122.reuse, RZ ;  /* 0x0000007a3d527210 */ /* 0x0c0fe20007f1e0ff */
[----:B------:R1:W-:Y:S03]  /*62d0*/  STL [R1+0x6c], R143 ;  /* 0x00006c8f01007387 */ /* 0x0003e60000100800 */
[----:B------:R-:W-:Y:S01]  /*62e0*/  LEA.HI.X.SX32 R83, R61, R123, 0x1, P0 ;  /* 0x0000007b3d537211 */ /* 0x000fe200000f0eff */
[----:B------:R-:W-:Y:S01]  /*62f0*/  IMAD R130, R130, 0xff, RZ ;  /* 0x000000ff82827824 */ /* 0x000fe200078e02ff */
[-C--:B------:R-:W-:Y:S01]  /*6300*/  IADD3 R8, P1, R134, R122.reuse, RZ ;  /* 0x0000007a86087210 */ /* 0x080fe20007f3e0ff */
[----:B0-----:R-:W0:Y:S01]  /*6310*/  LDC R144, c[0x0][0x248] ;  /* 0x00009200ff907b82 */ /* 0x001e220000000800 */
[----:B------:R-:W-:-:S02]  /*6320*/  IADD3 R10, P2, R136, R122, RZ ;  /* 0x0000007a880a7210 */ /* 0x000fc40007f5e0ff */
[----:B------:R-:W-:Y:S02]  /*6330*/  PRMT R127, R127, 0x3340, R129 ;  /* 0x000033407f7f7816 */ /* 0x000fe40000000081 */
[----:B------:R-:W-:Y:S02]  /*6340*/  PRMT R92, R96, 0x3340, R92 ;  /* 0x00003340605c7816 */ /* 0x000fe4000000005c */
[----:B------:R-:W-:Y:S01]  /*6350*/  PRMT R90, R91, 0x3340, R90 ;  /* 0x000033405b5a7816 */ /* 0x000fe2000000005a */
[----:B------:R-:W0:Y:S01]  /*6360*/  LDC R129, c[0x0][0x248] ;  /* 0x00009200ff817b82 */ /* 0x000e220000000800 */
[----:B------:R-:W-:Y:S02]  /*6370*/  PRMT R75, R14, 0x3340, R75 ;  /* 0x000033400e4b7816 */ /* 0x000fe4000000004b */
[----:B------:R-:W-:Y:S02]  /*6380*/  PRMT R74, R19, 0x3340, R74 ;  /* 0x00003340134a7816 */ /* 0x000fe4000000004a */
[----:B------:R-:W-:-:S02]  /*6390*/  PRMT R108, R16, 0x3340, R108 ;  /* 0x00003340106c7816 */ /* 0x000fc4000000006c */
[----:B------:R-:W-:Y:S01]  /*63a0*/  PRMT R107, R15, 0x3340, R107 ;  /* 0x000033400f6b7816 */ /* 0x000fe2000000006b */
[----:B------:R-:W0:Y:S01]  /*63b0*/  LDC R14, c[0x0][0x248] ;  /* 0x00009200ff0e7b82 */ /* 0x000e220000000800 */
[----:B------:R-:W-:Y:S02]  /*63c0*/  PRMT R103, R3, 0x3340, R103 ;  /* 0x0000334003677816 */ /* 0x000fe40000000067 */
[----:B------:R-:W-:Y:S02]  /*63d0*/  PRMT R106, R106, 0x3340, R13 ;  /* 0x000033406a6a7816 */ /* 0x000fe4000000000d */
[----:B------:R-:W-:Y:S02]  /*63e0*/  PRMT R66, R66, 0x3340, R40 ;  /* 0x0000334042427816 */ /* 0x000fe40000000028 */
[----:B------:R-:W-:Y:S01]  /*63f0*/  PRMT R104, R104, 0x3340, R5 ;  /* 0x0000334068687816 */ /* 0x000fe20000000005 */
[----:B------:R-:W0:Y:S01]  /*6400*/  LDC R19, c[0x0][0x248] ;  /* 0x00009200ff137b82 */ /* 0x000e220000000800 */
[----:B------:R-:W-:-:S02]  /*6410*/  PRMT R79, R2, 0x3340, R79 ;  /* 0x00003340024f7816 */ /* 0x000fc4000000004f */
        /* <DEDUP_REMOVED lines=13> */
[----:B-1----:R-:W1:Y:S01]  /*64f0*/  LDC R143, c[0x0][0x248] ;  /* 0x00009200ff8f7b82 */ /* 0x002e620000000800 */
[----:B---3--:R-:W-:Y:S01]  /*6500*/  STL [R1+0x68], R142 ;  /* 0x0000688e01007387 */ /* 0x008fe20000100800 */
[----:B------:R-:W-:-:S02]  /*6510*/  LEA.HI.X.SX32 R9, R134, R123, 0x1, P1 ;  /* 0x0000007b86097211 */ /* 0x000fc400008f0eff */
[----:B------:R-:W-:Y:S01]  /*6520*/  LEA.HI.X.SX32 R11, R136, R123, 0x1, P2 ;  /* 0x0000007b880b7211 */ /* 0x000fe200010f0eff */
[----:B0-----:R-:W-:-:S03]  /*6530*/  IMAD R3, R14, 0x122, RZ ;  /* 0x000001220e037824 */ /* 0x001fc600078e02ff */
[----:B------:R-:W0:Y:S08]  /*6540*/  LDC R13, c[0x0][0x248] ;  /* 0x00009200ff0d7b82 */ /* 0x000e300000000800 */
[----:B------:R-:W3:Y:S08]  /*6550*/  LDC R12, c[0x0][0x248] ;  /* 0x00009200ff0c7b82 */ /* 0x000ef00000000800 */
[----:B------:R-:W1:Y:S01]  /*6560*/  LDC R20, c[0x0][0x248] ;  /* 0x00009200ff147b82 */ /* 0x000e620000000800 */
[----:B------:R-:W-:Y:S01]  /*6570*/  STL [R1+0x64], R141 ;  /* 0x0000648d01007387 */ /* 0x000fe20000100800 */
[----:B------:R-:W-:-:S03]  /*6580*/  IADD3 R60, P1, R130, R122, RZ ;  /* 0x0000007a823c7210 */ /* 0x000fc60007f3e0ff */
[----:B------:R0:W5:Y:S03]  /*6590*/  LDG.E.U8 R136, desc[UR60][R10.64] ;  /* 0x0000003c0a887981 */ /* 0x000166000c1e1100 */
[----:B------:R-:W3:Y:S01]  /*65a0*/  LDC R14, c[0x0][0x248] ;  /* 0x00009200ff0e7b82 */ /* 0x000ee20000000800 */
[----:B------:R0:W-:Y:S04]  /*65b0*/  STL [R1+0x60], R18 ;  /* 0x0000601201007387 */ /* 0x0001e80000100800 */
[----:B------:R0:W5:Y:S01]  /*65c0*/  LDG.E.U8 R134, desc[UR60][R8.64] ;  /* 0x0000003c08867981 */ /* 0x000162000c1e1100 */
[----:B------:R-:W-:Y:S01]  /*65d0*/  IMAD R7, R15, 0x124, RZ ;  /* 0x000001240f077824 */ /* 0x000fe200078e02ff */
[----:B------:R-:W-:Y:S01]  /*65e0*/  LEA.HI.X.SX32 R61, R130, R123, 0x1, P1 ;  /* 0x0000007b823d7211 */ /* 0x000fe200008f0eff */
[----:B------:R-:W4:Y:S01]  /*65f0*/  LDC R15, c[0x0][0x248] ;  /* 0x00009200ff0f7b82 */ /* 0x000f220000000800 */
[----:B0-----:R-:W2:Y:S01]  /*6600*/  LDG.E.U8 R18, desc[UR60][R82.64] ;  /* 0x0000003c52127981 */ /* 0x001ea2000c1e1100 */
[----:B------:R-:W-:-:S02]  /*6610*/  PRMT R10, R124, 0x3340, R131 ;  /* 0x000033407c0a7816 */ /* 0x000fc40000000083 */
[----:B------:R-:W-:Y:S02]  /*6620*/  PRMT R11, R128, 0x3340, R95 ;  /* 0x00003340800b7816 */ /* 0x000fe4000000005f */
[----:B------:R-:W-:Y:S02]  /*6630*/  PRMT R8, R126, 0x3340, R93 ;  /* 0x000033407e087816 */ /* 0x000fe4000000005d */
[----:B------:R-:W0:Y:S01]  /*6640*/  LDC R128, c[0x0][0x248] ;  /* 0x00009200ff807b82 */ /* 0x000e220000000800 */
[----:B------:R-:W-:Y:S02]  /*6650*/  PRMT R9, R94, 0x3340, R125 ;  /* 0x000033405e097816 */ /* 0x000fe4000000007d */
[----:B------:R-:W-:Y:S02]  /*6660*/  PRMT R8, R89, 0x5410, R8 ;  /* 0x0000541059087816 */ /* 0x000fe40000000008 */
[----:B------:R-:W-:Y:S02]  /*6670*/  PRMT R9, R9, 0x5410, R127 ;  /* 0x0000541009097816 */ /* 0x000fe4000000007f */
[----:B------:R-:W-:Y:S01]  /*6680*/  PRMT R10, R10, 0x5410, R92 ;  /* 0x000054100a0a7816 */ /* 0x000fe2000000005c */
[----:B------:R-:W0:Y:S01]  /*6690*/  LDC R126, c[0x0][0x248] ;  /* 0x00009200ff7e7b82 */ /* 0x000e220000000800 */
[----:B------:R-:W-:-:S05]  /*66a0*/  PRMT R11, R11, 0x5410, R90 ;  /* 0x000054100b0b7816 */ /* 0x000fca000000005a */
[----:B------:R1:W-:Y:S01]  /*66b0*/  STS.128 [R137], R8 ;  /* 0x0000000889007388 */ /* 0x0003e20000000c00 */
[----:B------:R-:W-:Y:S01]  /*66c0*/  PRMT R63, R63, 0x3340, R49 ;  /* 0x000033403f3f7816 */ /* 0x000fe20000000031 */
[----:B------:R-:W0:Y:S01]  /*66d0*/  LDC R127, c[0x0][0x248] ;  /* 0x00009200ff7f7b82 */ /* 0x000e220000000800 */
[----:B------:R-:W-:Y:S02]  /*66e0*/  PRMT R115, R115, 0x3340, R36 ;  /* 0x0000334073737816 */ /* 0x000fe40000000024 */
[----:B------:R-:W-:Y:S02]  /*66f0*/  PRMT R67, R37, 0x3340, R67 ;  /* 0x0000334025437816 */ /* 0x000fe40000000043 */
[----:B------:R-:W-:Y:S02]  /*6700*/  PRMT R118, R118, 0x3340, R48 ;  /* 0x0000334076767816 */ /* 0x000fe40000000030 */
[----:B------:R-:W-:Y:S01]  /*6710*/  PRMT R132, R132, 0x3340, R86 ;  /* 0x0000334084847816 */ /* 0x000fe20000000056 */
[----:B------:R-:W0:Y:S08]  /*6720*/  LDC R130, c[0x0][0x248] ;  /* 0x00009200ff827b82 */ /* 0x000e300000000800 */
[----:B-1----:R-:W1:Y:S08]  /*6730*/  LDC R9, c[0x0][0x248] ;  /* 0x00009200ff097b82 */ /* 0x002e700000000800 */
[----:B------:R-:W3:Y:S08]  /*6740*/  LDC R10, c[0x0][0x248] ;  /* 0x00009200ff0a7b82 */ /* 0x000ef00000000800 */
[----:B------:R-:W4:Y:S01]  /*6750*/  LDC R11, c[0x0][0x248] ;  /* 0x00009200ff0b7b82 */ /* 0x000f220000000800 */
[----:B-1----:R-:W-:Y:S01]  /*6760*/  IMAD R9, R9, 0x120, RZ ;  /* 0x0000012009097824 */ /* 0x002fe200078e02ff */
[----:B------:R-:W-:-:S06]  /*6770*/  PRMT R64, R64, 0x3340, R47 ;  /* 0x0000334040407816 */ /* 0x000fcc000000002f */
[----:B------:R-:W1:Y:S01]  /*6780*/  LDC R131, c[0x0][0x248] ;  /* 0x00009200ff837b82 */ /* 0x000e620000000800 */
[----:B------:R-:W-:Y:S01]  /*6790*/  IADD3 R8, P0, R9, R122, RZ ;  /* 0x0000007a09087210 */ /* 0x000fe20007f1e0ff */
[----:B---3--:R-:W-:-:S03]  /*67a0*/  IMAD R10, R10, 0x121, RZ ;  /* 0x000001210a0a7824 */ /* 0x008fc600078e02ff */
[----:B------:R-:W-:-:S03]  /*67b0*/  LEA.HI.X.SX32 R9, R9, R123, 0x1, P0 ;  /* 0x0000007b09097211 */ /* 0x000fc600000f0eff */
[----:B------:R-:W3:Y:S01]  /*67c0*/  LDC R137, c[0x0][0x248] ;  /* 0x00009200ff897b82 */ /* 0x000ee20000000800 */
[-C--:B------:R-:W-:Y:S02]  /*67d0*/  IADD3 R2, P0, R3, R122.reuse, RZ ;  /* 0x0000007a03027210 */ /* 0x080fe40007f1e0ff */
[CC--:B------:R-:W-:Y:S01]  /*67e0*/  IADD3 R40, P1, R10.reuse, R122.reuse, RZ ;  /* 0x0000007a0a287210 */ /* 0x0c0fe20007f3e0ff */
[----:B------:R0:W3:Y:S01]  /*67f0*/  LDG.E.U8 R96, desc[UR60][R8.64] ;  /* 0x0000003c08607981 */ /* 0x0000e2000c1e1100 */
[----:B----4-:R-:W-:Y:S02]  /*6800*/  IMAD R5, R11, 0x123, RZ ;  /* 0x000001230b057824 */ /* 0x010fe400078e02ff */
[-C--:B------:R-:W-:Y:S01]  /*6810*/  LEA.HI.X.SX32 R41, R10, R123.reuse, 0x1, P1 ;  /* 0x0000007b0a297211 */ /* 0x080fe200008f0eff */
[----:B------:R-:W-:Y:S01]  /*6820*/  IMAD R10, R19, 0x126, RZ ;  /* 0x00000126130a7824 */ /* 0x000fe200078e02ff */
[-C--:B------:R-:W-:Y:S01]  /*6830*/  LEA.HI.X.SX32 R3, R3, R123.reuse, 0x1, P0 ;  /* 0x0000007b03037211 */ /* 0x080fe200000f0eff */
[----:B------:R-:W-:Y:S01]  /*6840*/  IMAD R11, R16, 0x125, RZ ;  /* 0x00000125100b7824 */ /* 0x000fe200078e02ff */
[----:B------:R-:W-:Y:S01]  /*6850*/  PRMT R69, R69, 0x3340, R32 ;  /* 0x0000334045457816 */ /* 0x000fe20000000020 */
[----:B------:R-:W4:Y:S01]  /*6860*/  LDG.E.U8 R40, desc[UR60][R40.64] ;  /* 0x0000003c28287981 */ /* 0x000f22000c1e1100 */
[----:B------:R-:W-:Y:S01]  /*6870*/  PRMT R113, R33, 0x3340, R113 ;  /* 0x0000334021717816 */ /* 0x000fe20000000071 */
[----:B------:R-:W1:Y:S01]  /*6880*/  LDC R16, c[0x0][0x248] ;  /* 0x00009200ff107b82 */ /* 0x000e620000000800 */
[C---:B0-----:R-:W-:Y:S01]  /*6890*/  IADD3 R8, P1, R5.reuse, R122, RZ ;  /* 0x0000007a05087210 */ /* 0x041fe20007f3e0ff */
[----:B------:R0:W4:Y:S03]  /*68a0*/  LDG.E.U8 R95, desc[UR60][R2.64] ;  /* 0x0000003c025f7981 */ /* 0x000126000c1e1100 */
[----:B------:R-:W-:-:S02]  /*68b0*/  LEA.HI.X.SX32 R9, R5, R123, 0x1, P1 ;  /* 0x0000007b05097211 */ /* 0x000fc400008f0eff */
[-C--:B------:R-:W-:Y:S01]  /*68c0*/  IADD3 R6, P0, R7, R122.reuse, RZ ;  /* 0x0000007a07067210 */ /* 0x080fe20007f1e0ff */
[----:B------:R-:W1:Y:S01]  /*68d0*/  LDC R19, c[0x0][0x248] ;  /* 0x00009200ff137b82 */ /* 0x000e620000000800 */
[-C--:B------:R-:W-:Y:S01]  /*68e0*/  IADD3 R4, P2, R11, R122.reuse, RZ ;  /* 0x0000007a0b047210 */ /* 0x080fe20007f5e0ff */
[----:B------:R0:W4:Y:S02]  /*68f0*/  LDG.E.U8 R52, desc[UR60][R8.64] ;  /* 0x0000003c08347981 */ /* 0x000124000c1e1100 */
[----:B0-----:R-:W-:-:S04]  /*6900*/  IADD3 R2, P1, R10, R122, RZ ;  /* 0x0000007a0a027210 */ /* 0x001fc80007f3e0ff */
[-C--:B------:R-:W-:Y:S01]  /*6910*/  LEA.HI.X.SX32 R3, R10, R123.reuse, 0x1, P1 ;  /* 0x0000007b0a037211 */ /* 0x080fe200008f0eff */
[----:B------:R-:W0:Y:S01]  /*6920*/  LDC R141, c[0x0][0x248] ;  /* 0x00009200ff8d7b82 */ /* 0x000e220000000800 */
[-C--:B------:R-:W-:Y:S02]  /*6930*/  LEA.HI.X.SX32 R7, R7, R123.reuse, 0x1, P0 ;  /* 0x0000007b07077211 */ /* 0x080fe400000f0eff */
[----:B------:R-:W-:Y:S01]  /*6940*/  LEA.HI.X.SX32 R5, R11, R123, 0x1, P2 ;  /* 0x0000007b0b057211 */ /* 0x000fe200010f0eff */
[----:B------:R1:W4:Y:S04]  /*6950*/  LDG.E.U8 R93, desc[UR60][R2.64] ;  /* 0x0000003c025d7981 */ /* 0x000328000c1e1100 */
[----:B------:R-:W0:Y:S01]  /*6960*/  LDC R9, c[0x0][0x248] ;  /* 0x00009200ff097b82 */ /* 0x000e220000000800 */
[----:B------:R1:W4:Y:S01]  /*6970*/  LDG.E.U8 R94, desc[UR60][R6.64] ;  /* 0x0000003c065e7981 */ /* 0x000322000c1e1100 */
[----:B------:R-:W-:-:S03]  /*6980*/  IMAD R8, R20, 0x12a, RZ ;  /* 0x0000012a14087824 */ /* 0x000fc600078e02ff */
[----:B------:R1:W4:Y:S02]  /*6990*/  LDG.E.U8 R41, desc[UR60][R4.64] ;  /* 0x0000003c04297981 */ /* 0x000324000c1e1100 */
[----:B-1----:R-:W-:Y:S01]  /*69a0*/  IMAD R2, R13, 0x127, RZ ;  /* 0x000001270d027824 */ /* 0x002fe200078e02ff */
[----:B------:R-:W1:Y:S01]  /*69b0*/  LDC R10, c[0x0][0x248] ;  /* 0x00009200ff0a7b82 */ /* 0x000e620000000800 */
[----:B------:R-:W-:-:S03]  /*69c0*/  IMAD R3, R14, 0x129, RZ ;  /* 0x000001290e037824 */ /* 0x000fc600078e02ff */
[----:B------:R-:W-:Y:S01]  /*69d0*/  IADD3 R6, P0, R2, R122, RZ ;  /* 0x0000007a02067210 */ /* 0x000fe20007f1e0ff */
[----:B------:R-:W-:-:S03]  /*69e0*/  IMAD R5, R12, 0x128, RZ ;  /* 0x000001280c057824 */ /* 0x000fc600078e02ff */
[----:B------:R-:W0:Y:S01]  /*69f0*/  LDC R11, c[0x0][0x248] ;  /* 0x00009200ff0b7b82 */ /* 0x000e220000000800 */
[----:B------:R-:W-:Y:S02]  /*6a00*/  PRMT R117, R117, 0x3340, R46 ;  /* 0x0000334075757816 */ /* 0x000fe4000000002e */
[----:B------:R-:W-:Y:S02]  /*6a10*/  PRMT R70, R26, 0x3340, R70 ;  /* 0x000033401a467816 */ /* 0x000fe40000000046 */
[----:B------:R-:W-:-:S03]  /*6a20*/  PRMT R121, R121, 0x3340, R81 ;  /* 0x0000334079797816 */ /* 0x000fc60000000051 */
[----:B------:R-:W1:Y:S01]  /*6a30*/  LDC R12, c[0x0][0x248] ;  /* 0x00009200ff0c7b82 */ /* 0x000e620000000800 */
[----:B------:R-:W-:Y:S02]  /*6a40*/  PRMT R65, R65, 0x3340, R45 ;  /* 0x0000334041417816 */ /* 0x000fe4000000002d */
[----:B------:R-:W-:Y:S02]  /*6a50*/  PRMT R111, R111, 0x3340, R25 ;  /* 0x000033406f6f7816 */ /* 0x000fe40000000019 */
[----:B------:R-:W-:Y:S02]  /*6a60*/  PRMT R71, R24, 0x3340, R71 ;  /* 0x0000334018477816 */ /* 0x000fe40000000047 */
[----:B------:R-:W-:Y:S01]  /*6a70*/  PRMT R110, R23, 0x3340, R110 ;  /* 0x00003340176e7816 */ /* 0x000fe2000000006e */
[----:B------:R-:W1:Y:S01]  /*6a80*/  LDC R13, c[0x0][0x248] ;  /* 0x00009200ff0d7b82 */ /* 0x000e620000000800 */
[----:B------:R-:W-:Y:S02]  /*6a90*/  PRMT R72, R22, 0x3340, R72 ;  /* 0x0000334016487816 */ /* 0x000fe40000000048 */
[----:B------:R-:W-:-:S02]  /*6aa0*/  PRMT R112, R112, 0x3340, R27 ;  /* 0x0000334070707816 */ /* 0x000fc4000000001b */
[----:B------:R-:W-:-:S03]  /*6ab0*/  PRMT R109, R21, 0x3340, R109 ;  /* 0x00003340156d7816 */ /* 0x000fc6000000006d */
[----:B------:R-:W4:Y:S01]  /*6ac0*/  LDC R142, c[0x0][0x248] ;  /* 0x00009200ff8e7b82 */ /* 0x000f220000000800 */
[----:B--2---:R2:W-:Y:S01]  /*6ad0*/  STL [R1+0x12a0], R18 ;  /* 0x0012a01201007387 */ /* 0x0045e20000100800 */
[----:B------:R-:W-:-:S06]  /*6ae0*/  IADD3 R34, P2, R3, R122, RZ ;  /* 0x0000007a03227210 */ /* 0x000fcc0007f5e0ff */
[----:B------:R-:W5:Y:S01]  /*6af0*/  LDC R14, c[0x0][0x248] ;  /* 0x00009200ff0e7b82 */ /* 0x000f620000000800 */
[----:B--2---:R-:W2:Y:S01]  /*6b00*/  LDG.E.U8 R18, desc[UR60][R60.64] ;  /* 0x0000003c3c127981 */ /* 0x004ea2000c1e1100 */
[----:B------:R-:W-:-:S06]  /*6b10*/  LEA.HI.X.SX32 R7, R2, R123, 0x1, P0 ;  /* 0x0000007b02077211 */ /* 0x000fcc00000f0eff */
[----:B------:R-:W3:Y:S01]  /*6b20*/  LDC R20, c[0x0][0x248] ;  /* 0x00009200ff147b82 */ /* 0x000ee20000000800 */
[CC--:B------:R-:W-:Y:S02]  /*6b30*/  IADD3 R2, P0, R8.reuse, R122.reuse, RZ ;  /* 0x0000007a08027210 */ /* 0x0c0fe40007f1e0ff */
[-C--:B------:R-:W-:Y:S02]  /*6b40*/  LEA.HI.X.SX32 R35, R3, R123.reuse, 0x1, P2 ;  /* 0x0000007b03237211 */ /* 0x080fe400010f0eff */
[----:B------:R-:W-:Y:S01]  /*6b50*/  IADD3 R4, P1, R5, R122, RZ ;  /* 0x0000007a05047210 */ /* 0x000fe20007f3e0ff */
[----:B0-----:R-:W-:Y:S01]  /*6b60*/  IMAD R11, R11, 0x12e, RZ ;  /* 0x0000012e0b0b7824 */ /* 0x001fe200078e02ff */
[-C--:B------:R-:W-:Y:S01]  /*6b70*/  LEA.HI.X.SX32 R3, R8, R123.reuse, 0x1, P0 ;  /* 0x0000007b08037211 */ /* 0x080fe200000f0eff */
[----:B------:R-:W4:Y:S01]  /*6b80*/  LDG.E.U8 R51, desc[UR60][R6.64] ;  /* 0x0000003c06337981 */ /* 0x000f22000c1e1100 */
[----:B------:R-:W-:Y:S01]  /*6b90*/  LEA.HI.X.SX32 R5, R5, R123, 0x1, P1 ;  /* 0x0000007b05057211 */ /* 0x000fe200008f0eff */
[----:B------:R-:W0:Y:S02]  /*6ba0*/  LDC R21, c[0x0][0x248] ;  /* 0x00009200ff157b82 */ /* 0x000e240000000800 */
[----:B------:R1:W4:Y:S04]  /*6bb0*/  LDG.E.U8 R91, desc[UR60][R2.64] ;  /* 0x0000003c025b7981 */ /* 0x000328000c1e1100 */
[----:B------:R1:W4:Y:S04]  /*6bc0*/  LDG.E.U8 R92, desc[UR60][R4.64] ;  /* 0x0000003c045c7981 */ /* 0x000328000c1e1100 */
[----:B------:R-:W4:Y:S01]  /*6bd0*/  LDG.E.U8 R34, desc[UR60][R34.64] ;  /* 0x0000003c22227981 */ /* 0x000f22000c1e1100 */
[----:B-1----:R-:W-:-:S02]  /*6be0*/  IMAD R3, R9, 0x12b, RZ ;  /* 0x0000012b09037824 */ /* 0x002fc400078e02ff */
[----:B------:R-:W-:-:S03]  /*6bf0*/  IMAD R5, R10, 0x12c, RZ ;  /* 0x0000012c0a057824 */ /* 0x000fc600078e02ff */
[-C--:B------:R-:W-:Y:S01]  /*6c00*/  IADD3 R2, P0, R3, R122.reuse, RZ ;  /* 0x0000007a03027210 */ /* 0x080fe20007f1e0ff */
[----:B------:R-:W-:Y:S02]  /*6c10*/  IMAD R10, R12, 0x12f, RZ ;  /* 0x0000012f0c0a7824 */ /* 0x000fe400078e02ff */
[----:B------:R-:W-:Y:S01]  /*6c20*/  IMAD R7, R13, 0x12d, RZ ;  /* 0x0000012d0d077824 */ /* 0x000fe200078e02ff */
[----:B------:R-:W-:Y:S01]  /*6c30*/  LEA.HI.X.SX32 R3, R3, R123, 0x1, P0 ;  /* 0x0000007b03037211 */ /* 0x000fe200000f0eff */
[----:B------:R-:W1:Y:S01]  /*6c40*/  LDC R13, c[0x0][0x248] ;  /* 0x00009200ff0d7b82 */ /* 0x000e620000000800 */
[----:B------:R-:W-:-:S03]  /*6c50*/  IADD3 R8, P1, R5, R122, RZ ;  /* 0x0000007a05087210 */ /* 0x000fc60007f3e0ff */
[----:B------:R5:W4:Y:S01]  /*6c60*/  LDG.E.U8 R50, desc[UR60][R2.64] ;  /* 0x0000003c02327981 */ /* 0x000b22000c1e1100 */
[----:B------:R-:W-:Y:S02]  /*6c70*/  LEA.HI.X.SX32 R9, R5, R123, 0x1, P1 ;  /* 0x0000007b05097211 */ /* 0x000fe400008f0eff */
[-C--:B------:R-:W-:Y:S01]  /*6c80*/  IADD3 R4, P2, R11, R122.reuse, RZ ;  /* 0x0000007a0b047210 */ /* 0x080fe20007f5e0ff */
[----:B------:R-:W0:Y:S01]  /*6c90*/  LDC R12, c[0x0][0x248] ;  /* 0x00009200ff0c7b82 */ /* 0x000e220000000800 */
[-C--:B------:R-:W-:Y:S01]  /*6ca0*/  IADD3 R6, P0, R7, R122.reuse, RZ ;  /* 0x0000007a07067210 */ /* 0x080fe20007f1e0ff */
[----:B------:R5:W4:Y:S02]  /*6cb0*/  LDG.E.U8 R90, desc[UR60][R8.64] ;  /* 0x0000003c085a7981 */ /* 0x000b24000c1e1100 */
[----:B-----5:R-:W-:-:S04]  /*6cc0*/  IADD3 R2, P1, R10, R122, RZ ;  /* 0x0000007a0a027210 */ /* 0x020fc80007f3e0ff */
[-C--:B------:R-:W-:Y:S01]  /*6cd0*/  LEA.HI.X.SX32 R3, R10, R123.reuse, 0x1, P1 ;  /* 0x0000007b0a037211 */ /* 0x080fe200008f0eff */
[----:B------:R-:W5:Y:S01]  /*6ce0*/  LDC R9, c[0x0][0x248] ;  /* 0x00009200ff097b82 */ /* 0x000f620000000800 */
[-C--:B------:R-:W-:Y:S02]  /*6cf0*/  LEA.HI.X.SX32 R5, R11, R123.reuse, 0x1, P2 ;  /* 0x0000007b0b057211 */ /* 0x080fe400010f0eff */
[----:B------:R-:W-:Y:S01]  /*6d00*/  LEA.HI.X.SX32 R7, R7, R123, 0x1, P0 ;  /* 0x0000007b07077211 */ /* 0x000fe200000f0eff */
[----:B------:R1:W4:Y:S04]  /*6d10*/  LDG.E.U8 R49, desc[UR60][R2.64] ;  /* 0x0000003c02317981 */ /* 0x000328000c1e1100 */
[----:B------:R-:W0:Y:S01]  /*6d20*/  LDC R10, c[0x0][0x248] ;  /* 0x00009200ff0a7b82 */ /* 0x000e220000000800 */
[----:B------:R1:W4:Y:S01]  /*6d30*/  LDG.E.U8 R89, desc[UR60][R4.64] ;  /* 0x0000003c04597981 */ /* 0x000322000c1e1100 */
[----:B------:R-:W-:-:S03]  /*6d40*/  IMAD R8, R19, 0x1a3, RZ ;  /* 0x000001a313087824 */ /* 0x000fc600078e02ff */
[----:B------:R1:W4:Y:S02]  /*6d50*/  LDG.E.U8 R35, desc[UR60][R6.64] ;  /* 0x0000003c06237981 */ /* 0x000324000c1e1100 */
[----:B-1----:R-:W-:Y:S02]  /*6d60*/  IMAD R2, R14, 0x1a0, RZ ;  /* 0x000001a00e027824 */ /* 0x002fe400078e02ff */
[----:B------:R-:W-:Y:S01]  /*6d70*/  IMAD R3, R16, 0x1a2, RZ ;  /* 0x000001a210037824 */ /* 0x000fe200078e02ff */
[----:B------:R-:W1:Y:S01]  /*6d80*/  LDC R11, c[0x0][0x248] ;  /* 0x00009200ff0b7b82 */ /* 0x000e620000000800 */
[----:B------:R-:W-:Y:S01]  /*6d90*/  IMAD R5, R15, 0x1a1, RZ ;  /* 0x000001a10f057824 */ /* 0x000fe200078e02ff */
[----:B------:R-:W-:-:S04]  /*6da0*/  IADD3 R6, P0, R2, R122, RZ ;  /* 0x0000007a02067210 */ /* 0x000fc80007f1e0ff */
[-C--:B------:R-:W-:Y:S02]  /*6db0*/  IADD3 R36, P1, R5, R122.reuse, RZ ;  /* 0x0000007a05247210 */ /* 0x080fe40007f3e0ff */
[----:B------:R-:W3:Y:S01]  /*6dc0*/  LDC R14, c[0x0][0x248] ;  /* 0x00009200ff0e7b82 */ /* 0x000ee20000000800 */
[-C--:B------:R-:W-:Y:S02]  /*6dd0*/  IADD3 R4, P2, R3, R122.reuse, RZ ;  /* 0x0000007a03047210 */ /* 0x080fe40007f5e0ff */
[-C--:B------:R-:W-:Y:S02]  /*6de0*/  LEA.HI.X.SX32 R7, R2, R123.reuse, 0x1, P0 ;  /* 0x0000007b02077211 */ /* 0x080fe400000f0eff */
[----:B------:R-:W-:Y:S02]  /*6df0*/  IADD3 R2, P0, R8, R122, RZ ;  /* 0x0000007a08027210 */ /* 0x000fe40007f1e0ff */
[-C--:B------:R-:W-:Y:S01]  /*6e00*/  LEA.HI.X.SX32 R37, R5, R123.reuse, 0x1, P1 ;  /* 0x0000007b05257211 */ /* 0x080fe200008f0eff */
[----:B------:R-:W3:Y:S01]  /*6e10*/  LDC R15, c[0x0][0x248] ;  /* 0x00009200ff0f7b82 */ /* 0x000ee20000000800 */
[----:B------:R-:W-:-:S02]  /*6e20*/  LEA.HI.X.SX32 R5, R3, R123, 0x1, P2 ;  /* 0x0000007b03057211 */ /* 0x000fc400010f0eff */
[----:B------:R-:W-:Y:S01]  /*6e30*/  LEA.HI.X.SX32 R3, R8, R123, 0x1, P0 ;  /* 0x0000007b08037211 */ /* 0x000fe200000f0eff */
[----:B------:R-:W4:Y:S04]  /*6e40*/  LDG.E.U8 R36, desc[UR60][R36.64] ;  /* 0x0000003c24247981 */ /* 0x000f28000c1e1100 */
[----:B------:R5:W4:Y:S01]  /*6e50*/  LDG.E.U8 R48, desc[UR60][R2.64] ;  /* 0x0000003c02307981 */ /* 0x000b22000c1e1100 */
[----:B------:R-:W-:Y:S01]  /*6e60*/  PRMT R60, R88, 0x3340, R87 ;  /* 0x00003340583c7816 */ /* 0x000fe20000000057 */
[----:B------:R-:W3:Y:S02]  /*6e70*/  LDC R16, c[0x0][0x248] ;  /* 0x00009200ff107b82 */ /* 0x000ee40000000800 */
[----:B------:R0:W4:Y:S04]  /*6e80*/  LDG.E.U8 R87, desc[UR60][R4.64] ;  /* 0x0000003c04577981 */ /* 0x000128000c1e1100 */
[----:B------:R1:W4:Y:S01]  /*6e90*/  LDG.E.U8 R88, desc[UR60][R6.64] ;  /* 0x0000003c06587981 */ /* 0x000322000c1e1100 */
[----:B-----5:R-:W-:Y:S01]  /*6ea0*/  IMAD R3, R9, 0x1a4, RZ ;  /* 0x000001a409037824 */ /* 0x020fe200078e02ff */
[----:B------:R-:W5:Y:S01]  /*6eb0*/  LDC R19, c[0x0][0x248] ;  /* 0x00009200ff137b82 */ /* 0x000f620000000800 */
[----:B0-----:R-:W-:-:S03]  /*6ec0*/  IMAD R5, R10, 0x1a5, RZ ;  /* 0x000001a50a057824 */ /* 0x001fc600078e02ff */
[----:B------:R-:W-:Y:S01]  /*6ed0*/  IADD3 R2, P0, R3, R122, RZ ;  /* 0x0000007a03027210 */ /* 0x000fe20007f1e0ff */
[----:B------:R-:W-:-:S03]  /*6ee0*/  IMAD R10, R13, 0x1a8, RZ ;  /* 0x000001a80d0a7824 */ /* 0x000fc600078e02ff */
[-C--:B------:R-:W-:Y:S01]  /*6ef0*/  LEA.HI.X.SX32 R3, R3, R123.reuse, 0x1, P0 ;  /* 0x0000007b03037211 */ /* 0x080fe200000f0eff */
[----:B-1----:R-:W-:Y:S01]  /*6f00*/  IMAD R7, R11, 0x1a6, RZ ;  /* 0x000001a60b077824 */ /* 0x002fe200078e02ff */
[-C--:B------:R-:W-:Y:S01]  /*6f10*/  IADD3 R8, P1, R5, R122.reuse, RZ ;  /* 0x0000007a05087210 */ /* 0x080fe20007f3e0ff */
[----:B------:R-:W-:Y:S01]  /*6f20*/  IMAD R11, R12, 0x1a7, RZ ;  /* 0x000001a70c0b7824 */ /* 0x000fe200078e02ff */
[----:B------:R-:W-:Y:S01]  /*6f30*/  PRMT R61, R85, 0x3340, R84 ;  /* 0x00003340553d7816 */ /* 0x000fe20000000054 */
[----:B------:R0:W4:Y:S01]  /*6f40*/  LDG.E.U8 R86, desc[UR60][R2.64] ;  /* 0x0000003c02567981 */ /* 0x000122000c1e1100 */
[----:B------:R-:W-:Y:S01]  /*6f50*/  LEA.HI.X.SX32 R9, R5, R123, 0x1, P1 ;  /* 0x0000007b05097211 */ /* 0x000fe200008f0eff */
[----:B------:R-:W1:Y:S01]  /*6f60*/  LDC R12, c[0x0][0x248] ;  /* 0x00009200ff0c7b82 */ /* 0x000e620000000800 */
[----:B------:R-:W-:-:S03]  /*6f70*/  IADD3 R4, P2, R11, R122, RZ ;  /* 0x0000007a0b047210 */ /* 0x000fc60007f5e0ff */
[----:B------:R3:W4:Y:S01]  /*6f80*/  LDG.E.U8 R37, desc[UR60][R8.64] ;  /* 0x0000003c08257981 */ /* 0x000722000c1e1100 */
[----:B0-----:R-:W-:-:S03]  /*6f90*/  IADD3 R2, P1, R10, R122, RZ ;  /* 0x0000007a0a027210 */ /* 0x001fc60007f3e0ff */
[----:B------:R-:W0:Y:S01]  /*6fa0*/  LDC R13, c[0x0][0x248] ;  /* 0x00009200ff0d7b82 */ /* 0x000e220000000800 */
[-C--:B------:R-:W-:Y:S02]  /*6fb0*/  LEA.HI.X.SX32 R3, R10, R123.reuse, 0x1, P1 ;  /* 0x0000007b0a037211 */ /* 0x080fe400008f0eff */
[----:B------:R-:W-:-:S05]  /*6fc0*/  LEA.HI.X.SX32 R5, R11, R123, 0x1, P2 ;  /* 0x0000007b0b057211 */ /* 0x000fca00010f0eff */
[----:B---3--:R-:W3:Y:S01]  /*6fd0*/  LDC R9, c[0x0][0x248] ;  /* 0x00009200ff097b82 */ /* 0x008ee20000000800 */
[C---:B------:R-:W-:Y:S01]  /*6fe0*/  IADD3 R6, P0, R7.reuse, R122, RZ ;  /* 0x0000007a07067210 */ /* 0x040fe20007f1e0ff */
[----:B------:R5:W4:Y:S03]  /*6ff0*/  LDG.E.U8 R84, desc[UR60][R2.64] ;  /* 0x0000003c02547981 */ /* 0x000b26000c1e1100 */
[----:B------:R-:W-:Y:S01]  /*7000*/  LEA.HI.X.SX32 R7, R7, R123, 0x1, P0 ;  /* 0x0000007b07077211 */ /* 0x000fe200000f0eff */
[----:B------:R5:W4:Y:S02]  /*7010*/  LDG.E.U8 R47, desc[UR60][R4.64] ;  /* 0x0000003c042f7981 */ /* 0x000b24000c1e1100 */
[----:B------:R-:W1:Y:S01]  /*7020*/  LDC R10, c[0x0][0x248] ;  /* 0x00009200ff0a7b82 */ /* 0x000e620000000800 */
[----:B-----5:R-:W-:Y:S01]  /*7030*/  IMAD R8, R19, 0x1ac, RZ ;  /* 0x000001ac13087824 */ /* 0x020fe200078e02ff */
[----:B------:R5:W4:Y:S01]  /*7040*/  LDG.E.U8 R85, desc[UR60][R6.64] ;  /* 0x0000003c06557981 */ /* 0x000b22000c1e1100 */
[----:B------:R-:W-:-:S02]  /*7050*/  IMAD R2, R14, 0x1a9, RZ ;  /* 0x000001a90e027824 */ /* 0x000fc400078e02ff */
[----:B------:R-:W-:Y:S02]  /*7060*/  IMAD R3, R16, 0x1ab, RZ ;  /* 0x000001ab10037824 */ /* 0x000fe400078e02ff */
[----:B------:R-:W-:Y:S01]  /*7070*/  IMAD R5, R15, 0x1aa, RZ ;  /* 0x000001aa0f057824 */ /* 0x000fe200078e02ff */
[----:B------:R-:W0:Y:S01]  /*7080*/  LDC R11, c[0x0][0x248] ;  /* 0x00009200ff0b7b82 */ /* 0x000e220000000800 */
[CC--:B------:R-:W-:Y:S02]  /*7090*/  IADD3 R32, P0, R2.reuse, R122.reuse, RZ ;  /* 0x0000007a02207210 */ /* 0x0c0fe40007f1e0ff */
[-C--:B------:R-:W-:Y:S02]  /*70a0*/  IADD3 R4, P2, R3, R122.reuse, RZ ;  /* 0x0000007a03047210 */ /* 0x080fe40007f5e0ff */
[CC--:B-----5:R-:W-:Y:S02]  /*70b0*/  IADD3 R6, P1, R5.reuse, R122.reuse, RZ ;  /* 0x0000007a05067210 */ /* 0x0e0fe40007f3e0ff */
[-C--:B------:R-:W-:Y:S01]  /*70c0*/  LEA.HI.X.SX32 R33, R2, R123.reuse, 0x1, P0 ;  /* 0x0000007b02217211 */ /* 0x080fe200000f0eff */
[----:B------:R-:W-:Y:S01]  /*70d0*/  STL [R1+0x5c], R140 ;  /* 0x00005c8c01007387 */ /* 0x000fe20000100800 */
[----:B------:R-:W-:Y:S01]  /*70e0*/  IADD3 R2, P0, R8, R122, RZ ;  /* 0x0000007a08027210 */ /* 0x000fe20007f1e0ff */
[----:B------:R-:W5:Y:S01]  /*70f0*/  LDC R14, c[0x0][0x248] ;  /* 0x00009200ff0e7b82 */ /* 0x000f620000000800 */
[-C--:B------:R-:W-:Y:S01]  /*7100*/  LEA.HI.X.SX32 R7, R5, R123.reuse, 0x1, P1 ;  /* 0x0000007b05077211 */ /* 0x080fe200008f0eff */
[----:B------:R-:W4:Y:S01]  /*7110*/  LDG.E.U8 R32, desc[UR60][R32.64] ;  /* 0x0000003c20207981 */ /* 0x000f22000c1e1100 */
[----:B------:R-:W-:-:S02]  /*7120*/  LEA.HI.X.SX32 R5, R3, R123, 0x1, P2 ;  /* 0x0000007b03057211 */ /* 0x000fc400010f0eff */
[----:B------:R-:W-:Y:S01]  /*7130*/  LEA.HI.X.SX32 R3, R8, R123, 0x1, P0 ;  /* 0x0000007b08037211 */ /* 0x000fe200000f0eff */
[----:B------:R-:W4:Y:S02]  /*7140*/  LDG.E.U8 R83, desc[UR60][R6.64] ;  /* 0x0000003c06537981 */ /* 0x000f24000c1e1100 */
[----:B------:R-:W5:Y:S02]  /*7150*/  LDC R15, c[0x0][0x248] ;  /* 0x00009200ff0f7b82 */ /* 0x000f640000000800 */
[----:B------:R3:W4:Y:S04]  /*7160*/  LDG.E.U8 R82, desc[UR60][R2.64] ;  /* 0x0000003c02527981 */ /* 0x000728000c1e1100 */
[----:B------:R1:W4:Y:S02]  /*7170*/  LDG.E.U8 R46, desc[UR60][R4.64] ;  /* 0x0000003c042e7981 */ /* 0x000324000c1e1100 */
[----:B------:R-:W5:Y:S01]  /*7180*/  LDC R16, c[0x0][0x248] ;  /* 0x00009200ff107b82 */ /* 0x000f620000000800 */
[----:B---3--:R-:W-:-:S02]  /*7190*/  IMAD R3, R9, 0x1ad, RZ ;  /* 0x000001ad09037824 */ /* 0x008fc400078e02ff */
[----:B-1----:R-:W-:-:S03]  /*71a0*/  IMAD R5, R10, 0x1ae, RZ ;  /* 0x000001ae0a057824 */ /* 0x002fc600078e02ff */
[-C--:B------:R-:W-:Y:S01]  /*71b0*/  IADD3 R2, P0, R3, R122.reuse, RZ ;  /* 0x0000007a03027210 */ /* 0x080fe20007f1e0ff */
[----:B0-----:R-:W-:Y:S01]  /*71c0*/  IMAD R7, R11, 0x1af, RZ ;  /* 0x000001af0b077824 */ /* 0x001fe200078e02ff */
[----:B------:R-:W0:Y:S01]  /*71d0*/  LDC R19, c[0x0][0x248] ;  /* 0x00009200ff137b82 */ /* 0x000e220000000800 */
[----:B------:R-:W-:Y:S01]  /*71e0*/  IMAD R11, R12, 0x130, RZ ;  /* 0x000001300c0b7824 */ /* 0x000fe200078e02ff */
[-C--:B------:R-:W-:Y:S01]  /*71f0*/  LEA.HI.X.SX32 R3, R3, R123.reuse, 0x1, P0 ;  /* 0x0000007b03037211 */ /* 0x080fe200000f0eff */
[----:B------:R-:W-:Y:S01]  /*7200*/  IMAD R10, R13, 0x131, RZ ;  /* 0x000001310d0a7824 */ /* 0x000fe200078e02ff */
[-C--:B------:R-:W-:Y:S02]  /*7210*/  IADD3 R8, P1, R5, R122.reuse, RZ ;  /* 0x0000007a05087210 */ /* 0x080fe40007f3e0ff */
[-C--:B------:R-:W-:Y:S01]  /*7220*/  IADD3 R4, P0, R11, R122.reuse, RZ ;  /* 0x0000007a0b047210 */ /* 0x080fe20007f1e0ff */
[----:B------:R1:W3:Y:S01]  /*7230*/  LDG.E.U8 R33, desc[UR60][R2.64] ;  /* 0x0000003c02217981 */ /* 0x0002e2000c1e1100 */
[-C--:B------:R-:W-:Y:S01]  /*7240*/  LEA.HI.X.SX32 R9, R5, R123.reuse, 0x1, P1 ;  /* 0x0000007b05097211 */ /* 0x080fe200008f0eff */
[----:B------:R-:W5:Y:S01]  /*7250*/  LDC R12, c[0x0][0x248] ;  /* 0x00009200ff0c7b82 */ /* 0x000f620000000800 */
[----:B------:R-:W-:Y:S01]  /*7260*/  LEA.HI.X.SX32 R5, R11, R123, 0x1, P0 ;  /* 0x0000007b0b057211 */ /* 0x000fe200000f0eff */
[----:B------:R-:W-:Y:S01]  /*7270*/  STL [R1+0x58], R139 ;  /* 0x0000588b01007387 */ /* 0x000fe20000100800 */
[----:B-1----:R-:W-:-:S03]  /*7280*/  IADD3 R2, P1, R10, R122, RZ ;  /* 0x0000007a0a027210 */ /* 0x002fc60007f3e0ff */
[----:B------:R-:W-:Y:S01]  /*7290*/  STL [R1+0x54], R138 ;  /* 0x0000548a01007387 */ /* 0x000fe20000100800 */
[C---:B------:R-:W-:Y:S01]  /*72a0*/  IADD3 R6, P2, R7.reuse, R122, RZ ;  /* 0x0000007a07067210 */ /* 0x040fe20007f5e0ff */
[----:B------:R-:W1:Y:S01]  /*72b0*/  LDC R11, c[0x0][0x248] ;  /* 0x00009200ff0b7b82 */ /* 0x000e620000000800 */
[-C--:B------:R-:W-:Y:S01]  /*72c0*/  LEA.HI.X.SX32 R3, R10, R123.reuse, 0x1, P1 ;  /* 0x0000007b0a037211 */ /* 0x080fe200008f0eff */
[----:B------:R-:W-:Y:S04]  /*72d0*/  STL [R1+0x50], R136 ;  /* 0x0000508801007387 */ /* 0x000fe80000100800 */
[----:B------:R0:W-:Y:S02]  /*72e0*/  STL [R1+0x4c], R134 ;  /* 0x00004c8601007387 */ /* 0x0001e40000100800 */
[----:B------:R-:W1:Y:S02]  /*72f0*/  LDC R13, c[0x0][0x248] ;  /* 0x00009200ff0d7b82 */ /* 0x000e640000000800 */
[----:B------:R5:W4:Y:S01]  /*7300*/  LDG.E.U8 R26, desc[UR60][R4.64] ;  /* 0x0000003c041a7981 */ /* 0x000b22000c1e1100 */
[----:B------:R-:W-:-:S03]  /*7310*/  LEA.HI.X.SX32 R7, R7, R123, 0x1, P2 ;  /* 0x0000007b07077211 */ /* 0x000fc600010f0eff */
[----:B------:R-:W3:Y:S01]  /*7320*/  LDG.E.U8 R81, desc[UR60][R8.64] ;  /* 0x0000003c08517981 */ /* 0x000ee2000c1e1100 */
[----:B0-----:R-:W-:Y:S01]  /*7330*/  IMAD R10, R19, 0x135, RZ ;  /* 0x00000135130a7824 */ /* 0x001fe200078e02ff */
[----:B------:R-:W0:Y:S02]  /*7340*/  LDC R134, c[0x0][0x248] ;  /* 0x00009200ff867b82 */ /* 0x000e240000000800 */
[----:B------:R5:W3:Y:S06]  /*7350*/  LDG.E.U8 R45, desc[UR60][R6.64] ;  /* 0x0000003c062d7981 */ /* 0x000aec000c1e1100 */
[----:B------:R-:W3:Y:S08]  /*7360*/  LDC R136, c[0x0][0x248] ;  /* 0x00009200ff887b82 */ /* 0x000ef00000000800 */
[----:B------:R-:W3:Y:S08]  /*7370*/  LDC R138, c[0x0][0x248] ;  /* 0x00009200ff8a7b82 */ /* 0x000ef00000000800 */
[----:B------:R-:W3:Y:S08]  /*7380*/  LDC R139, c[0x0][0x248] ;  /* 0x00009200ff8b7b82 */ /* 0x000ef00000000800 */
[----:B------:R-:W3:Y:S01]  /*7390*/  LDC R140, c[0x0][0x248] ;  /* 0x00009200ff8c7b82 */ /* 0x000ee20000000800 */
[----:B--2---:R2:W-:Y:S01]  /*73a0*/  STL [R1+0x44], R18 ;  /* 0x0000441201007387 */ /* 0x0045e20000100800 */
[----:B-----5:R-:W-:-:S06]  /*73b0*/  IMAD R5, R15, 0x133, RZ ;  /* 0x000001330f057824 */ /* 0x020fcc00078e02ff */
[----:B------:R-:W5:Y:S01]  /*73c0*/  LDC R19, c[0x0][0x248] ;  /* 0x00009200ff137b82 */ /* 0x000f620000000800 */
[----:B--2---:R2:W5:Y:S01]  /*73d0*/  LDG.E.U8 R18, desc[UR60][R2.64] ;  /* 0x0000003c02127981 */ /* 0x004562000c1e1100 */
[----:B------:R-:W-:-:S06]  /*73e0*/  IADD3 R6, P1, R5, R122, RZ ;  /* 0x0000007a05067210 */ /* 0x000fcc0007f3e0ff */
[----:B------:R-:W0:Y:S01]  /*73f0*/  LDC R15, c[0x0][0x248] ;  /* 0x00009200ff0f7b82 */ /* 0x000e220000000800 */
[----:B--2---:R-:W-:Y:S01]  /*7400*/  IMAD R2, R14, 0x132, RZ ;  /* 0x000001320e027824 */ /* 0x004fe200078e02ff */
[----:B------:R-:W-:Y:S01]  /*7410*/  LEA.HI.X.SX32 R7, R5, R123, 0x1, P1 ;  /* 0x0000007b05077211 */ /* 0x000fe200008f0eff */
[----:B------:R-:W-:-:S05]  /*7420*/  IMAD R3, R16, 0x134, RZ ;  /* 0x0000013410037824 */ /* 0x000fca00078e02ff */
[----:B------:R-:W2:Y:S01]  /*7430*/  LDC R14, c[0x0][0x248] ;  /* 0x00009200ff0e7b82 */ /* 0x000ea20000000800 */
[CC--:B------:R-:W-:Y:S01]  /*7440*/  IADD3 R8, P0, R2.reuse, R122.reuse, RZ ;  /* 0x0000007a02087210 */ /* 0x0c0fe20007f1e0ff */
[----:B------:R1:W3:Y:S03]  /*7450*/  LDG.E.U8 R24, desc[UR60][R6.64] ;  /* 0x0000003c06187981 */ /* 0x0002e6000c1e1100 */
[----:B------:R-:W-:Y:S02]  /*7460*/  LEA.HI.X.SX32 R9, R2, R123, 0x1, P0 ;  /* 0x0000007b02097211 */ /* 0x000fe400000f0eff */
[-C--:B------:R-:W-:Y:S01]  /*7470*/  IADD3 R4, P2, R3, R122.reuse, RZ ;  /* 0x0000007a03047210 */ /* 0x080fe20007f5e0ff */
[----:B------:R-:W5:Y:S02]  /*7480*/  LDC R16, c[0x0][0x248] ;  /* 0x00009200ff107b82 */ /* 0x000f640000000800 */
[----:B------:R-:W3:Y:S01]  /*7490*/  LDG.E.U8 R25, desc[UR60][R8.64] ;  /* 0x0000003c08197981 */ /* 0x000ee2000c1e1100 */
[----:B------:R-:W-:-:S02]  /*74a0*/  IADD3 R2, P0, R10, R122, RZ ;  /* 0x0000007a0a027210 */ /* 0x000fc40007f1e0ff */
[-C--:B------:R-:W-:Y:S02]  /*74b0*/  LEA.HI.X.SX32 R5, R3, R123.reuse, 0x1, P2 ;  /* 0x0000007b03057211 */ /* 0x080fe400010f0eff */
[----:B------:R-:W-:-:S03]  /*74c0*/  LEA.HI.X.SX32 R3, R10, R123, 0x1, P0 ;  /* 0x0000007b0a037211 */ /* 0x000fc600000f0eff */
[----:B------:R-:W3:Y:S04]  /*74d0*/  LDG.E.U8 R23, desc[UR60][R4.64] ;  /* 0x0000003c04177981 */ /* 0x000ee8000c1e1100 */
[----:B------:R0:W3:Y:S01]  /*74e0*/  LDG.E.U8 R22, desc[UR60][R2.64] ;  /* 0x0000003c02167981 */ /* 0x0000e2000c1e1100 */
[----:B-1----:R-:W-:Y:S02]  /*74f0*/  IMAD R7, R13, 0x138, RZ ;  /* 0x000001380d077824 */ /* 0x002fe400078e02ff */
[----:B0-----:R-:W-:Y:S01]  /*7500*/  IMAD R10, R15, 0x13a, RZ ;  /* 0x0000013a0f0a7824 */ /* 0x001fe200078e02ff */
[----:B------:R-:W0:Y:S01]  /*7510*/  LDC R13, c[0x0][0x248] ;  /* 0x00009200ff0d7b82 */ /* 0x000e220000000800 */
[----:B------:R-:W-:Y:S02]  /*7520*/  IMAD R3, R11, 0x136, RZ ;  /* 0x000001360b037824 */ /* 0x000fe400078e02ff */
[----:B------:R-:W-:-:S05]  /*7530*/  IMAD R5, R12, 0x137, RZ ;  /* 0x000001370c057824 */ /* 0x000fca00078e02ff */
[----:B------:R-:W1:Y:S01]  /*7540*/  LDC R15, c[0x0][0x248] ;  /* 0x00009200ff0f7b82 */ /* 0x000e620000000800 */
[-C--:B------:R-:W-:Y:S01]  /*7550*/  IADD3 R2, P0, R3, R122.reuse, RZ ;  /* 0x0000007a03027210 */ /* 0x080fe20007f1e0ff */
[----:B--2---:R-:W-:Y:S01]  /*7560*/  IMAD R11, R14, 0x139, RZ ;  /* 0x000001390e0b7824 */ /* 0x004fe200078e02ff */
[-C--:B------:R-:W-:Y:S02]  /*7570*/  IADD3 R8, P1, R5, R122.reuse, RZ ;  /* 0x0000007a05087210 */ /* 0x080fe40007f3e0ff */
[-C--:B------:R-:W-:Y:S02]  /*7580*/  LEA.HI.X.SX32 R3, R3, R123.reuse, 0x1, P0 ;  /* 0x0000007b03037211 */ /* 0x080fe400000f0eff */
[-C--:B------:R-:W-:Y:S01]  /*7590*/  IADD3 R6, P0, R7, R122.reuse, RZ ;  /* 0x0000007a07067210 */ /* 0x080fe20007f1e0ff */
[----:B------:R-:W2:Y:S01]  /*75a0*/  LDC R12, c[0x0][0x248] ;  /* 0x00009200ff0c7b82 */ /* 0x000ea20000000800 */
[----:B------:R-:W-:Y:S01]  /*75b0*/  IADD3 R4, P2, R11, R122, RZ ;  /* 0x0000007a0b047210 */ /* 0x000fe20007f5e0ff */
[----:B------:R0:W2:Y:S01]  /*75c0*/  LDG.E.U8 R125, desc[UR60][R2.64] ;  /* 0x0000003c027d7981 */ /* 0x0000a2000c1e1100 */
[----:B------:R-:W-:-:S02]  /*75d0*/  LEA.HI.X.SX32 R9, R5, R123, 0x1, P1 ;  /* 0x0000007b05097211 */ /* 0x000fc400008f0eff */
[-C--:B------:R-:W-:Y:S02]  /*75e0*/  LEA.HI.X.SX32 R7, R7, R123.reuse, 0x1, P0 ;  /* 0x0000007b07077211 */ /* 0x080fe400000f0eff */
[-C--:B------:R-:W-:Y:S01]  /*75f0*/  LEA.HI.X.SX32 R5, R11, R123.reuse, 0x1, P2 ;  /* 0x0000007b0b057211 */ /* 0x080fe200010f0eff */
[----:B------:R-:W2:Y:S01]  /*7600*/  LDG.E.U8 R124, desc[UR60][R8.64] ;  /* 0x0000003c087c7981 */ /* 0x000ea2000c1e1100 */
[----:B------:R-:W1:Y:S01]  /*7610*/  LDC R11, c[0x0][0x248] ;  /* 0x00009200ff0b7b82 */ /* 0x000e620000000800 */
[C---:B0-----:R-:W-:Y:S02]  /*7620*/  IADD3 R2, P1, R10.reuse, R122, RZ ;  /* 0x0000007a0a027210 */ /* 0x041fe40007f3e0ff */
[----:B------:R-:W2:Y:S02]  /*7630*/  LDG.E.U8 R27, desc[UR60][R6.64] ;  /* 0x0000003c061b7981 */ /* 0x000ea4000c1e1100 */
[----:B------:R-:W-:Y:S02]  /*7640*/  LEA.HI.X.SX32 R3, R10, R123, 0x1, P1 ;  /* 0x0000007b0a037211 */ /* 0x000fe400008f0eff */
[----:B----4-:R0:W-:Y:S01]  /*7650*/  STL [R1+0x40], R26 ;  /* 0x0000401a01007387 */ /* 0x0101e20000100800 */
[----:B------:R-:W4:Y:S03]  /*7660*/  LDC R14, c[0x0][0x248] ;  /* 0x00009200ff0e7b82 */ /* 0x000f260000000800 */
[----:B0-----:R0:W4:Y:S04]  /*7670*/  LDG.E.U8 R26, desc[UR60][R4.64] ;  /* 0x0000003c041a7981 */ /* 0x001128000c1e1100 */
[----:B-----5:R5:W-:Y:S04]  /*7680*/  STL [R1+0x3c], R18 ;  /* 0x00003c1201007387 */ /* 0x020be80000100800 */
[----:B-----5:R5:W4:Y:S01]  /*7690*/  LDG.E.U8 R18, desc[UR60][R2.64] ;  /* 0x0000003c02127981 */ /* 0x020b22000c1e1100 */
[----:B0-----:R-:W-:-:S02]  /*76a0*/  IMAD R5, R19, 0x13c, RZ ;  /* 0x0000013c13057824 */ /* 0x001fc400078e02ff */
[----:B------:R-:W-:Y:S01]  /*76b0*/  IMAD R10, R21, 0x13e, RZ ;  /* 0x0000013e150a7824 */ /* 0x000fe200078e02ff */
[----:B------:R-:W0:Y:S01]  /*76c0*/  LDC R19, c[0x0][0x248] ;  /* 0x00009200ff137b82 */ /* 0x000e220000000800 */
[----:B-----5:R-:W-:Y:S01]  /*76d0*/  IMAD R2, R16, 0x13b, RZ ;  /* 0x0000013b10027824 */ /* 0x020fe200078e02ff */
[----:B------:R-:W-:Y:S01]  /*76e0*/  IADD3 R6, P1, R5, R122, RZ ;  /* 0x0000007a05067210 */ /* 0x000fe20007f3e0ff */
[----:B------:R-:W-:-:S05]  /*76f0*/  IMAD R3, R20, 0x13d, RZ ;  /* 0x0000013d14037824 */ /* 0x000fca00078e02ff */
[----:B------:R-:W5:Y:S01]  /*7700*/  LDC R16, c[0x0][0x248] ;  /* 0x00009200ff107b82 */ /* 0x000f620000000800 */
[CC--:B------:R-:W-:Y:S02]  /*7710*/  IADD3 R8, P0, R2.reuse, R122.reuse, RZ ;  /* 0x0000007a02087210 */ /* 0x0c0fe40007f1e0ff */
[-C--:B------:R-:W-:Y:S02]  /*7720*/  LEA.HI.X.SX32 R7, R5, R123.reuse, 0x1, P1 ;  /* 0x0000007b05077211 */ /* 0x080fe400008f0eff */
[-C--:B------:R-:W-:Y:S01]  /*7730*/  LEA.HI.X.SX32 R9, R2, R123.reuse, 0x1, P0 ;  /* 0x0000007b02097211 */ /* 0x080fe200000f0eff */
[----:B---3--:R3:W-:Y:S01]  /*7740*/  STL [R1+0x38], R25 ;  /* 0x0000381901007387 */ /* 0x0087e20000100800 */
[C---:B------:R-:W-:Y:S01]  /*7750*/  IADD3 R4, P2, R3.reuse, R122, RZ ;  /* 0x0000007a03047210 */ /* 0x040fe20007f5e0ff */
[----:B------:R-:W5:Y:S02]  /*7760*/  LDC R20, c[0x0][0x248] ;  /* 0x00009200ff147b82 */ /* 0x000f640000000800 */
[----:B------:R1:W-:Y:S04]  /*7770*/  STL [R1+0x34], R24 ;  /* 0x0000341801007387 */ /* 0x0003e80000100800 */
[----:B---3--:R-:W3:Y:S02]  /*7780*/  LDG.E.U8 R25, desc[UR60][R8.64] ;  /* 0x0000003c08197981 */ /* 0x008ee4000c1e1100 */
[----:B------:R-:W5:Y:S02]  /*7790*/  LDC R21, c[0x0][0x248] ;  /* 0x00009200ff157b82 */ /* 0x000f640000000800 */
[----:B-1----:R-:W3:Y:S01]  /*77a0*/  LDG.E.U8 R24, desc[UR60][R6.64] ;  /* 0x0000003c06187981 */ /* 0x002ee2000c1e1100 */
[----:B------:R-:W-:-:S02]  /*77b0*/  LEA.HI.X.SX32 R5, R3, R123, 0x1, P2 ;  /* 0x0000007b03057211 */ /* 0x000fc400010f0eff */
[C---:B------:R-:W-:Y:S01]  /*77c0*/  IADD3 R2, P0, R10.reuse, R122, RZ ;  /* 0x0000007a0a027210 */ /* 0x040fe20007f1e0ff */
[----:B------:R1:W-:Y:S03]  /*77d0*/  STL [R1+0x30], R23 ;  /* 0x0000301701007387 */ /* 0x0003e60000100800 */
[----:B------:R-:W-:Y:S01]  /*77e0*/  LEA.HI.X.SX32 R3, R10, R123, 0x1, P0 ;  /* 0x0000007b0a037211 */ /* 0x000fe200000f0eff */
[----:B-1----:R-:W3:Y:S04]  /*77f0*/  LDG.E.U8 R23, desc[UR60][R4.64] ;  /* 0x0000003c04177981 */ /* 0x002ee8000c1e1100 */
[----:B------:R1:W-:Y:S04]  /*7800*/  STL [R1+0x2c], R22 ;  /* 0x00002c1601007387 */ /* 0x0003e80000100800 */
[----:B-1----:R1:W3:Y:S02]  /*7810*/  LDG.E.U8 R22, desc[UR60][R2.64] ;  /* 0x0000003c02167981 */ /* 0x0022e4000c1e1100 */
[----:B-1----:R-:W-:-:S02]  /*7820*/  IMAD R3, R11, 0x13f, RZ ;  /* 0x0000013f0b037824 */ /* 0x002fc400078e02ff */
[----:B--2---:R1:W-:Y:S03]  /*7830*/  STL [R1+0x28], R125 ;  /* 0x0000287d01007387 */ /* 0x0043e60000100800 */
[C---:B------:R-:W-:Y:S01]  /*7840*/  IADD3 R2, P0, R3.reuse, R122, RZ ;  /* 0x0000007a03027210 */ /* 0x040fe20007f1e0ff */
[----:B------:R2:W-:Y:S03]  /*7850*/  STL [R1+0x24], R124 ;  /* 0x0000247c01007387 */ /* 0x0005e60000100800 */
[----:B------:R-:W-:Y:S01]  /*7860*/  LEA.HI.X.SX32 R3, R3, R123, 0x1, P0 ;  /* 0x0000007b03037211 */ /* 0x000fe200000f0eff */
[----:B------:R-:W-:Y:S01]  /*7870*/  STL [R1+0x20], R27 ;  /* 0x0000201b01007387 */ /* 0x000fe20000100800 */
[----:B------:R-:W-:Y:S01]  /*7880*/  IMAD R5, R12, 0x1b0, RZ ;  /* 0x000001b00c057824 */ /* 0x000fe200078e02ff */
[----:B-1----:R-:W1:Y:S01]  /*7890*/  LDC R125, c[0x0][0x248] ;  /* 0x00009200ff7d7b82 */ /* 0x002e620000000800 */
[----:B------:R-:W-:-:S02]  /*78a0*/  IMAD R8, R15, 0x1b3, RZ ;  /* 0x000001b30f087824 */ /* 0x000fc400078e02ff */
[----:B----4-:R-:W-:Y:S02]  /*78b0*/  IMAD R9, R14, 0x1b2, RZ ;  /* 0x000001b20e097824 */ /* 0x010fe400078e02ff */
[----:B------:R-:W-:-:S03]  /*78c0*/  IMAD R11, R13, 0x1b1, RZ ;  /* 0x000001b10d0b7824 */ /* 0x000fc600078e02ff */
[----:B--2---:R-:W2:Y:S01]  /*78d0*/  LDC R124, c[0x0][0x248] ;  /* 0x00009200ff7c7b82 */ /* 0x004ea20000000800 */
[----:B------:R-:W-:Y:S01]  /*78e0*/  STL [R1+0x1c], R26 ;  /* 0x00001c1a01007387 */ /* 0x000fe20000100800 */
[----:B------:R-:W-:-:S06]  /*78f0*/  IADD3 R6, P1, R5, R122, RZ ;  /* 0x0000007a05067210 */ /* 0x000fcc0007f3e0ff */
[----:B------:R-:W4:Y:S01]  /*7900*/  LDC R12, c[0x0][0x248] ;  /* 0x00009200ff0c7b82 */ /* 0x000f220000000800 */
[----:B------:R-:W-:-:S07]  /*7910*/  IADD3 R4, P2, R9, R122, RZ ;  /* 0x0000007a09047210 */ /* 0x000fce0007f5e0ff */
[----:B------:R-:W1:Y:S01]  /*7920*/  LDC R13, c[0x0][0x248] ;  /* 0x00009200ff0d7b82 */ /* 0x000e620000000800 */
[----:B------:R0:W-:Y:S04]  /*7930*/  STL [R1+0x18], R18 ;  /* 0x0000181201007387 */ /* 0x0001e80000100800 */
[----:B0-----:R0:W2:Y:S01]  /*7940*/  LDG.E.U8 R18, desc[UR60][R2.64] ;  /* 0x0000003c02127981 */ /* 0x0010a2000c1e1100 */
[-C--:B------:R-:W-:Y:S02]  /*7950*/  LEA.HI.X.SX32 R7, R5, R123.reuse, 0x1, P1 ;  /* 0x0000007b05077211 */ /* 0x080fe400008f0eff */
[----:B------:R-:W-:Y:S02]  /*7960*/  LEA.HI.X.SX32 R5, R9, R123, 0x1, P2 ;  /* 0x0000007b09057211 */ /* 0x000fe400010f0eff */
[-C--:B------:R-:W-:Y:S01]  /*7970*/  IADD3 R10, P0, R11, R122.reuse, RZ ;  /* 0x0000007a0b0a7210 */ /* 0x080fe20007f1e0ff */
[----:B------:R5:W2:Y:S01]  /*7980*/  LDG.E.U8 R27, desc[UR60][R6.64] ;  /* 0x0000003c061b7981 */ /* 0x000aa2000c1e1100 */
[----:B0-----:R-:W-:-:S03]  /*7990*/  IADD3 R2, P1, R8, R122, RZ ;  /* 0x0000007a08027210 */ /* 0x001fc60007f3e0ff */
[----:B------:R0:W2:Y:S01]  /*79a0*/  LDG.E.U8 R26, desc[UR60][R4.64] ;  /* 0x0000003c041a7981 */ /* 0x0000a2000c1e1100 */
[-C--:B------:R-:W-:Y:S02]  /*79b0*/  LEA.HI.X.SX32 R3, R8, R123.reuse, 0x1, P1 ;  /* 0x0000007b08037211 */ /* 0x080fe400008f0eff */
[----:B------:R-:W-:Y:S01]  /*79c0*/  LEA.HI.X.SX32 R11, R11, R123, 0x1, P0 ;  /* 0x0000007b0b0b7211 */ /* 0x000fe200000f0eff */
[----:B-----5:R-:W-:Y:S02]  /*79d0*/  IMAD R7, R19, 0x1b5, RZ ;  /* 0x000001b513077824 */ /* 0x020fe400078e02ff */
[----:B------:R5:W2:Y:S01]  /*79e0*/  LDG.E.U8 R15, desc[UR60][R2.64] ;  /* 0x0000003c020f7981 */ /* 0x000aa2000c1e1100 */
[----:B------:R-:W1:Y:S01]  /*79f0*/  LDC R19, c[0x0][0x248] ;  /* 0x00009200ff137b82 */ /* 0x000e620000000800 */
[----:B0-----:R-:W-:Y:S02]  /*7a00*/  IMAD R5, R20, 0x1b6, RZ ;  /* 0x000001b614057824 */ /* 0x001fe400078e02ff */
[----:B------:R0:W2:Y:S05]  /*7a10*/  LDG.E.U8 R10, desc[UR60][R10.64] ;  /* 0x0000003c0a0a7981 */ /* 0x0000aa000c1e1100 */
[----:B------:R-:W1:Y:S01]  /*7a20*/  LDC R20, c[0x0][0x248] ;  /* 0x00009200ff147b82 */ /* 0x000e620000000800 */
[----:B-----5:R-:W-:Y:S01]  /*7a30*/  IMAD R3, R16, 0x1b4, RZ ;  /* 0x000001b410037824 */ /* 0x020fe200078e02ff */
[----:B------:R-:W-:-:S06]  /*7a40*/  IADD3 R2, P1, R7, R122, RZ ;  /* 0x0000007a07027210 */ /* 0x000fcc0007f3e0ff */
[----:B------:R-:W5:Y:S01]  /*7a50*/  LDC R16, c[0x0][0x248] ;  /* 0x00009200ff107b82 */ /* 0x000f620000000800 */
[-C--:B------:R-:W-:Y:S01]  /*7a60*/  IADD3 R8, P0, R3, R122.reuse, RZ ;  /* 0x0000007a03087210 */ /* 0x080fe20007f1e0ff */
[----:B0-----:R-:W-:Y:S01]  /*7a70*/  IMAD R11, R21, 0x1b7, RZ ;  /* 0x000001b7150b7824 */ /* 0x001fe200078e02ff */
[-C--:B------:R-:W-:Y:S02]  /*7a80*/  IADD3 R6, P2, R5, R122.reuse, RZ ;  /* 0x0000007a05067210 */ /* 0x080fe40007f5e0ff */
[-C--:B------:R-:W-:Y:S02]  /*7a90*/  LEA.HI.X.SX32 R9, R3, R123.reuse, 0x1, P0 ;  /* 0x0000007b03097211 */ /* 0x080fe400000f0eff */
[-C--:B------:R-:W-:Y:S02]  /*7aa0*/  LEA.HI.X.SX32 R3, R7, R123.reuse, 0x1, P1 ;  /* 0x0000007b07037211 */ /* 0x080fe400008f0eff */
[----:B------:R-:W-:Y:S02]  /*7ab0*/  IADD3 R4, P0, R11, R122, RZ ;  /* 0x0000007a0b047210 */ /* 0x000fe40007f1e0ff */
[----:B------:R-:W-:-:S02]  /*7ac0*/  LEA.HI.X.SX32 R7, R5, R123, 0x1, P2 ;  /* 0x0000007b05077211 */ /* 0x000fc400010f0eff */
[----:B------:R-:W-:Y:S01]  /*7ad0*/  LEA.HI.X.SX32 R5, R11, R123, 0x1, P0 ;  /* 0x0000007b0b057211 */ /* 0x000fe200000f0eff */
[----:B------:R4:W2:Y:S04]  /*7ae0*/  LDG.E.U8 R3, desc[UR60][R2.64] ;  /* 0x0000003c02037981 */ /* 0x0008a8000c1e1100 */
[----:B---3--:R0:W-:Y:S04]  /*7af0*/  STL [R1+0x14], R25 ;  /* 0x0000141901007387 */ /* 0x0081e80000100800 */
[----:B------:R3:W2:Y:S01]  /*7b00*/  LDG.E.U8 R14, desc[UR60][R4.64] ;  /* 0x0000003c040e7981 */ /* 0x0006a2000c1e1100 */
[----:B----4-:R-:W-:-:S03]  /*7b10*/  IMAD R2, R12, 0x1b8, RZ ;  /* 0x000001b80c027824 */ /* 0x010fc600078e02ff */
[----:B------:R4:W-:Y:S01]  /*7b20*/  STL [R1+0x10], R24 ;  /* 0x0000101801007387 */ /* 0x0009e20000100800 */
[----:B-1----:R-:W-:Y:S02]  /*7b30*/  IMAD R11, R19, 0x1bb, RZ ;  /* 0x000001bb130b7824 */ /* 0x002fe400078e02ff */
[----:B------:R-:W1:Y:S01]  /*7b40*/  LDC R19, c[0x0][0x248] ;  /* 0x00009200ff137b82 */ /* 0x000e620000000800 */
[----:B0-----:R-:W2:Y:S01]  /*7b50*/  LDG.E.U8 R25, desc[UR60][R8.64] ;  /* 0x0000003c08197981 */ /* 0x001ea2000c1e1100 */
[----:B---3--:R-:W-:-:S03]  /*7b60*/  IADD3 R4, P0, R2, R122, RZ ;  /* 0x0000007a02047210 */ /* 0x008fc60007f1e0ff */
[----:B----4-:R0:W3:Y:S01]  /*7b70*/  LDG.E.U8 R24, desc[UR60][R6.64] ;  /* 0x0000003c06187981 */ /* 0x0100e2000c1e1100 */
[----:B------:R-:W-:Y:S01]  /*7b80*/  LEA.HI.X.SX32 R5, R2, R123, 0x1, P0 ;  /* 0x0000007b02057211 */ /* 0x000fe200000f0eff */
[----:B------:R-:W-:Y:S02]  /*7b90*/  IMAD R2, R20, 0x1bc, RZ ;  /* 0x000001bc14027824 */ /* 0x000fe400078e02ff */
[----:B0-----:R-:W-:Y:S02]  /*7ba0*/  IMAD R7, R13, 0x1b9, RZ ;  /* 0x000001b90d077824 */ /* 0x001fe400078e02ff */
[----:B-----5:R-:W-:Y:S01]  /*7bb0*/  IMAD R13, R16, 0x1ba, RZ ;  /* 0x000001ba100d7824 */ /* 0x020fe200078e02ff */
[----:B------:R0:W-:Y:S01]  /*7bc0*/  STL [R1+0xc], R23 ;  /* 0x00000c1701007387 */ /* 0x0001e20000100800 */
[----:B------:R-:W4:Y:S01]  /*7bd0*/  LDC R16, c[0x0][0x248] ;  /* 0x00009200ff107b82 */ /* 0x000f220000000800 */
[-C--:B------:R-:W-:Y:S02]  /*7be0*/  IADD3 R8, P1, R7, R122.reuse, RZ ;  /* 0x0000007a07087210 */ /* 0x080fe40007f3e0ff */
[----:B------:R-:W-:-:S02]  /*7bf0*/  IADD3 R12, P0, R13, R122, RZ ;  /* 0x0000007a0d0c7210 */ /* 0x000fc40007f1e0ff */
[-C--:B------:R-:W-:Y:S02]  /*7c00*/  LEA.HI.X.SX32 R9, R7, R123.reuse, 0x1, P1 ;  /* 0x0000007b07097211 */ /* 0x080fe400008f0eff */
[-C--:B------:R-:W-:Y:S01]  /*7c10*/  IADD3 R6, P2, R11, R122.reuse, RZ ;  /* 0x0000007a0b067210 */ /* 0x080fe20007f5e0ff */
[----:B0-----:R0:W5:Y:S01]  /*7c20*/  LDG.E.U8 R23, desc[UR60][R4.64] ;  /* 0x0000003c04177981 */ /* 0x001162000c1e1100 */
[-C--:B------:R-:W-:Y:S02]  /*7c30*/  LEA.HI.X.SX32 R13, R13, R123.reuse, 0x1, P0 ;  /* 0x0000007b0d0d7211 */ /* 0x080fe400000f0eff */
[----:B------:R-:W-:Y:S01]  /*7c40*/  LEA.HI.X.SX32 R7, R11, R123, 0x1, P2 ;  /* 0x0000007b0b077211 */ /* 0x000fe200010f0eff */
[----:B------:R0:W-:Y:S04]  /*7c50*/  STL [R1+0x8], R22 ;  /* 0x0000081601007387 */ /* 0x0001e80000100800 */
[----:B------:R-:W5:Y:S01]  /*7c60*/  LDG.E.U8 R8, desc[UR60][R8.64] ;  /* 0x0000003c08087981 */ /* 0x000f62000c1e1100 */
[----:B0-----:R-:W-:-:S04]  /*7c70*/  IADD3 R4, P1, R2, R122, RZ ;  /* 0x0000007a02047210 */ /* 0x001fc80007f3e0ff */
[----:B------:R-:W-:Y:S01]  /*7c80*/  LEA.HI.X.SX32 R5, R2, R123, 0x1, P1 ;  /* 0x0000007b02057211 */ /* 0x000fe200008f0eff */
[----:B------:R-:W-:Y:S01]  /*7c90*/  IMAD R2, R125, 0x1bd, RZ ;  /* 0x000001bd7d027824 */ /* 0x000fe200078e02ff */
[----:B------:R-:W5:Y:S01]  /*7ca0*/  LDG.E.U8 R22, desc[UR60][R12.64] ;  /* 0x0000003c0c167981 */ /* 0x000f62000c1e1100 */
[----:B------:R-:W-:-:S03]  /*7cb0*/  IMAD R11, R127, 0x140, RZ ;  /* 0x000001407f0b7824 */ /* 0x000fc600078e02ff */
[----:B------:R0:W5:Y:S04]  /*7cc0*/  LDG.E.U8 R21, desc[UR60][R4.64] ;  /* 0x0000003c04157981 */ /* 0x000168000c1e1100 */
[----:B------:R2:W5:Y:S01]  /*7cd0*/  LDG.E.U8 R13, desc[UR60][R6.64] ;  /* 0x0000003c060d7981 */ /* 0x000562000c1e1100 */
[----:B0-----:R-:W-:Y:S01]  /*7ce0*/  IMAD R5, R126, 0x1bf, RZ ;  /* 0x000001bf7e057824 */ /* 0x001fe200078e02ff */
[----:B------:R-:W-:Y:S01]  /*7cf0*/  IADD3 R126, P0, R2, R122, RZ ;  /* 0x0000007a027e7210 */ /* 0x000fe20007f1e0ff */
[----:B--2---:R-:W-:-:S03]  /*7d00*/  IMAD R7, R124, 0x1be, RZ ;  /* 0x000001be7c077824 */ /* 0x004fc600078e02ff */
[-C--:B------:R-:W-:Y:S02]  /*7d10*/  LEA.HI.X.SX32 R127, R2, R123.reuse, 0x1, P0 ;  /* 0x0000007b027f7211 */ /* 0x080fe400000f0eff */
[-C--:B------:R-:W-:Y:S02]  /*7d20*/  IADD3 R6, P2, R5, R122.reuse, RZ ;  /* 0x0000007a05067210 */ /* 0x080fe40007f5e0ff */
[-C--:B------:R-:W-:Y:S01]  /*7d30*/  IADD3 R124, P1, R7, R122.reuse, RZ ;  /* 0x0000007a077c7210 */ /* 0x080fe20007f3e0ff */
[----:B------:R0:W2:Y:S01]  /*7d40*/  LDG.E.U8 R9, desc[UR60][R126.64] ;  /* 0x0000003c7e097981 */ /* 0x0000a2000c1e1100 */
[----:B------:R-:W-:Y:S02]  /*7d50*/  IADD3 R4, P0, R11, R122, RZ ;  /* 0x0000007a0b047210 */ /* 0x000fe40007f1e0ff */
[-C--:B------:R-:W-:Y:S02]  /*7d60*/  LEA.HI.X.SX32 R125, R7, R123.reuse, 0x1, P1 ;  /* 0x0000007b077d7211 */ /* 0x080fe400008f0eff */
[-C--:B------:R-:W-:Y:S01]  /*7d70*/  LEA.HI.X.SX32 R7, R5, R123.reuse, 0x1, P2 ;  /* 0x0000007b05077211 */ /* 0x080fe200010f0eff */
[----:B----4-:R-:W-:Y:S01]  /*7d80*/  IMAD R2, R16, 0x141, RZ ;  /* 0x0000014110027824 */ /* 0x010fe200078e02ff */
[----:B------:R-:W-:Y:S01]  /*7d90*/  LEA.HI.X.SX32 R5, R11, R123, 0x1, P0 ;  /* 0x0000007b0b057211 */ /* 0x000fe200000f0eff */
[----:B0-----:R-:W0:Y:S01]  /*7da0*/  LDC R127, c[0x0][0x248] ;  /* 0x00009200ff7f7b82 */ /* 0x001e220000000800 */
[----:B------:R-:W-:Y:S01]  /*7db0*/  IMAD R16, R129, 0x143, RZ ;  /* 0x0000014381107824 */ /* 0x000fe200078e02ff */
[----:B------:R1:W4:Y:S06]  /*7dc0*/  LDG.E.U8 R12, desc[UR60][R6.64] ;  /* 0x0000003c060c7981 */ /* 0x00032c000c1e1100 */
[----:B------:R-:W0:Y:S01]  /*7dd0*/  LDC R126, c[0x0][0x248] ;  /* 0x00009200ff7e7b82 */ /* 0x000e220000000800 */
[----:B------:R-:W-:Y:S01]  /*7de0*/  IMAD R11, R128, 0x144, RZ ;  /* 0x00000144800b7824 */ /* 0x000fe200078e02ff */
[----:B------:R-:W4:Y:S01]  /*7df0*/  LDG.E.U8 R20, desc[UR60][R124.64] ;  /* 0x0000003c7c147981 */ /* 0x000f22000c1e1100 */
[----:B-1----:R-:W-:-:S03]  /*7e00*/  IMAD R7, R19, 0x142, RZ ;  /* 0x0000014213077824 */ /* 0x002fc600078e02ff */
[-C--:B------:R-:W-:Y:S02]  /*7e10*/  IADD3 R6, P2, R11, R122.reuse, RZ ;  /* 0x0000007a0b067210 */ /* 0x080fe40007f5e0ff */
[----:B------:R-:W1:Y:S01]  /*7e20*/  LDC R19, c[0x0][0x248] ;  /* 0x00009200ff137b82 */ /* 0x000e620000000800 */
[----:B------:R-:W-:-:S04]  /*7e30*/  IADD3 R248, P1, R7, R122, RZ ;  /* 0x0000007a07f87210 */ /* 0x000fc80007f3e0ff */
[-C--:B------:R-:W-:Y:S02]  /*7e40*/  LEA.HI.X.SX32 R249, R7, R123.reuse, 0x1, P1 ;  /* 0x0000007b07f97211 */ /* 0x080fe400008f0eff */
[----:B------:R-:W-:Y:S01]  /*7e50*/  LEA.HI.X.SX32 R7, R11, R123, 0x1, P2 ;  /* 0x0000007b0b077211 */ /* 0x000fe200010f0eff */
[----:B------:R-:W1:Y:S02]  /*7e60*/  LDC R128, c[0x0][0x248] ;  /* 0x00009200ff807b82 */ /* 0x000e640000000800 */
[----:B------:R-:W4:Y:S04]  /*7e70*/  LDG.E.U8 R248, desc[UR60][R248.64] ;  /* 0x0000003cf8f87981 */ /* 0x000f28000c1e1100 */
[----:B------:R0:W4:Y:S01]  /*7e80*/  LDG.E.U8 R246, desc[UR60][R6.64] ;  /* 0x0000003c06f67981 */ /* 0x000122000c1e1100 */
[----:B------:R-:W-:Y:S01]  /*7e90*/  IMAD R11, R134, 0x149, RZ ;  /* 0x00000149860b7824 */ /* 0x000fe200078e02ff */
[----:B------:R-:W1:Y:S01]  /*7ea0*/  LDC R129, c[0x0][0x248] ;  /* 0x00009200ff817b82 */ /* 0x000e620000000800 */
[----:B0-----:R-:W-:-:S07]  /*7eb0*/  IMAD R7, R127, 0x147, RZ ;  /* 0x000001477f077824 */ /* 0x001fce00078e02ff */
[----:B------:R-:W0:Y:S08]  /*7ec0*/  LDC R134, c[0x0][0x248] ;  /* 0x00009200ff867b82 */ /* 0x000e300000000800 */
[----:B------:R-:W1:Y:S01]  /*7ed0*/  LDC R127, c[0x0][0x248] ;  /* 0x00009200ff7f7b82 */ /* 0x000e620000000800 */
[----:B------:R0:W-:Y:S04]  /*7ee0*/  STL [R1+0x4], R18 ;  /* 0x0000041201007387 */ /* 0x0001e80000100800 */
[----:B0-----:R0:W5:Y:S02]  /*7ef0*/  LDG.E.U8 R18, desc[UR60][R4.64] ;  /* 0x0000003c04127981 */ /* 0x001164000c1e1100 */
[----:B0-----:R-:W-:-:S04]  /*7f00*/  IADD3 R4, P0, R2, R122, RZ ;  /* 0x0000007a02047210 */ /* 0x001fc80007f1e0ff */
[-C--:B------:R-:W-:Y:S02]  /*7f10*/  LEA.HI.X.SX32 R5, R2, R123.reuse, 0x1, P0 ;  /* 0x0000007b02057211 */ /* 0x080fe400000f0eff */
[-C--:B------:R-:W-:Y:S01]  /*7f20*/  IADD3 R124, P0, R16, R122.reuse, RZ ;  /* 0x0000007a107c7210 */ /* 0x080fe20007f1e0ff */
[----:B------:R-:W-:Y:S02]  /*7f30*/  IMAD R2, R130, 0x145, RZ ;  /* 0x0000014582027824 */ /* 0x000fe400078e02ff */
[----:B------:R0:W5:Y:S01]  /*7f40*/  LDG.E.U8 R252, desc[UR60][R4.64] ;  /* 0x0000003c04fc7981 */ /* 0x000162000c1e1100 */
[----:B------:R-:W-:Y:S01]  /*7f50*/  LEA.HI.X.SX32 R125, R16, R123, 0x1, P0 ;  /* 0x0000007b107d7211 */ /* 0x000fe200000f0eff */
[----:B------:R-:W3:Y:S04]  /*7f60*/  LDC R130, c[0x0][0x248] ;  /* 0x00009200ff827b82 */ /* 0x000ee80000000800 */
[----:B------:R1:W4:Y:S04]  /*7f70*/  LDG.E.U8 R247, desc[UR60][R124.64] ;  /* 0x0000003c7cf77981 */ /* 0x000328000c1e1100 */
[----:B------:R-:W3:Y:S01]  /*7f80*/  LDC R16, c[0x0][0x248] ;  /* 0x00009200ff107b82 */ /* 0x000ee20000000800 */
[----:B0-----:R-:W-:-:S04]  /*7f90*/  IADD3 R4, P1, R2, R122, RZ ;  /* 0x0000007a02047210 */ /* 0x001fc80007f3e0ff */
[-C--:B------:R-:W-:Y:S01]  /*7fa0*/  LEA.HI.X.SX32 R5, R2, R123.reuse, 0x1, P1 ;  /* 0x0000007b02057211 */ /* 0x080fe200008f0eff */
[----:B------:R-:W-:Y:S02]  /*7fb0*/  IMAD R2, R126, 0x146, RZ ;  /* 0x000001467e027824 */ /* 0x000fe400078e02ff */
[----:B------:R-:W0:Y:S02]  /*7fc0*/  LDC R126, c[0x0][0x248] ;  /* 0x00009200ff7e7b82 */ /* 0x000e240000000800 */
[----:B------:R1:W4:Y:S02]  /*7fd0*/  LDG.E.U8 R245, desc[UR60][R4.64] ;  /* 0x0000003c04f57981 */ /* 0x000324000c1e1100 */
[CC--:B-1----:R-:W-:Y:S02]  /*7fe0*/  IADD3 R124, P0, R2.reuse, R122.reuse, RZ ;  /* 0x0000007a027c7210 */ /* 0x0c2fe40007f1e0ff */
[-C--:B------:R-:W-:Y:S02]  /*7ff0*/  IADD3 R238, P1, R7, R122.reuse, RZ ;  /* 0x0000007a07ee7210 */ /* 0x080fe40007f3e0ff */
[----:B------:R-:W-:Y:S01]  /*8000*/  LEA.HI.X.SX32 R125, R2, R123, 0x1, P0 ;  /* 0x0000007b027d7211 */ /* 0x000fe200000f0eff */
[----:B------:R-:W-:Y:S01]  /*8010*/  IMAD R5, R131, 0x148, RZ ;  /* 0x0000014883057824 */ /* 0x000fe200078e02ff */
[----:B------:R-:W-:-:S03]  /*8020*/  IADD3 R4, P0, R11, R122, RZ ;  /* 0x0000007a0b047210 */ /* 0x000fc60007f1e0ff */
[----:B------:R-:W4:Y:S01]  /*8030*/  LDG.E.U8 R243, desc[UR60][R124.64] ;  /* 0x0000003c7cf37981 */ /* 0x000f22000c1e1100 */
[-C--:B------:R-:W-:Y:S01]  /*8040*/  LEA.HI.X.SX32 R239, R7, R123.reuse, 0x1, P1 ;  /* 0x0000007b07ef7211 */ /* 0x080fe200008f0eff */
[----:B---3--:R-:W-:Y:S01]  /*8050*/  IMAD R2, R16, 0x14a, RZ ;  /* 0x0000014a10027824 */ /* 0x008fe200078e02ff */
[C---:B------:R-:W-:Y:S01]  /*8060*/  IADD3 R6, P2, R5.reuse, R122, RZ ;  /* 0x0000007a05067210 */ /* 0x040fe20007f5e0ff */
[----:B------:R-:W1:Y:S02]  /*8070*/  LDC R131, c[0x0][0x248] ;  /* 0x00009200ff837b82 */ /* 0x000e640000000800 */
[----:B------:R-:W3:Y:S01]  /*8080*/  LDG.E.U8 R238, desc[UR60][R238.64] ;  /* 0x0000003ceeee7981 */ /* 0x000ee2000c1e1100 */
[-C--:B------:R-:W-:Y:S02]  /*8090*/  LEA.HI.X.SX32 R7, R5, R123.reuse, 0x1, P2 ;  /* 0x0000007b05077211 */ /* 0x080fe400010f0eff */
[----:B------:R-:W-:-:S03]  /*80a0*/  LEA.HI.X.SX32 R5, R11, R123, 0x1, P0 ;  /* 0x0000007b0b057211 */ /* 0x000fc600000f0eff */
[----:B------:R0:W3:Y:S04]  /*80b0*/  LDG.E.U8 R237, desc[UR60][R6.64] ;  /* 0x0000003c06ed7981 */ /* 0x0000e8000c1e1100 */
[----:B------:R0:W3:Y:S01]  /*80c0*/  LDG.E.U8 R236, desc[UR60][R4.64] ;  /* 0x0000003c04ec7981 */ /* 0x0000e2000c1e1100 */
[----:B------:R-:W-:Y:S02]  /*80d0*/  IMAD R11, R127, 0x14d, RZ ;  /* 0x0000014d7f0b7824 */ /* 0x000fe400078e02ff */
[----:B0-----:R-:W-:Y:S01]  /*80e0*/  IMAD R7, R19, 0x14b, RZ ;  /* 0x0000014b13077824 */ /* 0x001fe200078e02ff */
[----:B------:R-:W-:-:S04]  /*80f0*/  IADD3 R4, P0, R2, R122, RZ ;  /* 0x0000007a02047210 */ /* 0x000fc80007f1e0ff */
[-C--:B------:R-:W-:Y:S02]  /*8100*/  IADD3 R230, P1, R7, R122.reuse, RZ ;  /* 0x0000007a07e67210 */ /* 0x080fe40007f3e0ff */
[-C--:B------:R-:W-:Y:S01]  /*8110*/  LEA.HI.X.SX32 R5, R2, R123.reuse, 0x1, P0 ;  /* 0x0000007b02057211 */ /* 0x080fe200000f0eff */
[----:B------:R-:W-:Y:S01]  /*8120*/  IMAD R2, R128, 0x14e, RZ ;  /* 0x0000014e80027824 */ /* 0x000fe200078e02ff */
[-C--:B------:R-:W-:Y:S01]  /*8130*/  IADD3 R6, P2, R11, R122.reuse, RZ ;  /* 0x0000007a0b067210 */ /* 0x080fe20007f5e0ff */
[----:B------:R-:W-:Y:S01]  /*8140*/  IMAD R16, R126, 0x14c, RZ ;  /* 0x0000014c7e107824 */ /* 0x000fe200078e02ff */
[-C--:B------:R-:W-:Y:S01]  /*8150*/  LEA.HI.X.SX32 R231, R7, R123.reuse, 0x1, P1 ;  /* 0x0000007b07e77211 */ /* 0x080fe200008f0eff */
[----:B------:R0:W3:Y:S01]  /*8160*/  LDG.E.U8 R235, desc[UR60][R4.64] ;  /* 0x0000003c04eb7981 */ /* 0x0000e2000c1e1100 */
[----:B------:R-:W-:Y:S02]  /*8170*/  LEA.HI.X.SX32 R7, R11, R123, 0x1, P2 ;  /* 0x0000007b0b077211 */ /* 0x000fe400010f0eff */
[-C--:B------:R-:W-:Y:S01]  /*8180*/  IADD3 R124, P0, R16, R122.reuse, RZ ;  /* 0x0000007a107c7210 */ /* 0x080fe20007f1e0ff */
[----:B------:R-:W-:Y:S01]  /*8190*/  IMAD R127, R138, 0x1c2, RZ ;  /* 0x000001c28a7f7824 */ /* 0x000fe200078e02ff */
[----:B------:R-:W3:Y:S01]  /*81a0*/  LDG.E.U8 R230, desc[UR60][R230.64] ;  /* 0x0000003ce6e67981 */ /* 0x000ee2000c1e1100 */
[----:B------:R-:W2:Y:S01]  /*81b0*/  LDC R138, c[0x0][0x248] ;  /* 0x00009200ff8a7b82 */ /* 0x000ea20000000800 */
[----:B0-----:R-:W-:-:S02]  /*81c0*/  IADD3 R4, P1, R2, R122, RZ ;  /* 0x0000007a02047210 */ /* 0x001fc40007f3e0ff */
[----:B------:R0:W3:Y:S02]  /*81d0*/  LDG.E.U8 R7, desc[UR60][R6.64] ;  /* 0x0000003c06077981 */ /* 0x0000e4000c1e1100 */
[-C--:B------:R-:W-:Y:S02]  /*81e0*/  LEA.HI.X.SX32 R5, R2, R123.reuse, 0x1, P1 ;  /* 0x0000007b02057211 */ /* 0x080fe400008f0eff */
[----:B------:R-:W-:-:S03]  /*81f0*/  LEA.HI.X.SX32 R125, R16, R123, 0x1, P0 ;  /* 0x0000007b107d7211 */ /* 0x000fc600000f0eff */
[----:B------:R1:W3:Y:S01]  /*8200*/  LDG.E.U8 R16, desc[UR60][R4.64] ;  /* 0x0000003c04107981 */ /* 0x0002e2000c1e1100 */
[----:B0-----:R-:W-:Y:S02]  /*8210*/  IMAD R6, R137, 0x1c1, RZ ;  /* 0x000001c189067824 */ /* 0x001fe400078e02ff */
[----:B------:R-:W0:Y:S01]  /*8220*/  LDC R137, c[0x0][0x248] ;  /* 0x00009200ff897b82 */ /* 0x000e220000000800 */
[----:B------:R-:W-:Y:S01]  /*8230*/  IMAD R2, R129, 0x14f, RZ ;  /* 0x0000014f81027824 */ /* 0x000fe200078e02ff */
[----:B------:R1:W3:Y:S02]  /*8240*/  LDG.E.U8 R19, desc[UR60][R124.64] ;  /* 0x0000003c7c137981 */ /* 0x0002e4000c1e1100 */
[----:B-1----:R-:W-:-:S04]  /*8250*/  IMAD R5, R136, 0x1c0, RZ ;  /* 0x000001c088057824 */ /* 0x002fc800078e02ff */
[----:B------:R-:W1:Y:S01]  /*8260*/  LDC R136, c[0x0][0x248] ;  /* 0x00009200ff887b82 */ /* 0x000e620000000800 */
[CC--:B------:R-:W-:Y:S02]  /*8270*/  IADD3 R128, P0, R2.reuse, R122.reuse, RZ ;  /* 0x0000007a02807210 */ /* 0x0c0fe40007f1e0ff */
[CC--:B------:R-:W-:Y:S02]  /*8280*/  IADD3 R4, P1, R5.reuse, R122.reuse, RZ ;  /* 0x0000007a05047210 */ /* 0x0c0fe40007f3e0ff */
[-C--:B------:R-:W-:Y:S01]  /*8290*/  LEA.HI.X.SX32 R129, R2, R123.reuse, 0x1, P0 ;  /* 0x0000007b02817211 */ /* 0x080fe200000f0eff */
[----:B------:R-:W-:Y:S01]  /*82a0*/  IMAD R2, R130, 0x1c3, RZ ;  /* 0x000001c382027824 */ /* 0x000fe200078e02ff */
[----:B------:R-:W-:Y:S01]  /*82b0*/  LEA.HI.X.SX32 R5, R5, R123, 0x1, P1 ;  /* 0x0000007b05057211 */ /* 0x000fe200008f0eff */
[----:B------:R-:W2:Y:S01]  /*82c0*/  LDC R130, c[0x0][0x248] ;  /* 0x00009200ff827b82 */ /* 0x000ea20000000800 */
[-C--:B------:R-:W-:Y:S01]  /*82d0*/  IADD3 R126, P0, R127, R122.reuse, RZ ;  /* 0x0000007a7f7e7210 */ /* 0x080fe20007f1e0ff */
[----:B------:R0:W3:Y:S01]  /*82e0*/  LDG.E.U8 R11, desc[UR60][R128.64] ;  /* 0x0000003c800b7981 */ /* 0x0000e2000c1e1100 */
[----:B------:R-:W-:-:S02]  /*82f0*/  IADD3 R124, P2, R6, R122, RZ ;  /* 0x0000007a067c7210 */ /* 0x000fc40007f5e0ff */
[-C--:B------:R-:W-:Y:S01]  /*8300*/  LEA.HI.X.SX32 R127, R127, R123.reuse, 0x1, P0 ;  /* 0x0000007b7f7f7211 */ /* 0x080fe200000f0eff */
[----:B------:R0:W3:Y:S01]  /*8310*/  LDG.E.U8 R251, desc[UR60][R4.64] ;  /* 0x0000003c04fb7981 */ /* 0x0000e2000c1e1100 */
[----:B------:R-:W-:-:S03]  /*8320*/  LEA.HI.X.SX32 R125, R6, R123, 0x1, P2 ;  /* 0x0000007b067d7211 */ /* 0x000fc600010f0eff */
[----:B------:R1:W3:Y:S01]  /*8330*/  LDG.E.U8 R249, desc[UR60][R126.64] ;  /* 0x0000003c7ef97981 */ /* 0x0002e2000c1e1100 */
[----:B0-----:R-:W-:-:S03]  /*8340*/  IADD3 R128, P0, R2, R122, RZ ;  /* 0x0000007a02807210 */ /* 0x001fc60007f1e0ff */
[----:B------:R0:W3:Y:S01]  /*8350*/  LDG.E.U8 R250, desc[UR60][R124.64] ;  /* 0x0000003c7cfa7981 */ /* 0x0000e2000c1e1100 */
[----:B------:R-:W-:Y:S01]  /*8360*/  IMAD R5, R131, 0x1c4, RZ ;  /* 0x000001c483057824 */ /* 0x000fe200078e02ff */
[-C--:B------:R-:W-:Y:S01]  /*8370*/  LEA.HI.X.SX32 R129, R2, R123.reuse, 0x1, P0 ;  /* 0x0000007b02817211 */ /* 0x080fe200000f0eff */
[----:B-1----:R-:W-:Y:S01]  /*8380*/  IMAD R6, R136, 0x1c6, RZ ;  /* 0x000001c688067824 */ /* 0x002fe200078e02ff */
[----:B------:R-:W1:Y:S01]  /*8390*/  LDC R131, c[0x0][0x248] ;  /* 0x00009200ff837b82 */ /* 0x000e620000000800 */
[----:B------:R-:W-:Y:S01]  /*83a0*/  IMAD R2, R137, 0x1c7, RZ ;  /* 0x000001c789027824 */ /* 0x000fe200078e02ff */
[CC--:B------:R-:W-:Y:S01]  /*83b0*/  IADD3 R126, P1, R5.reuse, R122.reuse, RZ ;  /* 0x0000007a057e7210 */ /* 0x0c0fe20007f3e0ff */
[----:B------:R2:W3:Y:S01]  /*83c0*/  LDG.E.U8 R244, desc[UR60][R128.64] ;  /* 0x0000003c80f47981 */ /* 0x0004e2000c1e1100 */
[----:B------:R-:W-:Y:S01]  /*83d0*/  IADD3 R4, P2, R6, R122, RZ ;  /* 0x0000007a06047210 */ /* 0x000fe20007f5e0ff */
[----:B0-----:R-:W-:Y:S01]  /*83e0*/  IMAD R125, R134, 0x1c5, RZ ;  /* 0x000001c5867d7824 */ /* 0x001fe200078e02ff */
[----:B------:R-:W-:-:S02]  /*83f0*/  LEA.HI.X.SX32 R127, R5, R123, 0x1, P1 ;  /* 0x0000007b057f7211 */ /* 0x000fc400008f0eff */
[----:B------:R-:W-:Y:S01]  /*8400*/  LEA.HI.X.SX32 R5, R6, R123, 0x1, P2 ;  /* 0x0000007b06057211 */ /* 0x000fe200010f0eff */
[----:B------:R-:W0:Y:S01]  /*8410*/  LDC R136, c[0x0][0x248] ;  /* 0x00009200ff887b82 */ /* 0x000e220000000800 */
[-C--:B------:R-:W-:Y:S01]  /*8420*/  IADD3 R124, P0, R125, R122.reuse, RZ ;  /* 0x0000007a7d7c7210 */ /* 0x080fe20007f1e0ff */
[----:B------:R-:W3:Y:S01]  /*8430*/  LDG.E.U8 R242, desc[UR60][R126.64] ;  /* 0x0000003c7ef27981 */ /* 0x000ee2000c1e1100 */
[----:B--2---:R-:W-:-:S03]  /*8440*/  IADD3 R128, P1, R2, R122, RZ ;  /* 0x0000007a02807210 */ /* 0x004fc60007f3e0ff */
[----:B------:R2:W3:Y:S01]  /*8450*/  LDG.E.U8 R240, desc[UR60][R4.64] ;  /* 0x0000003c04f07981 */ /* 0x0004e2000c1e1100 */
[-C--:B------:R-:W-:Y:S01]  /*8460*/  LEA.HI.X.SX32 R129, R2, R123.reuse, 0x1, P1 ;  /* 0x0000007b02817211 */ /* 0x080fe200008f0eff */
[----:B------:R-:W-:Y:S01]  /*8470*/  IMAD R2, R138, 0x1c8, RZ ;  /* 0x000001c88a027824 */ /* 0x000fe200078e02ff */
[-C--:B------:R-:W-:Y:S01]  /*8480*/  LEA.HI.X.SX32 R125, R125, R123.reuse, 0x1, P0 ;  /* 0x0000007b7d7d7211 */ /* 0x080fe200000f0eff */
[----:B------:R-:W0:Y:S02]  /*8490*/  LDC R137, c[0x0][0x248] ;  /* 0x00009200ff897b82 */ /* 0x000e240000000800 */
[----:B------:R2:W3:Y:S02]  /*84a0*/  LDG.E.U8 R239, desc[UR60][R128.64] ;  /* 0x0000003c80ef7981 */ /* 0x0004e4000c1e1100 */
[C---:B--2---:R-:W-:Y:S02]  /*84b0*/  IADD3 R4, P0, R2.reuse, R122, RZ ;  /* 0x0000007a02047210 */ /* 0x044fe40007f1e0ff */
[----:B------:R2:W3:Y:S02]  /*84c0*/  LDG.E.U8 R241, desc[UR60][R124.64] ;  /* 0x0000003c7cf17981 */ /* 0x0004e4000c1e1100 */
[----:B------:R-:W0:Y:S01]  /*84d0*/  LDC R134, c[0x0][0x248] ;  /* 0x00009200ff867b82 */ /* 0x000e220000000800 */
[----:B------:R-:W-:Y:S01]  /*84e0*/  IMAD R129, R141, 0x1cb, RZ ;  /* 0x000001cb8d817824 */ /* 0x000fe200078e02ff */
[----:B------:R-:W-:Y:S01]  /*84f0*/  LEA.HI.X.SX32 R5, R2, R123, 0x1, P0 ;  /* 0x0000007b02057211 */ /* 0x000fe200000f0eff */
[----:B--2---:R-:W-:-:S03]  /*8500*/  IMAD R125, R139, 0x1c9, RZ ;  /* 0x000001c98b7d7824 */ /* 0x004fc600078e02ff */
[C---:B------:R-:W-:Y:S01]  /*8510*/  IADD3 R128, P0, R129.reuse, R122, RZ ;  /* 0x0000007a81807210 */ /* 0x040fe20007f1e0ff */
[----:B------:R-:W-:Y:S01]  /*8520*/  IMAD R2, R130, 0x1cc, RZ ;  /* 0x000001cc82027824 */ /* 0x000fe200078e02ff */
[----:B------:R-:W2:Y:S01]  /*8530*/  LDC R138, c[0x0][0x248] ;  /* 0x00009200ff8a7b82 */ /* 0x000ea20000000800 */
[----:B------:R1:W3:Y:S01]  /*8540*/  LDG.E.U8 R234, desc[UR60][R4.64] ;  /* 0x0000003c04ea7981 */ /* 0x0002e2000c1e1100 */
[----:B------:R-:W-:-:S05]  /*8550*/  LEA.HI.X.SX32 R129, R129, R123, 0x1, P0 ;  /* 0x0000007b81817211 */ /* 0x000fca00000f0eff */
[----:B------:R1:W3:Y:S01]  /*8560*/  LDG.E.U8 R231, desc[UR60][R128.64] ;  /* 0x0000003c80e77981 */ /* 0x0002e2000c1e1100 */
[----:B------:R-:W2:Y:S01]  /*8570*/  LDC R130, c[0x0][0x248] ;  /* 0x00009200ff827b82 */ /* 0x000ea20000000800 */
[----:B------:R-:W-:Y:S01]  /*8580*/  IADD3 R124, P1, R125, R122, RZ ;  /* 0x0000007a7d7c7210 */ /* 0x000fe20007f3e0ff */
[----:B------:R-:W-:-:S06]  /*8590*/  IMAD R6, R140, 0x1ca, RZ ;  /* 0x000001ca8c067824 */ /* 0x000fcc00078e02ff */
[----:B------:R-:W5:Y:S01]  /*85a0*/  LDC R141, c[0x0][0x248] ;  /* 0x00009200ff8d7b82 */ /* 0x000f620000000800 */
[----:B-1----:R-:W-:-:S07]  /*85b0*/  IMAD R4, R131, 0x1cd, RZ ;  /* 0x000001cd83047824 */ /* 0x002fce00078e02ff */
[----:B------:R-:W1:Y:S01]  /*85c0*/  LDC R128, c[0x0][0x248] ;  /* 0x00009200ff807b82 */ /* 0x000e620000000800 */
[----:B------:R-:W-:Y:S01]  /*85d0*/  IADD3 R228, P0, R2, R122, RZ ;  /* 0x0000007a02e47210 */ /* 0x000fe20007f1e0ff */
[----:B0-----:R-:W-:Y:S01]  /*85e0*/  IMAD R5, R136, 0x1cf, RZ ;  /* 0x000001cf88057824 */ /* 0x001fe200078e02ff */
[-C--:B------:R-:W-:Y:S02]  /*85f0*/  LEA.HI.X.SX32 R125, R125, R123.reuse, 0x1, P1 ;  /* 0x0000007b7d7d7211 */ /* 0x080fe400008f0eff */
[----:B------:R-:W-:-:S03]  /*8600*/  LEA.HI.X.SX32 R229, R2, R123, 0x1, P0 ;  /* 0x0000007b02e57211 */ /* 0x000fc600000f0eff */
[----:B------:R-:W0:Y:S01]  /*8610*/  LDC R129, c[0x0][0x248] ;  /* 0x00009200ff817b82 */ /* 0x000e220000000800 */
[-C--:B------:R-:W-:Y:S01]  /*8620*/  IADD3 R226, P1, R4, R122.reuse, RZ ;  /* 0x0000007a04e27210 */ /* 0x080fe20007f3e0ff */
[----:B------:R-:W-:Y:S01]  /*8630*/  IMAD R2, R137, 0x150, RZ ;  /* 0x0000015089027824 */ /* 0x000fe200078e02ff */
[----:B------:R2:W3:Y:S01]  /*8640*/  LDG.E.U8 R233, desc[UR60][R124.64] ;  /* 0x0000003c7ce97981 */ /* 0x0004e2000c1e1100 */
[-C--:B------:R-:W-:Y:S02]  /*8650*/  IADD3 R126, P2, R6, R122.reuse, RZ ;  /* 0x0000007a067e7210 */ /* 0x080fe40007f5e0ff */
[-C--:B------:R-:W-:Y:S01]  /*8660*/  LEA.HI.X.SX32 R227, R4, R123.reuse, 0x1, P1 ;  /* 0x0000007b04e37211 */ /* 0x080fe200008f0eff */
[----:B------:R-:W3:Y:S01]  /*8670*/  LDG.E.U8 R228, desc[UR60][R228.64] ;  /* 0x0000003ce4e47981 */ /* 0x000ee2000c1e1100 */
[-C--:B------:R-:W-:Y:S01]  /*8680*/  IADD3 R4, P0, R2, R122.reuse, RZ ;  /* 0x0000007a02047210 */ /* 0x080fe20007f1e0ff */
[----:B------:R-:W5:Y:S01]  /*8690*/  LDC R131, c[0x0][0x248] ;  /* 0x00009200ff837b82 */ /* 0x000f620000000800 */
[----:B--2---:R-:W-:Y:S01]  /*86a0*/  IADD3 R124, P3, R5, R122, RZ ;  /* 0x0000007a057c7210 */ /* 0x004fe20007f7e0ff */
[----:B------:R-:W2:Y:S01]  /*86b0*/  LDG.E.U8 R226, desc[UR60][R226.64] ;  /* 0x0000003ce2e27981 */ /* 0x000ea2000c1e1100 */
[----:B------:R-:W-:-:S02]  /*86c0*/  LEA.HI.X.SX32 R127, R6, R123, 0x1, P2 ;  /* 0x0000007b067f7211 */ /* 0x000fc400010f0eff */
[-C--:B------:R-:W-:Y:S01]  /*86d0*/  LEA.HI.X.SX32 R125, R5, R123.reuse, 0x1, P3 ;  /* 0x0000007b057d7211 */ /* 0x080fe200018f0eff */
[----:B------:R-:W-:Y:S01]  /*86e0*/  IMAD R6, R134, 0x1ce, RZ ;  /* 0x000001ce86067824 */ /* 0x000fe200078e02ff */
[----:B------:R-:W-:Y:S01]  /*86f0*/  LEA.HI.X.SX32 R5, R2, R123, 0x1, P0 ;  /* 0x0000007b02057211 */ /* 0x000fe200000f0eff */
[----:B------:R-:W4:Y:S01]  /*8700*/  LDC R134, c[0x0][0x248] ;  /* 0x00009200ff867b82 */ /* 0x000f220000000800 */
[----:B-1----:R-:W-:Y:S01]  /*8710*/  IMAD R2, R128, 0x151, RZ ;  /* 0x0000015180027824 */ /* 0x002fe200078e02ff */
[----:B------:R1:W2:Y:S04]  /*8720*/  LDG.E.U8 R232, desc[UR60][R126.64] ;  /* 0x0000003c7ee87981 */ /* 0x0002a8000c1e1100 */
[----:B------:R0:W2:Y:S01]  /*8730*/  LDG.E.U8 R227, desc[UR60][R4.64] ;  /* 0x0000003c04e37981 */ /* 0x0000a2000c1e1100 */
[-C--:B------:R-:W-:Y:S01]  /*8740*/  IADD3 R128, P0, R2, R122.reuse, RZ ;  /* 0x0000007a02807210 */ /* 0x080fe20007f1e0ff */
[----:B------:R-:W4:Y:S02]  /*8750*/  LDC R137, c[0x0][0x248] ;  /* 0x00009200ff897b82 */ /* 0x000f240000000800 */
[----:B------:R5:W2:Y:S01]  /*8760*/  LDG.E.U8 R224, desc[UR60][R124.64] ;  /* 0x0000003c7ce07981 */ /* 0x000aa2000c1e1100 */
[----:B-1----:R-:W-:Y:S01]  /*8770*/  IADD3 R126, P2, R6, R122, RZ ;  /* 0x0000007a067e7210 */ /* 0x002fe20007f5e0ff */
[----:B0-----:R-:W-:-:S04]  /*8780*/  IMAD R5, R130, 0x153, RZ ;  /* 0x0000015382057824 */ /* 0x001fc800078e02ff */
[----:B------:R-:W0:Y:S01]  /*8790*/  LDC R136, c[0x0][0x248] ;  /* 0x00009200ff887b82 */ /* 0x000e220000000800 */
[----:B------:R-:W-:Y:S01]  /*87a0*/  IMAD R130, R138, 0x154, RZ ;  /* 0x000001548a827824 */ /* 0x000fe200078e02ff */
[----:B------:R-:W-:Y:S01]  /*87b0*/  LEA.HI.X.SX32 R127, R6, R123, 0x1, P2 ;  /* 0x0000007b067f7211 */ /* 0x000fe200010f0eff */
[----:B------:R-:W-:Y:S01]  /*87c0*/  IMAD R6, R129, 0x152, RZ ;  /* 0x0000015281067824 */ /* 0x000fe200078e02ff */
[----:B-----5:R-:W-:-:S04]  /*87d0*/  IADD3 R124, P2, R5, R122, RZ ;  /* 0x0000007a057c7210 */ /* 0x020fc80007f5e0ff */
[----:B------:R-:W1:Y:S01]  /*87e0*/  LDC R138, c[0x0][0x248] ;  /* 0x00009200ff8a7b82 */ /* 0x000e620000000800 */
[-C--:B------:R-:W-:Y:S01]  /*87f0*/  LEA.HI.X.SX32 R129, R2, R123.reuse, 0x1, P0 ;  /* 0x0000007b02817211 */ /* 0x080fe200000f0eff */
[----:B------:R5:W2:Y:S01]  /*8800*/  LDG.E.U8 R225, desc[UR60][R126.64] ;  /* 0x0000003c7ee17981 */ /* 0x000aa2000c1e1100 */
[CC--:B------:R-:W-:Y:S02]  /*8810*/  IADD3 R4, P0, R130.reuse, R122.reuse, RZ ;  /* 0x0000007a82047210 */ /* 0x0c0fe40007f1e0ff */
[-C--:B------:R-:W-:Y:S01]  /*8820*/  LEA.HI.X.SX32 R125, R5, R123.reuse, 0x1, P2 ;  /* 0x0000007b057d7211 */ /* 0x080fe200010f0eff */
[----:B------:R-:W-:Y:S01]  /*8830*/  IMAD R2, R131, 0x155, RZ ;  /* 0x0000015583027824 */ /* 0x000fe200078e02ff */
[----:B------:R-:W-:Y:S01]  /*8840*/  LEA.HI.X.SX32 R5, R130, R123, 0x1, P0 ;  /* 0x0000007b82057211 */ /* 0x000fe200000f0eff */
[----:B------:R-:W0:Y:S01]  /*8850*/  LDC R140, c[0x0][0x248] ;  /* 0x00009200ff8c7b82 */ /* 0x000e220000000800 */
[----:B------:R-:W2:Y:S01]  /*8860*/  LDG.E.U8 R223, desc[UR60][R128.64] ;  /* 0x0000003c80df7981 */ /* 0x000ea2000c1e1100 */
[----:B-----5:R-:W-:-:S03]  /*8870*/  IADD3 R126, P1, R6, R122, RZ ;  /* 0x0000007a067e7210 */ /* 0x020fc60007f3e0ff */
[----:B------:R4:W5:Y:S03]  /*8880*/  LDG.E.U8 R220, desc[UR60][R4.64] ;  /* 0x0000003c04dc7981 */ /* 0x000966000c1e1100 */
[----:B------:R-:W0:Y:S01]  /*8890*/  LDC R130, c[0x0][0x248] ;  /* 0x00009200ff827b82 */ /* 0x000e220000000800 */
[-C--:B------:R-:W-:Y:S01]  /*88a0*/  IADD3 R218, P0, R2, R122.reuse, RZ ;  /* 0x0000007a02da7210 */ /* 0x080fe20007f1e0ff */
[----:B------:R0:W5:Y:S01]  /*88b0*/  LDG.E.U8 R221, desc[UR60][R124.64] ;  /* 0x0000003c7cdd7981 */ /* 0x000162000c1e1100 */
[-C--:B------:R-:W-:Y:S01]  /*88c0*/  LEA.HI.X.SX32 R127, R6, R123.reuse, 0x1, P1 ;  /* 0x0000007b067f7211 */ /* 0x080fe200008f0eff */
[----:B----4-:R-:W-:Y:S01]  /*88d0*/  IMAD R4, R134, 0x156, RZ ;  /* 0x0000015686047824 */ /* 0x010fe200078e02ff */
[-C--:B------:R-:W-:Y:S01]  /*88e0*/  LEA.HI.X.SX32 R219, R2, R123.reuse, 0x1, P0 ;  /* 0x0000007b02db7211 */ /* 0x080fe200000f0eff */
[----:B------:R-:W-:Y:S02]  /*88f0*/  IMAD R5, R137, 0x158, RZ ;  /* 0x0000015889057824 */ /* 0x000fe400078e02ff */
[----:B------:R-:W4:Y:S01]  /*8900*/  LDC R139, c[0x0][0x248] ;  /* 0x00009200ff8b7b82 */ /* 0x000f220000000800 */
[----:B-1----:R-:W-:Y:S01]  /*8910*/  IMAD R2, R138, 0x159, RZ ;  /* 0x000001598a027824 */ /* 0x002fe200078e02ff */
[-C--:B------:R-:W-:Y:S01]  /*8920*/  IADD3 R128, P1, R4, R122.reuse, RZ ;  /* 0x0000007a04807210 */ /* 0x080fe20007f3e0ff */
[----:B0-----:R-:W-:Y:S01]  /*8930*/  IMAD R6, R136, 0x157, RZ ;  /* 0x0000015788067824 */ /* 0x001fe200078e02ff */
[----:B------:R-:W-:Y:S01]  /*8940*/  IADD3 R124, P2, R5, R122, RZ ;  /* 0x0000007a057c7210 */ /* 0x000fe20007f5e0ff */
[----:B------:R0:W5:Y:S01]  /*8950*/  LDG.E.U8 R222, desc[UR60][R126.64] ;  /* 0x0000003c7ede7981 */ /* 0x000162000c1e1100 */
[----:B------:R-:W-:-:S02]  /*8960*/  LEA.HI.X.SX32 R129, R4, R123, 0x1, P1 ;  /* 0x0000007b04817211 */ /* 0x000fc400008f0eff */
[----:B------:R-:W1:Y:S01]  /*8970*/  LDC R131, c[0x0][0x248] ;  /* 0x00009200ff837b82 */ /* 0x000e620000000800 */
[CC--:B------:R-:W-:Y:S01]  /*8980*/  IADD3 R4, P1, R2.reuse, R122.reuse, RZ ;  /* 0x0000007a02047210 */ /* 0x0c0fe20007f3e0ff */
[----:B------:R-:W5:Y:S01]  /*8990*/  LDG.E.U8 R218, desc[UR60][R218.64] ;  /* 0x0000003cdada7981 */ /* 0x000f62000c1e1100 */
[-C--:B------:R-:W-:Y:S02]  /*89a0*/  LEA.HI.X.SX32 R125, R5, R123.reuse, 0x1, P2 ;  /* 0x0000007b057d7211 */ /* 0x080fe400010f0eff */
[-C--:B------:R-:W-:Y:S01]  /*89b0*/  LEA.HI.X.SX32 R5, R2, R123.reuse, 0x1, P1 ;  /* 0x0000007b02057211 */ /* 0x080fe200008f0eff */
[----:B------:R-:W-:Y:S01]  /*89c0*/  IMAD R2, R130, 0x15a, RZ ;  /* 0x0000015a82027824 */ /* 0x000fe200078e02ff */
[C---:B0-----:R-:W-:Y:S01]  /*89d0*/  IADD3 R126, P0, R6.reuse, R122, RZ ;  /* 0x0000007a067e7210 */ /* 0x041fe20007f1e0ff */
[----:B------:R-:W0:Y:S01]  /*89e0*/  LDC R134, c[0x0][0x248] ;  /* 0x00009200ff867b82 */ /* 0x000e220000000800 */
[----:B------:R4:W5:Y:S02]  /*89f0*/  LDG.E.U8 R217, desc[UR60][R128.64] ;  /* 0x0000003c80d97981 */ /* 0x000964000c1e1100 */
[----:B------:R-:W-:-:S02]  /*8a00*/  LEA.HI.X.SX32 R127, R6, R123, 0x1, P0 ;  /* 0x0000007b067f7211 */ /* 0x000fc400000f0eff */
[----:B------:R4:W5:Y:S03]  /*8a10*/  LDG.E.U8 R214, desc[UR60][R4.64] ;  /* 0x0000003c04d67981 */ /* 0x000966000c1e1100 */
[----:B------:R-:W0:Y:S01]  /*8a20*/  LDC R137, c[0x0][0x248] ;  /* 0x00009200ff897b82 */ /* 0x000e220000000800 */
[----:B------:R-:W-:Y:S01]  /*8a30*/  IMAD R130, R141, 0x15d, RZ ;  /* 0x0000015d8d827824 */ /* 0x000fe200078e02ff */
[----:B------:R4:W5:Y:S02]  /*8a40*/  LDG.E.U8 R215, desc[UR60][R124.64] ;  /* 0x0000003c7cd77981 */ /* 0x000964000c1e1100 */
[----:B----4-:R-:W-:-:S04]  /*8a50*/  IADD3 R128, P0, R2, R122, RZ ;  /* 0x0000007a02807210 */ /* 0x010fc80007f1e0ff */
[----:B------:R-:W4:Y:S01]  /*8a60*/  LDC R138, c[0x0][0x248] ;  /* 0x00009200ff8a7b82 */ /* 0x000f220000000800 */
[----:B------:R-:W-:Y:S01]  /*8a70*/  IMAD R5, R140, 0x15c, RZ ;  /* 0x0000015c8c057824 */ /* 0x000fe200078e02ff */
[----:B------:R-:W-:-:S06]  /*8a80*/  LEA.HI.X.SX32 R129, R2, R123, 0x1, P0 ;  /* 0x0000007b02817211 */ /* 0x000fcc00000f0eff */
[----:B------:R-:W4:Y:S01]  /*8a90*/  LDC R136, c[0x0][0x248] ;  /* 0x00009200ff887b82 */ /* 0x000f220000000800 */
[CC--:B------:R-:W-:Y:S01]  /*8aa0*/  IADD3 R124, P2, R5.reuse, R122.reuse, RZ ;  /* 0x0000007a057c7210 */ /* 0x0c0fe20007f5e0ff */
[----:B------:R1:W5:Y:S01]  /*8ab0*/  LDG.E.U8 R213, desc[UR60][R128.64] ;  /* 0x0000003c80d57981 */ /* 0x000362000c1e1100 */
[CC--:B------:R-:W-:Y:S02]  /*8ac0*/  IADD3 R4, P0, R130.reuse, R122.reuse, RZ ;  /* 0x0000007a82047210 */ /* 0x0c0fe40007f1e0ff */
[-C--:B------:R-:W-:Y:S01]  /*8ad0*/  LEA.HI.X.SX32 R125, R5, R123.reuse, 0x1, P2 ;  /* 0x0000007b057d7211 */ /* 0x080fe200010f0eff */
[----:B------:R-:W-:Y:S01]  /*8ae0*/  IMAD R6, R139, 0x15b, RZ ;  /* 0x0000015b8b067824 */ /* 0x000fe200078e02ff */
[----:B------:R-:W-:Y:S01]  /*8af0*/  LEA.HI.X.SX32 R5, R130, R123, 0x1, P0 ;  /* 0x0000007b82057211 */ /* 0x000fe200000f0eff */
[----:B-1----:R-:W-:Y:S01]  /*8b00*/  IMAD R2, R131, 0x15e, RZ ;  /* 0x0000015e83027824 */ /* 0x002fe200078e02ff */
[----:B------:R-:W1:Y:S01]  /*8b10*/  LDC R130, c[0x0][0x248] ;  /* 0x00009200ff827b82 */ /* 0x000e620000000800 */
[----:B------:R0:W5:Y:S07]  /*8b20*/  LDG.E.U8 R216, desc[UR60][R126.64] ;  /* 0x0000003c7ed87981 */ /* 0x00016e000c1e1100 */
[----:B------:R-:W1:Y:S01]  /*8b30*/  LDC R128, c[0x0][0x248] ;  /* 0x00009200ff807b82 */ /* 0x000e620000000800 */
[----:B------:R0:W2:Y:S01]  /*8b40*/  LDG.E.U8 R210, desc[UR60][R4.64] ;  /* 0x0000003c04d27981 */ /* 0x0000a2000c1e1100 */
[----:B------:R-:W-:-:S02]  /*8b50*/  IADD3 R208, P0, R2, R122, RZ ;  /* 0x0000007a02d07210 */ /* 0x000fc40007f1e0ff */
[----:B0-----:R-:W-:Y:S01]  /*8b60*/  IADD3 R126, P1, R6, R122, RZ ;  /* 0x0000007a067e7210 */ /* 0x001fe20007f3e0ff */
[----:B------:R0:W2:Y:S03]  /*8b70*/  LDG.E.U8 R211, desc[UR60][R124.64] ;  /* 0x0000003c7cd37981 */ /* 0x0000a6000c1e1100 */
[----:B------:R-:W1:Y:S01]  /*8b80*/  LDC R139, c[0x0][0x248] ;  /* 0x00009200ff8b7b82 */ /* 0x000e620000000800 */
[----:B------:R-:W-:Y:S01]  /*8b90*/  IMAD R4, R134, 0x15f, RZ ;  /* 0x0000015f86047824 */ /* 0x000fe200078e02ff */
[----:B------:R-:W-:-:S06]  /*8ba0*/  LEA.HI.X.SX32 R127, R6, R123, 0x1, P1 ;  /* 0x0000007b067f7211 */ /* 0x000fcc00008f0eff */
[----:B------:R-:W1:Y:S01]  /*8bb0*/  LDC R129, c[0x0][0x248] ;  /* 0x00009200ff817b82 */ /* 0x000e620000000800 */
[----:B------:R-:W-:Y:S01]  /*8bc0*/  IMAD R5, R137, 0x1d1, RZ ;  /* 0x000001d189057824 */ /* 0x000fe200078e02ff */
[----:B------:R-:W-:Y:S01]  /*8bd0*/  LEA.HI.X.SX32 R209, R2, R123, 0x1, P0 ;  /* 0x0000007b02d17211 */ /* 0x000fe200000f0eff */
[----:B----4-:R-:W-:Y:S01]  /*8be0*/  IMAD R2, R138, 0x1d2, RZ ;  /* 0x000001d28a027824 */ /* 0x010fe200078e02ff */
[----:B------:R-:W-:-:S04]  /*8bf0*/  IADD3 R206, P1, R4, R122, RZ ;  /* 0x0000007a04ce7210 */ /* 0x000fc80007f3e0ff */
[----:B------:R-:W4:Y:S01]  /*8c00*/  LDC R131, c[0x0][0x248] ;  /* 0x00009200ff837b82 */ /* 0x000f220000000800 */
[CC--:B0-----:R-:W-:Y:S01]  /*8c10*/  IADD3 R124, P2, R5.reuse, R122.reuse, RZ ;  /* 0x0000007a057c7210 */ /* 0x0c1fe20007f5e0ff */
[----:B------:R-:W-:Y:S01]  /*8c20*/  IMAD R6, R136, 0x1d0, RZ ;  /* 0x000001d088067824 */ /* 0x000fe200078e02ff */
[-C--:B------:R-:W-:Y:S01]  /*8c30*/  LEA.HI.X.SX32 R207, R4, R123.reuse, 0x1, P1 ;  /* 0x0000007b04cf7211 */ /* 0x080fe200008f0eff */
[----:B------:R0:W5:Y:S01]  /*8c40*/  LDG.E.U8 R212, desc[UR60][R126.64] ;  /* 0x0000003c7ed47981 */ /* 0x000162000c1e1100 */
[CC--:B------:R-:W-:Y:S02]  /*8c50*/  IADD3 R4, P1, R2.reuse, R122.reuse, RZ ;  /* 0x0000007a02047210 */ /* 0x0c0fe40007f3e0ff */
[-C--:B------:R-:W-:Y:S01]  /*8c60*/  LEA.HI.X.SX32 R125, R5, R123.reuse, 0x1, P2 ;  /* 0x0000007b057d7211 */ /* 0x080fe200010f0eff */
[----:B------:R-:W4:Y:S01]  /*8c70*/  LDC R134, c[0x0][0x248] ;  /* 0x00009200ff867b82 */ /* 0x000f220000000800 */
[----:B------:R-:W-:Y:S01]  /*8c80*/  LEA.HI.X.SX32 R5, R2, R123, 0x1, P1 ;  /* 0x0000007b02057211 */ /* 0x000fe200008f0eff */
[----:B-1----:R-:W-:Y:S01]  /*8c90*/  IMAD R2, R128, 0x1d3, RZ ;  /* 0x000001d380027824 */ /* 0x002fe200078e02ff */
[----:B------:R-:W5:Y:S01]  /*8ca0*/  LDG.E.U8 R206, desc[UR60][R206.64] ;  /* 0x0000003ccece7981 */ /* 0x000f62000c1e1100 */
[----:B0-----:R-:W-:-:S03]  /*8cb0*/  IADD3 R126, P0, R6, R122, RZ ;  /* 0x0000007a067e7210 */ /* 0x001fc60007f1e0ff */
[----:B------:R0:W5:Y:S01]  /*8cc0*/  LDG.E.U8 R203, desc[UR60][R4.64] ;  /* 0x0000003c04cb7981 */ /* 0x000162000c1e1100 */
[----:B------:R-:W1:Y:S01]  /*8cd0*/  LDC R137, c[0x0][0x248] ;  /* 0x00009200ff897b82 */ /* 0x000e620000000800 */
[----:B------:R-:W-:Y:S02]  /*8ce0*/  LEA.HI.X.SX32 R127, R6, R123, 0x1, P0 ;  /* 0x0000007b067f7211 */ /* 0x000fe400000f0eff */
[----:B------:R0:W5:Y:S01]  /*8cf0*/  LDG.E.U8 R204, desc[UR60][R124.64] ;  /* 0x0000003c7ccc7981 */ /* 0x000162000c1e1100 */
[----:B------:R-:W-:-:S03]  /*8d00*/  IADD3 R128, P0, R2, R122, RZ ;  /* 0x0000007a02807210 */ /* 0x000fc60007f1e0ff */
[----:B------:R-:W5:Y:S01]  /*8d10*/  LDG.E.U8 R208, desc[UR60][R208.64] ;  /* 0x0000003cd0d07981 */ /* 0x000f62000c1e1100 */
[----:B------:R-:W1:Y:S01]  /*8d20*/  LDC R138, c[0x0][0x248] ;  /* 0x00009200ff8a7b82 */ /* 0x000e620000000800 */
[----:B0-----:R-:W-:Y:S02]  /*8d30*/  IMAD R5, R130, 0x1d5, RZ ;  /* 0x000001d582057824 */ /* 0x001fe400078e02ff */
[----:B------:R-:W-:Y:S01]  /*8d40*/  IMAD R130, R139, 0x1d6, RZ ;  /* 0x000001d68b827824 */ /* 0x000fe200078e02ff */
[----:B------:R0:W5:Y:S01]  /*8d50*/  LDG.E.U8 R205, desc[UR60][R126.64] ;  /* 0x0000003c7ecd7981 */ /* 0x000162000c1e1100 */
[----:B------:R-:W-:Y:S01]  /*8d60*/  IMAD R6, R129, 0x1d4, RZ ;  /* 0x000001d481067824 */ /* 0x000fe200078e02ff */
[----:B------:R-:W-:Y:S02]  /*8d70*/  IADD3 R124, P2, R5, R122, RZ ;  /* 0x0000007a057c7210 */ /* 0x000fe40007f5e0ff */
[----:B------:R-:W3:Y:S01]  /*8d80*/  LDC R136, c[0x0][0x248] ;  /* 0x00009200ff887b82 */ /* 0x000ee20000000800 */
[----:B------:R-:W-:-:S02]  /*8d90*/  LEA.HI.X.SX32 R129, R2, R123, 0x1, P0 ;  /* 0x0000007b02817211 */ /* 0x000fc400000f0eff */
[CC--:B------:R-:W-:Y:S02]  /*8da0*/  IADD3 R4, P0, R130.reuse, R122.reuse, RZ ;  /* 0x0000007a82047210 */ /* 0x0c0fe40007f1e0ff */
[-C--:B------:R-:W-:Y:S01]  /*8db0*/  LEA.HI.X.SX32 R125, R5, R123.reuse, 0x1, P2 ;  /* 0x0000007b057d7211 */ /* 0x080fe200010f0eff */
[----:B----4-:R-:W-:Y:S01]  /*8dc0*/  IMAD R2, R131, 0x1d7, RZ ;  /* 0x000001d783027824 */ /* 0x010fe200078e02ff */
[----:B------:R-:W-:Y:S01]  /*8dd0*/  LEA.HI.X.SX32 R5, R130, R123, 0x1, P0 ;  /* 0x0000007b82057211 */ /* 0x000fe200000f0eff */
[----:B------:R-:W4:Y:S01]  /*8de0*/  LDC R140, c[0x0][0x248] ;  /* 0x00009200ff8c7b82 */ /* 0x000f220000000800 */
[-C--:B0-----:R-:W-:Y:S01]  /*8df0*/  IADD3 R126, P1, R6, R122.reuse, RZ ;  /* 0x0000007a067e7210 */ /* 0x081fe20007f3e0ff */
[----:B------:R-:W5:Y:S01]  /*8e00*/  LDG.E.U8 R201, desc[UR60][R128.64] ;  /* 0x0000003c80c97981 */ /* 0x000f62000c1e1100 */
[----:B------:R-:W-:-:S03]  /*8e10*/  IADD3 R196, P0, R2, R122, RZ ;  /* 0x0000007a02c47210 */ /* 0x000fc60007f1e0ff */
[----:B------:R0:W5:Y:S02]  /*8e20*/  LDG.E.U8 R198, desc[UR60][R4.64] ;  /* 0x0000003c04c67981 */ /* 0x000164000c1e1100 */
[----:B------:R-:W4:Y:S01]  /*8e30*/  LDC R141, c[0x0][0x248] ;  /* 0x00009200ff8d7b82 */ /* 0x000f220000000800 */
[-C--:B------:R-:W-:Y:S01]  /*8e40*/  LEA.HI.X.SX32 R127, R6, R123.reuse, 0x1, P1 ;  /* 0x0000007b067f7211 */ /* 0x080fe200008f0eff */
[----:B------:R1:W5:Y:S01]  /*8e50*/  LDG.E.U8 R199, desc[UR60][R124.64] ;  /* 0x0000003c7cc77981 */ /* 0x000362000c1e1100 */
[----:B------:R-:W-:Y:S01]  /*8e60*/  LEA.HI.X.SX32 R197, R2, R123, 0x1, P0 ;  /* 0x0000007b02c57211 */ /* 0x000fe200000f0eff */
[----:B0-----:R-:W-:-:S04]  /*8e70*/  IMAD R4, R134, 0x1d8, RZ ;  /* 0x000001d886047824 */ /* 0x001fc800078e02ff */
[----:B------:R-:W0:Y:S01]  /*8e80*/  LDC R139, c[0x0][0x248] ;  /* 0x00009200ff8b7b82 */ /* 0x000e220000000800 */
[----:B-1----:R-:W-:Y:S01]  /*8e90*/  IMAD R5, R137, 0x1da, RZ ;  /* 0x000001da89057824 */ /* 0x002fe200078e02ff */
[----:B------:R1:W5:Y:S01]  /*8ea0*/  LDG.E.U8 R200, desc[UR60][R126.64] ;  /* 0x0000003c7ec87981 */ /* 0x000362000c1e1100 */
[----:B------:R-:W-:Y:S01]  /*8eb0*/  IMAD R2, R138, 0x1db, RZ ;  /* 0x000001db8a027824 */ /* 0x000fe200078e02ff */
[-C--:B------:R-:W-:Y:S02]  /*8ec0*/  IADD3 R128, P1, R4, R122.reuse, RZ ;  /* 0x0000007a04807210 */ /* 0x080fe40007f3e0ff */
[CC--:B------:R-:W-:Y:S01]  /*8ed0*/  IADD3 R124, P2, R5.reuse, R122.reuse, RZ ;  /* 0x0000007a057c7210 */ /* 0x0c0fe20007f5e0ff */
[----:B---3--:R-:W-:Y:S01]  /*8ee0*/  IMAD R6, R136, 0x1d9, RZ ;  /* 0x000001d988067824 */ /* 0x008fe200078e02ff */
[-C--:B------:R-:W-:Y:S01]  /*8ef0*/  LEA.HI.X.SX32 R129, R4, R123.reuse, 0x1, P1 ;  /* 0x0000007b04817211 */ /* 0x080fe200008f0eff */
[----:B------:R-:W3:Y:S01]  /*8f00*/  LDC R130, c[0x0][0x248] ;  /* 0x00009200ff827b82 */ /* 0x000ee20000000800 */
[----:B------:R-:W-:Y:S01]  /*8f10*/  IADD3 R4, P1, R2, R122, RZ ;  /* 0x0000007a02047210 */ /* 0x000fe20007f3e0ff */
[----:B------:R-:W5:Y:S01]  /*8f20*/  LDG.E.U8 R196, desc[UR60][R196.64] ;  /* 0x0000003cc4c47981 */ /* 0x000f62000c1e1100 */
[----:B------:R-:W-:-:S02]  /*8f30*/  LEA.HI.X.SX32 R125, R5, R123, 0x1, P2 ;  /* 0x0000007b057d7211 */ /* 0x000fc400010f0eff */
[-C--:B------:R-:W-:Y:S01]  /*8f40*/  LEA.HI.X.SX32 R5, R2, R123.reuse, 0x1, P1 ;  /* 0x0000007b02057211 */ /* 0x080fe200008f0eff */
[----:B----4-:R-:W-:Y:S01]  /*8f50*/  IMAD R2, R140, 0x1dc, RZ ;  /* 0x000001dc8c027824 */ /* 0x010fe200078e02ff */
[CC--:B-1----:R-:W-:Y:S01]  /*8f60*/  IADD3 R126, P0, R6.reuse, R122.reuse, RZ ;  /* 0x0000007a067e7210 */ /* 0x0c2fe20007f1e0ff */
[----:B------:R-:W1:Y:S01]  /*8f70*/  LDC R131, c[0x0][0x248] ;  /* 0x00009200ff837b82 */ /* 0x000e620000000800 */
[----:B------:R4:W5:Y:S02]  /*8f80*/  LDG.E.U8 R191, desc[UR60][R128.64] ;  /* 0x0000003c80bf7981 */ /* 0x000964000c1e1100 */
[----:B------:R-:W-:Y:S02]  /*8f90*/  LEA.HI.X.SX32 R127, R6, R123, 0x1, P0 ;  /* 0x0000007b067f7211 */ /* 0x000fe400000f0eff */
[----:B------:R0:W5:Y:S03]  /*8fa0*/  LDG.E.U8 R188, desc[UR60][R4.64] ;  /* 0x0000003c04bc7981 */ /* 0x000166000c1e1100 */
[----:B------:R-:W1:Y:S01]  /*8fb0*/  LDC R134, c[0x0][0x248] ;  /* 0x00009200ff867b82 */ /* 0x000e620000000800 */
[----:B------:R0:W5:Y:S01]  /*8fc0*/  LDG.E.U8 R189, desc[UR60][R124.64] ;  /* 0x0000003c7cbd7981 */ /* 0x000162000c1e1100 */
[----:B----4-:R-:W-:-:S06]  /*8fd0*/  IADD3 R128, P0, R2, R122, RZ ;  /* 0x0000007a02807210 */ /* 0x010fcc0007f1e0ff */
[----:B------:R-:W4:Y:S01]  /*8fe0*/  LDC R137, c[0x0][0x248] ;  /* 0x00009200ff897b82 */ /* 0x000f220000000800 */
[----:B0-----:R-:W-:Y:S01]  /*8ff0*/  IMAD R5, R141, 0x1de, RZ ;  /* 0x000001de8d057824 */ /* 0x001fe200078e02ff */
[----:B------:R0:W5:Y:S01]  /*9000*/  LDG.E.U8 R190, desc[UR60][R126.64] ;  /* 0x0000003c7ebe7981 */ /* 0x000162000c1e1100 */
[----:B------:R-:W-:Y:S01]  /*9010*/  IMAD R125, R142, 0x1df, RZ ;  /* 0x000001df8e7d7824 */ /* 0x000fe200078e02ff */
[-C--:B------:R-:W-:Y:S02]  /*9020*/  LEA.HI.X.SX32 R129, R2, R123.reuse, 0x1, P0 ;  /* 0x0000007b02817211 */ /* 0x080fe400000f0eff */
[-C--:B------:R-:W-:Y:S02]  /*9030*/  IADD3 R4, P2, R5, R122.reuse, RZ ;  /* 0x0000007a05047210 */ /* 0x080fe40007f5e0ff */
[----:B------:R-:W4:Y:S01]  /*9040*/  LDC R136, c[0x0][0x248] ;  /* 0x00009200ff887b82 */ /* 0x000f220000000800 */
[----:B------:R-:W-:Y:S02]  /*9050*/  IADD3 R124, P0, R125, R122, RZ ;  /* 0x0000007a7d7c7210 */ /* 0x000fe40007f1e0ff */
[-C--:B------:R-:W-:Y:S01]  /*9060*/  LEA.HI.X.SX32 R5, R5, R123.reuse, 0x1, P2 ;  /* 0x0000007b05057211 */ /* 0x080fe200010f0eff */
[----:B------:R-:W-:Y:S01]  /*9070*/  IMAD R6, R139, 0x1dd, RZ ;  /* 0x000001dd8b067824 */ /* 0x000fe200078e02ff */
[----:B------:R-:W-:-:S03]  /*9080*/  LEA.HI.X.SX32 R125, R125, R123, 0x1, P0 ;  /* 0x0000007b7d7d7211 */ /* 0x000fc600000f0eff */
[----:B------:R-:W4:Y:S01]  /*9090*/  LDC R138, c[0x0][0x248] ;  /* 0x00009200ff8a7b82 */ /* 0x000f220000000800 */
[----:B------:R-:W5:Y:S01]  /*90a0*/  LDG.E.U8 R5, desc[UR60][R4.64] ;  /* 0x0000003c04057981 */ /* 0x000f62000c1e1100 */
[----:B0-----:R-:W-:-:S04]  /*90b0*/  IADD3 R126, P1, R6, R122, RZ ;  /* 0x0000007a067e7210 */ /* 0x001fc80007f3e0ff */
[----:B------:R-:W-:Y:S02]  /*90c0*/  LEA.HI.X.SX32 R127, R6, R123, 0x1, P1 ;  /* 0x0000007b067f7211 */ /* 0x000fe400008f0eff */
[----:B------:R-:W0:Y:S01]  /*90d0*/  LDC R139, c[0x0][0x248] ;  /* 0x00009200ff8b7b82 */ /* 0x000e220000000800 */
[----:B------:R-:W5:Y:S04]  /*90e0*/  LDG.E.U8 R6, desc[UR60][R128.64] ;  /* 0x0000003c80067981 */ /* 0x000f68000c1e1100 */
[----:B------:R3:W5:Y:S03]  /*90f0*/  LDG.E.U8 R4, desc[UR60][R124.64] ;  /* 0x0000003c7c047981 */ /* 0x000766000c1e1100 */
[----:B------:R-:W0:Y:S01]  /*9100*/  LDC R141, c[0x0][0x248] ;  /* 0x00009200ff8d7b82 */ /* 0x000e220000000800 */
[----:B------:R1:W5:Y:S01]  /*9110*/  LDG.E.U8 R2, desc[UR60][R126.64] ;  /* 0x0000003c7e027981 */ /* 0x000362000c1e1100 */
[----:B---3--:R-:W-:-:S06]  /*9120*/  IMAD R124, R130, 0x160, RZ ;  /* 0x00000160827c7824 */ /* 0x008fcc00078e02ff */
[----:B------:R-:W3:Y:S01]  /*9130*/  LDC R140, c[0x0][0x248] ;  /* 0x00009200ff8c7b82 */ /* 0x000ee20000000800 */
[----:B-1----:R-:W-:Y:S01]  /*9140*/  IMAD R125, R131, 0x161, RZ ;  /* 0x00000161837d7824 */ /* 0x002fe200078e02ff */
[----:B------:R-:W-:Y:S01]  /*9150*/  IADD3 R130, P0, R124, R122, RZ ;  /* 0x0000007a7c827210 */ /* 0x000fe20007f1e0ff */
[----:B------:R-:W-:-:S03]  /*9160*/  IMAD R127, R134, 0x162, RZ ;  /* 0x00000162867f7824 */ /* 0x000fc600078e02ff */
[-C--:B------:R-:W-:Y:S01]  /*9170*/  IADD3 R128, P1, R125, R122.reuse, RZ ;  /* 0x0000007a7d807210 */ /* 0x080fe20007f3e0ff */
[----:B----4-:R-:W-:Y:S01]  /*9180*/  IMAD R134, R137, 0x164, RZ ;  /* 0x0000016489867824 */ /* 0x010fe200078e02ff */
[-C--:B------:R-:W-:Y:S01]  /*9190*/  LEA.HI.X.SX32 R131, R124, R123.reuse, 0x1, P0 ;  /* 0x0000007b7c837211 */ /* 0x080fe200000f0eff */
[----:B------:R-:W-:Y:S01]  /*91a0*/  IMAD R136, R136, 0x163, RZ ;  /* 0x0000016388887824 */ /* 0x000fe200078e02ff */
[----:B------:R-:W-:Y:S01]  /*91b0*/  LEA.HI.X.SX32 R129, R125, R123, 0x1, P1 ;  /* 0x0000007b7d817211 */ /* 0x000fe200008f0eff */
[----:B------:R-:W1:Y:S02]  /*91c0*/  LDC R137, c[0x0][0x248] ;  /* 0x00009200ff897b82 */ /* 0x000e640000000800 */
[----:B------:R4:W5:Y:S01]  /*91d0*/  LDG.E.U8 R202, desc[UR60][R130.64] ;  /* 0x0000003c82ca7981 */ /* 0x000962000c1e1100 */
[-C--:B------:R-:W-:Y:S02]  /*91e0*/  IADD3 R126, P0, R127, R122.reuse, RZ ;  /* 0x0000007a7f7e7210 */ /* 0x080fe40007f1e0ff */
[-C--:B------:R-:W-:Y:S01]  /*91f0*/  IADD3 R124, P2, R136, R122.reuse, RZ ;  /* 0x0000007a887c7210 */ /* 0x080fe20007f5e0ff */
[----:B------:R-:W5:Y:S02]  /*9200*/  LDG.E.U8 R197, desc[UR60][R128.64] ;  /* 0x0000003c80c57981 */ /* 0x000f64000c1e1100 */
[----:B------:R-:W1:Y:S01]  /*9210*/  LDC R142, c[0x0][0x248] ;  /* 0x00009200ff8e7b82 */ /* 0x000e620000000800 */
[----:B----4-:R-:W-:-:S04]  /*9220*/  IADD3 R130, P1, R134, R122, RZ ;  /* 0x0000007a86827210 */ /* 0x010fc80007f3e0ff */
[----:B------:R-:W-:-:S03]  /*9230*/  LEA.HI.X.SX32 R131, R134, R123, 0x1, P1 ;  /* 0x0000007b86837211 */ /* 0x000fc600008f0eff */
[----:B------:R-:W4:Y:S01]  /*9240*/  LDC R207, c[0x0][0x248] ;  /* 0x00009200ffcf7b82 */ /* 0x000f220000000800 */
[-C--:B------:R-:W-:Y:S02]  /*9250*/  LEA.HI.X.SX32 R127, R127, R123.reuse, 0x1, P0 ;  /* 0x0000007b7f7f7211 */ /* 0x080fe400000f0eff */
[----:B------:R-:W-:Y:S01]  /*9260*/  LEA.HI.X.SX32 R125, R136, R123, 0x1, P2 ;  /* 0x0000007b887d7211 */ /* 0x000fe200010f0eff */
[----:B------:R-:W5:Y:S04]  /*9270*/  LDG.E.U8 R193, desc[UR60][R130.64] ;  /* 0x0000003c82c17981 */ /* 0x000f68000c1e1100 */
[----:B------:R-:W1:Y:S01]  /*9280*/  LDC R134, c[0x0][0x248] ;  /* 0x00009200ff867b82 */ /* 0x000e620000000800 */
[----:B------:R0:W5:Y:S04]  /*9290*/  LDG.E.U8 R195, desc[UR60][R126.64] ;  /* 0x0000003c7ec37981 */ /* 0x000168000c1e1100 */
[----:B------:R3:W5:Y:S03]  /*92a0*/  LDG.E.U8 R194, desc[UR60][R124.64] ;  /* 0x0000003c7cc27981 */ /* 0x000766000c1e1100 */
[----:B------:R-:W4:Y:S01]  /*92b0*/  LDC R136, c[0x0][0x248] ;  /* 0x00009200ff887b82 */ /* 0x000f220000000800 */
[----:B0-----:R-:W-:-:S02]  /*92c0*/  IMAD R127, R139, 0x166, RZ ;  /* 0x000001668b7f7824 */ /* 0x001fc400078e02ff */
[----:B---3--:R-:W-:-:S05]  /*92d0*/  IMAD R125, R138, 0x165, RZ ;  /* 0x000001658a7d7824 */ /* 0x008fca00078e02ff */
[----:B------:R-:W0:Y:S01]  /*92e0*/  LDC R139, c[0x0][0x248] ;  /* 0x00009200ff8b7b82 */ /* 0x000e220000000800 */
[----:B------:R-:W-:Y:S01]  /*92f0*/  IMAD R131, R141, 0x168, RZ ;  /* 0x000001688d837824 */ /* 0x000fe200078e02ff */
[----:B------:R-:W-:-:S06]  /*9300*/  IADD3 R124, P0, R125, R122, RZ ;  /* 0x0000007a7d7c7210 */ /* 0x000fcc0007f1e0ff */
[----:B------:R-:W3:Y:S01]  /*9310*/  LDC R138, c[0x0][0x248] ;  /* 0x00009200ff8a7b82 */ /* 0x000ee20000000800 */
[----:B------:R-:W-:Y:S01]  /*9320*/  LEA.HI.X.SX32 R125, R125, R123, 0x1, P0 ;  /* 0x0000007b7d7d7211 */ /* 0x000fe200000f0eff */
[----:B------:R-:W-:Y:S01]  /*9330*/  IMAD R129, R140, 0x167, RZ ;  /* 0x000001678c817824 */ /* 0x000fe200078e02ff */
[----:B------:R-:W-:-:S03]  /*9340*/  IADD3 R130, P0, R131, R122, RZ ;  /* 0x0000007a83827210 */ /* 0x000fc60007f1e0ff */
[----:B------:R1:W5:Y:S01]  /*9350*/  LDG.E.U8 R192, desc[UR60][R124.64] ;  /* 0x0000003c7cc07981 */ /* 0x000362000c1e1100 */
[-C--:B------:R-:W-:Y:S01]  /*9360*/  LEA.HI.X.SX32 R131, R131, R123.reuse, 0x1, P0 ;  /* 0x0000007b83837211 */ /* 0x080fe200000f0eff */
[----:B------:R-:W2:Y:S01]  /*9370*/  LDC R140, c[0x0][0x248] ;  /* 0x00009200ff8c7b82 */ /* 0x000ea20000000800 */
[-C--:B------:R-:W-:Y:S02]  /*9380*/  IADD3 R128, P2, R129, R122.reuse, RZ ;  /* 0x0000007a81807210 */ /* 0x080fe40007f5e0ff */
[-C--:B------:R-:W-:Y:S01]  /*9390*/  IADD3 R126, P1, R127, R122.reuse, RZ ;  /* 0x0000007a7f7e7210 */ /* 0x080fe20007f3e0ff */
[----:B------:R4:W5:Y:S01]  /*93a0*/  LDG.E.U8 R185, desc[UR60][R130.64] ;  /* 0x0000003c82b97981 */ /* 0x000962000c1e1100 */
[----:B-1----:R-:W-:Y:S01]  /*93b0*/  IMAD R124, R134, 0x169, RZ ;  /* 0x00000169867c7824 */ /* 0x002fe200078e02ff */
[-C--:B------:R-:W-:Y:S01]  /*93c0*/  LEA.HI.X.SX32 R129, R129, R123.reuse, 0x1, P2 ;  /* 0x0000007b81817211 */ /* 0x080fe200010f0eff */
[----:B----4-:R-:W-:Y:S01]  /*93d0*/  IMAD R125, R136, 0x16a, RZ ;  /* 0x0000016a887d7824 */ /* 0x010fe200078e02ff */
[----:B------:R-:W1:Y:S02]  /*93e0*/  LDC R141, c[0x0][0x248] ;  /* 0x00009200ff8d7b82 */ /* 0x000e640000000800 */
[-C--:B------:R-:W-:Y:S01]  /*93f0*/  IADD3 R130, P0, R124, R122.reuse, RZ ;  /* 0x0000007a7c827210 */ /* 0x080fe20007f1e0ff */
[----:B------:R4:W5:Y:S01]  /*9400*/  LDG.E.U8 R186, desc[UR60][R128.64] ;  /* 0x0000003c80ba7981 */ /* 0x000962000c1e1100 */
[-C--:B------:R-:W-:Y:S01]  /*9410*/  LEA.HI.X.SX32 R127, R127, R123.reuse, 0x1, P1 ;  /* 0x0000007b7f7f7211 */ /* 0x080fe200008f0eff */
[----:B---3--:R-:W-:Y:S01]  /*9420*/  IMAD R134, R138, 0x16c, RZ ;  /* 0x0000016c8a867824 */ /* 0x008fe200078e02ff */
[----:B------:R-:W-:Y:S01]  /*9430*/  LEA.HI.X.SX32 R131, R124, R123, 0x1, P0 ;  /* 0x0000007b7c837211 */ /* 0x000fe200000f0eff */
[----:B0-----:R-:W-:Y:S01]  /*9440*/  IMAD R136, R139, 0x16d, RZ ;  /* 0x0000016d8b887824 */ /* 0x001fe200078e02ff */
[----:B------:R-:W0:Y:S01]  /*9450*/  LDC R209, c[0x0][0x248] ;  /* 0x00009200ffd17b82 */ /* 0x000e220000000800 */
[----:B------:R3:W5:Y:S01]  /*9460*/  LDG.E.U8 R187, desc[UR60][R126.64] ;  /* 0x0000003c7ebb7981 */ /* 0x000762000c1e1100 */
[----:B----4-:R-:W-:-:S03]  /*9470*/  IADD3 R128, P1, R125, R122, RZ ;  /* 0x0000007a7d807210 */ /* 0x010fc60007f3e0ff */
[----:B------:R4:W5:Y:S01]  /*9480*/  LDG.E.U8 R184, desc[UR60][R130.64] ;  /* 0x0000003c82b87981 */ /* 0x000962000c1e1100 */
[C---:B------:R-:W-:Y:S02]  /*9490*/  IADD3 R124, P2, R134.reuse, R122, RZ ;  /* 0x0000007a867c7210 */ /* 0x040fe40007f5e0ff */
[----:B------:R-:W0:Y:S01]  /*94a0*/  LDC R229, c[0x0][0x248] ;  /* 0x00009200ffe57b82 */ /* 0x000e220000000800 */
[-C--:B------:R-:W-:Y:S01]  /*94b0*/  LEA.HI.X.SX32 R129, R125, R123.reuse, 0x1, P1 ;  /* 0x0000007b7d817211 */ /* 0x080fe200008f0eff */
[----:B---3--:R-:W-:Y:S01]  /*94c0*/  IMAD R127, R137, 0x16b, RZ ;  /* 0x0000016b897f7824 */ /* 0x008fe200078e02ff */
[----:B------:R-:W-:-:S03]  /*94d0*/  LEA.HI.X.SX32 R125, R134, R123, 0x1, P2 ;  /* 0x0000007b867d7211 */ /* 0x000fc600010f0eff */
[----:B------:R-:W3:Y:S01]  /*94e0*/  LDG.E.U8 R134, desc[UR60][R128.64] ;  /* 0x0000003c80867981 */ /* 0x000ee2000c1e1100 */
[CC--:B----4-:R-:W-:Y:S01]  /*94f0*/  IADD3 R130, P1, R136.reuse, R122.reuse, RZ ;  /* 0x0000007a88827210 */ /* 0x0d0fe20007f3e0ff */
[----:B------:R-:W4:Y:S01]  /*9500*/  LDC R219, c[0x0][0x248] ;  /* 0x00009200ffdb7b82 */ /* 0x000f220000000800 */
[----:B------:R-:W-:Y:S01]  /*9510*/  IADD3 R126, P0, R127, R122, RZ ;  /* 0x0000007a7f7e7210 */ /* 0x000fe20007f1e0ff */
[----:B------:R2:W3:Y:S01]  /*9520*/  LDG.E.U8 R137, desc[UR60][R124.64] ;  /* 0x0000003c7c897981 */ /* 0x0004e2000c1e1100 */
[----:B------:R-:W-:-:S05]  /*9530*/  LEA.HI.X.SX32 R131, R136, R123, 0x1, P1 ;  /* 0x0000007b88837211 */ /* 0x000fca00008f0eff */
[----:B------:R1:W3:Y:S01]  /*9540*/  LDG.E.U8 R138, desc[UR60][R130.64] ;  /* 0x0000003c828a7981 */ /* 0x0002e2000c1e1100 */
[----:B------:R-:W-:Y:S01]  /*9550*/  LEA.HI.X.SX32 R127, R127, R123, 0x1, P0 ;  /* 0x0000007b7f7f7211 */ /* 0x000fe200000f0eff */
[----:B--2---:R-:W-:-:S04]  /*9560*/  IMAD R125, R140, 0x16e, RZ ;  /* 0x0000016e8c7d7824 */ /* 0x004fc800078e02ff */
[----:B------:R2:W3:Y:S01]  /*9570*/  LDG.E.U8 R136, desc[UR60][R126.64] ;  /* 0x0000003c7e887981 */ /* 0x0004e2000c1e1100 */
[----:B-1----:R-:W-:Y:S02]  /*9580*/  IMAD R131, R147, 0x1e1, RZ ;  /* 0x000001e193837824 */ /* 0x002fe400078e02ff */
[----:B------:R-:W1:Y:S01]  /*9590*/  LDC R147, c[0x0][0x248] ;  /* 0x00009200ff937b82 */ /* 0x000e620000000800 */
[-C--:B------:R-:W-:Y:S01]  /*95a0*/  IADD3 R124, P0, R125, R122.reuse, RZ ;  /* 0x0000007a7d7c7210 */ /* 0x080fe20007f1e0ff */
[----:B------:R-:W-:Y:S02]  /*95b0*/  IMAD R129, R142, 0x1e0, RZ ;  /* 0x000001e08e817824 */ /* 0x000fe400078e02ff */
[----:B--2---:R-:W-:Y:S01]  /*95c0*/  IMAD R127, R141, 0x16f, RZ ;  /* 0x0000016f8d7f7824 */ /* 0x004fe200078e02ff */
[----:B------:R-:W-:Y:S02]  /*95d0*/  LEA.HI.X.SX32 R125, R125, R123, 0x1, P0 ;  /* 0x0000007b7d7d7211 */ /* 0x000fe400000f0eff */
[----:B------:R-:W-:-:S02]  /*95e0*/  IADD3 R130, P0, R131, R122, RZ ;  /* 0x0000007a83827210 */ /* 0x000fc40007f1e0ff */
[-C--:B------:R-:W-:Y:S01]  /*95f0*/  IADD3 R126, P1, R127, R122.reuse, RZ ;  /* 0x0000007a7f7e7210 */ /* 0x080fe20007f3e0ff */
[----:B------:R2:W3:Y:S01]  /*9600*/  LDG.E.U8 R139, desc[UR60][R124.64] ;  /* 0x0000003c7c8b7981 */ /* 0x0004e2000c1e1100 */
[----:B------:R-:W-:Y:S02]  /*9610*/  IADD3 R128, P2, R129, R122, RZ ;  /* 0x0000007a81807210 */ /* 0x000fe40007f5e0ff */
[-C--:B------:R-:W-:Y:S02]  /*9620*/  LEA.HI.X.SX32 R131, R131, R123.reuse, 0x1, P0 ;  /* 0x0000007b83837211 */ /* 0x080fe400000f0eff */
[-C--:B------:R-:W-:Y:S02]  /*9630*/  LEA.HI.X.SX32 R127, R127, R123.reuse, 0x1, P1 ;  /* 0x0000007b7f7f7211 */ /* 0x080fe400008f0eff */
[----:B------:R-:W-:Y:S01]  /*9640*/  LEA.HI.X.SX32 R129, R129, R123, 0x1, P2 ;  /* 0x0000007b81817211 */ /* 0x000fe200010f0eff */
[----:B------:R0:W3:Y:S01]  /*9650*/  LDG.E.U8 R142, desc[UR60][R130.64] ;  /* 0x0000003c828e7981 */ /* 0x0000e2000c1e1100 */
[----:B--2---:R-:W-:-:S02]  /*9660*/  IMAD R124, R143, 0x1e2, RZ ;  /* 0x000001e28f7c7824 */ /* 0x004fc400078e02ff */
[----:B------:R-:W-:Y:S01]  /*9670*/  IMAD R125, R144, 0x1e3, RZ ;  /* 0x000001e3907d7824 */ /* 0x000fe200078e02ff */
[----:B------:R2:W3:Y:S01]  /*9680*/  LDG.E.U8 R140, desc[UR60][R126.64] ;  /* 0x0000003c7e8c7981 */ /* 0x0004e2000c1e1100 */
[----:B------:R-:W-:-:S03]  /*9690*/  IMAD R144, R146, 0x1e5, RZ ;  /* 0x000001e592907824 */ /* 0x000fc600078e02ff */
[----:B------:R4:W3:Y:S01]  /*96a0*/  LDG.E.U8 R141, desc[UR60][R128.64] ;  /* 0x0000003c808d7981 */ /* 0x0008e2000c1e1100 */
[----:B0-----:R-:W-:-:S04]  /*96b0*/  IADD3 R130, P0, R124, R122, RZ ;  /* 0x0000007a7c827210 */ /* 0x001fc80007f1e0ff */
[-C--:B------:R-:W-:Y:S01]  /*96c0*/  LEA.HI.X.SX32 R131, R124, R123.reuse, 0x1, P0 ;  /* 0x0000007b7c837211 */ /* 0x080fe200000f0eff */
[----:B--2---:R-:W-:Y:S01]  /*96d0*/  IMAD R127, R145, 0x1e4, RZ ;  /* 0x000001e4917f7824 */ /* 0x004fe200078e02ff */
[CC--:B------:R-:W-:Y:S01]  /*96e0*/  IADD3 R124, P2, R144.reuse, R122.reuse, RZ ;  /* 0x0000007a907c7210 */ /* 0x0c0fe20007f5e0ff */
[----:B-1----:R-:W-:Y:S01]  /*96f0*/  IMAD R145, R147, 0x1e6, RZ ;  /* 0x000001e693917824 */ /* 0x002fe200078e02ff */
[C---:B----4-:R-:W-:Y:S01]  /*9700*/  IADD3 R128, P1, R125.reuse, R122, RZ ;  /* 0x0000007a7d807210 */ /* 0x050fe20007f3e0ff */
[----:B------:R0:W2:Y:S03]  /*9710*/  LDG.E.U8 R143, desc[UR60][R130.64] ;  /* 0x0000003c828f7981 */ /* 0x0000a6000c1e1100 */
[-C--:B------:R-:W-:Y:S02]  /*9720*/  LEA.HI.X.SX32 R129, R125, R123.reuse, 0x1, P1 ;  /* 0x0000007b7d817211 */ /* 0x080fe400008f0eff */
[----:B------:R-:W-:-:S02]  /*9730*/  LEA.HI.X.SX32 R125, R144, R123, 0x1, P2 ;  /* 0x0000007b907d7211 */ /* 0x000fc400010f0eff */
[-C--:B------:R-:W-:Y:S01]  /*9740*/  IADD3 R126, P0, R127, R122.reuse, RZ ;  /* 0x0000007a7f7e7210 */ /* 0x080fe20007f1e0ff */
[----:B------:R-:W2:Y:S01]  /*9750*/  LDG.E.U8 R144, desc[UR60][R128.64] ;  /* 0x0000003c80907981 */ /* 0x000ea2000c1e1100 */
[----:B0-----:R-:W-:-:S03]  /*9760*/  IADD3 R130, P1, R145, R122, RZ ;  /* 0x0000007a91827210 */ /* 0x001fc60007f3e0ff */
[----:B------:R0:W4:Y:S01]  /*9770*/  LDG.E.U8 R146, desc[UR60][R124.64] ;  /* 0x0000003c7c927981 */ /* 0x000122000c1e1100 */
[-C--:B------:R-:W-:Y:S02]  /*9780*/  LEA.HI.X.SX32 R131, R145, R123.reuse, 0x1, P1 ;  /* 0x0000007b91837211 */ /* 0x080fe400008f0eff */
[----:B------:R-:W-:-:S03]  /*9790*/  LEA.HI.X.SX32 R127, R127, R123, 0x1, P0 ;  /* 0x0000007b7f7f7211 */ /* 0x000fc600000f0eff */
[----:B------:R1:W4:Y:S01]  /*97a0*/  LDG.E.U8 R147, desc[UR60][R130.64] ;  /* 0x0000003c82937981 */ /* 0x000322000c1e1100 */
[----:B0-----:R-:W-:-:S03]  /*97b0*/  IMAD R125, R148, 0x1e7, RZ ;  /* 0x000001e7947d7824 */ /* 0x001fc600078e02ff */
[----:B------:R0:W4:Y:S02]  /*97c0*/  LDG.E.U8 R145, desc[UR60][R126.64] ;  /* 0x0000003c7e917981 */ /* 0x000124000c1e1100 */
[-C--:B------:R-:W-:Y:S01]  /*97d0*/  IADD3 R124, P0, R125, R122.reuse, RZ ;  /* 0x0000007a7d7c7210 */ /* 0x080fe20007f1e0ff */
[----:B-1----:R-:W-:Y:S02]  /*97e0*/  IMAD R131, R151, 0x1ea, RZ ;  /* 0x000001ea97837824 */ /* 0x002fe400078e02ff */
[----:B------:R-:W-:Y:S01]  /*97f0*/  IMAD R129, R150, 0x1e9, RZ ;  /* 0x000001e996817824 */ /* 0x000fe200078e02ff */
[----:B------:R-:W-:Y:S01]  /*9800*/  LEA.HI.X.SX32 R125, R125, R123, 0x1, P0 ;  /* 0x0000007b7d7d7211 */ /* 0x000fe200000f0eff */
[----:B0-----:R-:W-:Y:S01]  /*9810*/  IMAD R127, R149, 0x1e8, RZ ;  /* 0x000001e8957f7824 */ /* 0x001fe200078e02ff */
[-C--:B------:R-:W-:Y:S02]  /*9820*/  IADD3 R130, P0, R131, R122.reuse, RZ ;  /* 0x0000007a83827210 */ /* 0x080fe40007f1e0ff */
[-C--:B------:R-:W-:Y:S01]  /*9830*/  IADD3 R128, P2, R129, R122.reuse, RZ ;  /* 0x0000007a81807210 */ /* 0x080fe20007f5e0ff */
[----:B------:R0:W4:Y:S01]  /*9840*/  LDG.E.U8 R148, desc[UR60][R124.64] ;  /* 0x0000003c7c947981 */ /* 0x000122000c1e1100 */
[----:B------:R-:W-:-:S02]  /*9850*/  IADD3 R126, P1, R127, R122, RZ ;  /* 0x0000007a7f7e7210 */ /* 0x000fc40007f3e0ff */
[-C--:B------:R-:W-:Y:S02]  /*9860*/  LEA.HI.X.SX32 R131, R131, R123.reuse, 0x1, P0 ;  /* 0x0000007b83837211 */ /* 0x080fe400000f0eff */
[-C--:B------:R-:W-:Y:S02]  /*9870*/  LEA.HI.X.SX32 R127, R127, R123.reuse, 0x1, P1 ;  /* 0x0000007b7f7f7211 */ /* 0x080fe400008f0eff */
[----:B------:R-:W-:Y:S01]  /*9880*/  LEA.HI.X.SX32 R129, R129, R123, 0x1, P2 ;  /* 0x0000007b81817211 */ /* 0x000fe200010f0eff */
[----:B------:R1:W4:Y:S01]  /*9890*/  LDG.E.U8 R151, desc[UR60][R130.64] ;  /* 0x0000003c82977981 */ /* 0x000322000c1e1100 */
[----:B0-----:R-:W-:Y:S02]  /*98a0*/  IMAD R124, R152, 0x1eb, RZ ;  /* 0x000001eb987c7824 */ /* 0x001fe400078e02ff */
[----:B------:R-:W-:Y:S01]  /*98b0*/  IMAD R125, R153, 0x1ec, RZ ;  /* 0x000001ec997d7824 */ /* 0x000fe200078e02ff */
[----:B------:R0:W4:Y:S01]  /*98c0*/  LDG.E.U8 R149, desc[UR60][R126.64] ;  /* 0x0000003c7e957981 */ /* 0x000122000c1e1100 */
[----:B------:R-:W-:-:S03]  /*98d0*/  IMAD R153, R155, 0x1ee, RZ ;  /* 0x000001ee9b997824 */ /* 0x000fc600078e02ff */
[----:B------:R0:W4:Y:S01]  /*98e0*/  LDG.E.U8 R150, desc[UR60][R128.64] ;  /* 0x0000003c80967981 */ /* 0x000122000c1e1100 */
[----:B-1----:R-:W-:-:S04]  /*98f0*/  IADD3 R130, P0, R124, R122, RZ ;  /* 0x0000007a7c827210 */ /* 0x002fc80007f1e0ff */
[-C--:B------:R-:W-:Y:S01]  /*9900*/  LEA.HI.X.SX32 R131, R124, R123.reuse, 0x1, P0 ;  /* 0x0000007b7c837211 */ /* 0x080fe200000f0eff */
[----:B0-----:R-:W-:Y:S01]  /*9910*/  IMAD R127, R154, 0x1ed, RZ ;  /* 0x000001ed9a7f7824 */ /* 0x001fe200078e02ff */
[-C--:B------:R-:W-:Y:S01]  /*9920*/  IADD3 R124, P2, R153, R122.reuse, RZ ;  /* 0x0000007a997c7210 */ /* 0x080fe20007f5e0ff */
[----:B------:R-:W-:Y:S01]  /*9930*/  IMAD R154, R156, 0x1ef, RZ ;  /* 0x000001ef9c9a7824 */ /* 0x000fe200078e02ff */
[C---:B------:R-:W-:Y:S01]  /*9940*/  IADD3 R128, P1, R125.reuse, R122, RZ ;  /* 0x0000007a7d807210 */ /* 0x040fe20007f3e0ff */
[----:B------:R0:W4:Y:S03]  /*9950*/  LDG.E.U8 R152, desc[UR60][R130.64] ;  /* 0x0000003c82987981 */ /* 0x000126000c1e1100 */
[-C--:B------:R-:W-:Y:S02]  /*9960*/  LEA.HI.X.SX32 R129, R125, R123.reuse, 0x1, P1 ;  /* 0x0000007b7d817211 */ /* 0x080fe400008f0eff */
[----:B------:R-:W-:-:S02]  /*9970*/  LEA.HI.X.SX32 R125, R153, R123, 0x1, P2 ;  /* 0x0000007b997d7211 */ /* 0x000fc400010f0eff */
[-C--:B------:R-:W-:Y:S01]  /*9980*/  IADD3 R126, P0, R127, R122.reuse, RZ ;  /* 0x0000007a7f7e7210 */ /* 0x080fe20007f1e0ff */
[----:B------:R-:W4:Y:S01]  /*9990*/  LDG.E.U8 R153, desc[UR60][R128.64] ;  /* 0x0000003c80997981 */ /* 0x000f22000c1e1100 */
        /* <DEDUP_REMOVED lines=28> */
[CC--:B------:R-:W-:Y:S01]  /*9b60*/  IADD3 R124, P2, R162.reuse, R122.reuse, RZ ;  /* 0x0000007aa27c7210 */ /* 0x0c0fe20007f5e0ff */
        /* <DEDUP_REMOVED lines=17> */
[-C--:B------:R-:W-:Y:S01]  /*9c80*/  LEA.HI.X.SX32 R125, R125, R123.reuse, 0x1, P0 ;  /* 0x0000007b7d7d7211 */ /* 0x080fe200000f0eff */
[----:B0-----:R-:W-:Y:S01]  /*9c90*/  IMAD R127, R167, 0x17a, RZ ;  /* 0x0000017aa77f7824 */ /* 0x001fe200078e02ff */
[-C--:B------:R-:W-:Y:S02]  /*9ca0*/  IADD3 R130, P0, R131, R122.reuse, RZ ;  /* 0x0000007a83827210 */ /* 0x080fe40007f1e0ff */
[----:B------:R-:W-:Y:S01]  /*9cb0*/  IADD3 R128, P2, R129, R122, RZ ;  /* 0x0000007a81807210 */ /* 0x000fe20007f5e0ff */
[----:B------:R0:W4:Y:S01]  /*9cc0*/  LDG.E.U8 R166, desc[UR60][R124.64] ;  /* 0x0000003c7ca67981 */ /* 0x000122000c1e1100 */
[----:B------:R-:W-:-:S02]  /*9cd0*/  LEA.HI.X.SX32 R131, R131, R123, 0x1, P0 ;  /* 0x0000007b83837211 */ /* 0x000fc400000f0eff */
[-C--:B------:R-:W-:Y:S02]  /*9ce0*/  IADD3 R126, P1, R127, R122.reuse, RZ ;  /* 0x0000007a7f7e7210 */ /* 0x080fe40007f3e0ff */
[-C--:B------:R-:W-:Y:S01]  /*9cf0*/  LEA.HI.X.SX32 R129, R129, R123.reuse, 0x1, P2 ;  /* 0x0000007b81817211 */ /* 0x080fe200010f0eff */
[----:B------:R1:W4:Y:S01]  /*9d00*/  LDG.E.U8 R169, desc[UR60][R130.64] ;  /* 0x0000003c82a97981 */ /* 0x000322000c1e1100 */
[----:B0-----:R-:W-:Y:S01]  /*9d10*/  IMAD R124, R170, 0x17d, RZ ;  /* 0x0000017daa7c7824 */ /* 0x001fe200078e02ff */
[-C--:B------:R-:W-:Y:S01]  /*9d20*/  LEA.HI.X.SX32 R127, R127, R123.reuse, 0x1, P1 ;  /* 0x0000007b7f7f7211 */ /* 0x080fe200008f0eff */
[----:B------:R-:W-:Y:S01]  /*9d30*/  IMAD R125, R171, 0x17e, RZ ;  /* 0x0000017eab7d7824 */ /* 0x000fe200078e02ff */
[----:B------:R0:W4:Y:S01]  /*9d40*/  LDG.E.U8 R168, desc[UR60][R128.64] ;  /* 0x0000003c80a87981 */ /* 0x000122000c1e1100 */
[----:B------:R-:W-:Y:S01]  /*9d50*/  IMAD R171, R173, 0x1f0, RZ ;  /* 0x000001f0adab7824 */ /* 0x000fe200078e02ff */
[C---:B-1----:R-:W-:Y:S02]  /*9d60*/  IADD3 R130, P0, R124.reuse, R122, RZ ;  /* 0x0000007a7c827210 */ /* 0x042fe40007f1e0ff */
[----:B------:R1:W4:Y:S02]  /*9d70*/  LDG.E.U8 R167, desc[UR60][R126.64] ;  /* 0x0000003c7ea77981 */ /* 0x000324000c1e1100 */
[----:B------:R-:W-:-:S02]  /*9d80*/  LEA.HI.X.SX32 R131, R124, R123, 0x1, P0 ;  /* 0x0000007b7c837211 */ /* 0x000fc400000f0eff */
[-C--:B------:R-:W-:Y:S02]  /*9d90*/  IADD3 R124, P2, R171, R122.reuse, RZ ;  /* 0x0000007aab7c7210 */ /* 0x080fe40007f5e0ff */
[CC--:B0-----:R-:W-:Y:S01]  /*9da0*/  IADD3 R128, P1, R125.reuse, R122.reuse, RZ ;  /* 0x0000007a7d807210 */ /* 0x0c1fe20007f3e0ff */
[----:B------:R0:W4:Y:S01]  /*9db0*/  LDG.E.U8 R170, desc[UR60][R130.64] ;  /* 0x0000003c82aa7981 */ /* 0x000122000c1e1100 */
[----:B-1----:R-:W-:Y:S02]  /*9dc0*/  IMAD R127, R172, 0x17f, RZ ;  /* 0x0000017fac7f7824 */ /* 0x002fe400078e02ff */
[-C--:B------:R-:W-:Y:S01]  /*9dd0*/  LEA.HI.X.SX32 R129, R125, R123.reuse, 0x1, P1 ;  /* 0x0000007b7d817211 */ /* 0x080fe200008f0eff */
[----:B------:R-:W-:Y:S01]  /*9de0*/  IMAD R172, R174, 0x1f1, RZ ;  /* 0x000001f1aeac7824 */ /* 0x000fe200078e02ff */
[----:B------:R-:W-:Y:S02]  /*9df0*/  LEA.HI.X.SX32 R125, R171, R123, 0x1, P2 ;  /* 0x0000007bab7d7211 */ /* 0x000fe400010f0eff */
[-C--:B------:R-:W-:Y:S01]  /*9e00*/  IADD3 R126, P0, R127, R122.reuse, RZ ;  /* 0x0000007a7f7e7210 */ /* 0x080fe20007f1e0ff */
[----:B------:R1:W4:Y:S01]  /*9e10*/  LDG.E.U8 R171, desc[UR60][R128.64] ;  /* 0x0000003c80ab7981 */ /* 0x000322000c1e1100 */
[----:B0-----:R-:W-:-:S02]  /*9e20*/  IADD3 R130, P1, R172, R122, RZ ;  /* 0x0000007aac827210 */ /* 0x001fc40007f3e0ff */
[-C--:B------:R-:W-:Y:S01]  /*9e30*/  LEA.HI.X.SX32 R127, R127, R123.reuse, 0x1, P0 ;  /* 0x0000007b7f7f7211 */ /* 0x080fe200000f0eff */
[----:B------:R0:W4:Y:S01]  /*9e40*/  LDG.E.U8 R173, desc[UR60][R124.64] ;  /* 0x0000003c7cad7981 */ /* 0x000122000c1e1100 */
[----:B------:R-:W-:-:S03]  /*9e50*/  LEA.HI.X.SX32 R131, R172, R123, 0x1, P1 ;  /* 0x0000007bac837211 */ /* 0x000fc600008f0eff */
[----:B------:R5:W4:Y:S01]  /*9e60*/  LDG.E.U8 R172, desc[UR60][R126.64] ;  /* 0x0000003c7eac7981 */ /* 0x000b22000c1e1100 */
[----:B-1----:R-:W-:-:S03]  /*9e70*/  IMAD R129, R178, 0x1f4, RZ ;  /* 0x000001f4b2817824 */ /* 0x002fc600078e02ff */
[----:B------:R1:W4:Y:S01]  /*9e80*/  LDG.E.U8 R174, desc[UR60][R130.64] ;  /* 0x0000003c82ae7981 */ /* 0x000322000c1e1100 */
[----:B0-----:R-:W-:Y:S02]  /*9e90*/  IMAD R125, R175, 0x1f2, RZ ;  /* 0x000001f2af7d7824 */ /* 0x001fe400078e02ff */
[----:B-----5:R-:W-:-:S03]  /*9ea0*/  IMAD R127, R176, 0x1f3, RZ ;  /* 0x000001f3b07f7824 */ /* 0x020fc600078e02ff */
[----:B------:R-:W-:Y:S01]  /*9eb0*/  IADD3 R124, P0, R125, R122, RZ ;  /* 0x0000007a7d7c7210 */ /* 0x000fe20007f1e0ff */
[----:B-1----:R-:W-:-:S03]  /*9ec0*/  IMAD R131, R177, 0x1f5, RZ ;  /* 0x000001f5b1837824 */ /* 0x002fc600078e02ff */
[-C--:B------:R-:W-:Y:S02]  /*9ed0*/  LEA.HI.X.SX32 R125, R125, R123.reuse, 0x1, P0 ;  /* 0x0000007b7d7d7211 */ /* 0x080fe400000f0eff */
[-C--:B------:R-:W-:Y:S02]  /*9ee0*/  IADD3 R126, P1, R127, R122.reuse, RZ ;  /* 0x0000007a7f7e7210 */ /* 0x080fe40007f3e0ff */
[-C--:B------:R-:W-:Y:S01]  /*9ef0*/  IADD3 R128, P0, R129, R122.reuse, RZ ;  /* 0x0000007a81807210 */ /* 0x080fe20007f1e0ff */
[----:B------:R0:W5:Y:S01]  /*9f00*/  LDG.E.U8 R175, desc[UR60][R124.64] ;  /* 0x0000003c7caf7981 */ /* 0x000162000c1e1100 */
[----:B------:R-:W-:Y:S02]  /*9f10*/  IADD3 R130, P2, R131, R122, RZ ;  /* 0x0000007a83827210 */ /* 0x000fe40007f5e0ff */
[-C--:B------:R-:W-:Y:S02]  /*9f20*/  LEA.HI.X.SX32 R127, R127, R123.reuse, 0x1, P1 ;  /* 0x0000007b7f7f7211 */ /* 0x080fe400008f0eff */
[----:B------:R-:W-:-:S02]  /*9f30*/  LEA.HI.X.SX32 R129, R129, R123, 0x1, P0 ;  /* 0x0000007b81817211 */ /* 0x000fc400000f0eff */
[----:B------:R-:W-:Y:S01]  /*9f40*/  LEA.HI.X.SX32 R131, R131, R123, 0x1, P2 ;  /* 0x0000007b83837211 */ /* 0x000fe200010f0eff */
[----:B------:R1:W5:Y:S01]  /*9f50*/  LDG.E.U8 R176, desc[UR60][R126.64] ;  /* 0x0000003c7eb07981 */ /* 0x000362000c1e1100 */
[----:B0-----:R-:W-:-:S03]  /*9f60*/  IMAD R125, R179, 0x1f6, RZ ;  /* 0x000001f6b37d7824 */ /* 0x001fc600078e02ff */
[----:B------:R0:W5:Y:S04]  /*9f70*/  LDG.E.U8 R177, desc[UR60][R128.64] ;  /* 0x0000003c80b17981 */ /* 0x000168000c1e1100 */
[----:B------:R0:W5:Y:S01]  /*9f80*/  LDG.E.U8 R178, desc[UR60][R130.64] ;  /* 0x0000003c82b27981 */ /* 0x000162000c1e1100 */
[----:B-1----:R-:W-:Y:S01]  /*9f90*/  IMAD R127, R180, 0x1f7, RZ ;  /* 0x000001f7b47f7824 */ /* 0x002fe200078e02ff */
[----:B0-----:R-:W-:-:S04]  /*9fa0*/  IADD3 R128, P0, R125, R122, RZ ;  /* 0x0000007a7d807210 */ /* 0x001fc80007f1e0ff */
[-C--:B------:R-:W-:Y:S01]  /*9fb0*/  IADD3 R124, P1, R127, R122.reuse, RZ ;  /* 0x0000007a7f7c7210 */ /* 0x080fe20007f3e0ff */
[----:B------:R-:W-:Y:S01]  /*9fc0*/  IMAD R131, R181, 0x1f8, RZ ;  /* 0x000001f8b5837824 */ /* 0x000fe200078e02ff */
[-C--:B------:R-:W-:Y:S01]  /*9fd0*/  LEA.HI.X.SX32 R129, R125, R123.reuse, 0x1, P0 ;  /* 0x0000007b7d817211 */ /* 0x080fe200000f0eff */
[----:B------:R-:W-:Y:S01]  /*9fe0*/  IMAD R181, R207, 0x1f9, RZ ;  /* 0x000001f9cfb57824 */ /* 0x000fe200078e02ff */
[-C--:B------:R-:W-:Y:S01]  /*9ff0*/  LEA.HI.X.SX32 R125, R127, R123.reuse, 0x1, P1 ;  /* 0x0000007b7f7d7211 */ /* 0x080fe200008f0eff */
[----:B------:R-:W0:Y:S01]  /*a000*/  LDC R207, c[0x0][0x248] ;  /* 0x00009200ffcf7b82 */ /* 0x000e220000000800 */
[CC--:B------:R-:W-:Y:S01]  /*a010*/  IADD3 R126, P0, R131.reuse, R122.reuse, RZ ;  /* 0x0000007a837e7210 */ /* 0x0c0fe20007f1e0ff */
[----:B------:R1:W5:Y:S03]  /*a020*/  LDG.E.U8 R179, desc[UR60][R128.64] ;  /* 0x0000003c80b37981 */ /* 0x000366000c1e1100 */
[----:B------:R-:W-:Y:S01]  /*a030*/  LEA.HI.X.SX32 R127, R131, R123, 0x1, P0 ;  /* 0x0000007b837f7211 */ /* 0x000fe200000f0eff */
[----:B------:R-:W-:Y:S01]  /*a040*/  IMAD R130, R183, 0x1fa, RZ ;  /* 0x000001fab7827824 */ /* 0x000fe200078e02ff */
[----:B------:R-:W5:Y:S01]  /*a050*/  LDG.E.U8 R180, desc[UR60][R124.64] ;  /* 0x0000003c7cb47981 */ /* 0x000f62000c1e1100 */
[----:B-1----:R-:W-:-:S04]  /*a060*/  IADD3 R128, P1, R181, R122, RZ ;  /* 0x0000007ab5807210 */ /* 0x002fc80007f3e0ff */
[----:B------:R-:W-:Y:S02]  /*a070*/  LEA.HI.X.SX32 R129, R181, R123, 0x1, P1 ;  /* 0x0000007bb5817211 */ /* 0x000fe400008f0eff */
[----:B------:R1:W5:Y:S01]  /*a080*/  LDG.E.U8 R181, desc[UR60][R126.64] ;  /* 0x0000003c7eb57981 */ /* 0x000362000c1e1100 */
[----:B------:R-:W-:-:S03]  /*a090*/  IMAD R131, R229, 0x1fe, RZ ;  /* 0x000001fee5837824 */ /* 0x000fc600078e02ff */
[----:B------:R-:W3:Y:S01]  /*a0a0*/  LDL.LU R229, [R1+0x9c] ;  /* 0x00009c0001e57983 */ /* 0x000ee20000300800 */
[----:B-1----:R-:W-:-:S03]  /*a0b0*/  IMAD R127, R182, 0x1fb, RZ ;  /* 0x000001fbb67f7824 */ /* 0x002fc600078e02ff */
[----:B------:R1:W5:Y:S02]  /*a0c0*/  LDG.E.U8 R182, desc[UR60][R128.64] ;  /* 0x0000003c80b67981 */ /* 0x000364000c1e1100 */
[----:B-1----:R-:W-:Y:S02]  /*a0d0*/  IMAD R129, R209, 0x1fc, RZ ;  /* 0x000001fcd1817824 */ /* 0x002fe400078e02ff */
[----:B------:R-:W-:Y:S02]  /*a0e0*/  IMAD R209, R219, 0x1fd, RZ ;  /* 0x000001fddbd17824 */ /* 0x000fe400078e02ff */
[----:B------:R-:W3:Y:S01]  /*a0f0*/  LDL.LU R219, [R1+0xa0] ;  /* 0x0000a00001db7983 */ /* 0x000ee20000300800 */
[----:B------:R-:W-:-:S04]  /*a100*/  IADD3 R124, P0, R130, R122, RZ ;  /* 0x0000007a827c7210 */ /* 0x000fc80007f1e0ff */
[----:B------:R-:W-:Y:S01]  /*a110*/  LEA.HI.X.SX32 R125, R130, R123, 0x1, P0 ;  /* 0x0000007b827d7211 */ /* 0x000fe200000f0eff */
[----:B0-----:R-:W-:Y:S01]  /*a120*/  IMAD R207, R207, 0x1ff, RZ ;  /* 0x000001ffcfcf7824 */ /* 0x001fe200078e02ff */
[----:B------:R-:W-:-:S03]  /*a130*/  IADD3 R126, P1, R129, R122, RZ ;  /* 0x0000007a817e7210 */ /* 0x000fc60007f3e0ff */
[----:B------:R0:W5:Y:S01]  /*a140*/  LDG.E.U8 R183, desc[UR60][R124.64] ;  /* 0x0000003c7cb77981 */ /* 0x000162000c1e1100 */
[----:B------:R-:W-:Y:S02]  /*a150*/  PRMT R71, R111, 0x5410, R71 ;  /* 0x000054106f477816 */ /* 0x000fe40000000047 */
[----:B------:R-:W-:Y:S01]  /*a160*/  PRMT R70, R112, 0x5410, R70 ;  /* 0x0000541070467816 */ /* 0x000fe20000000046 */
[----:B------:R-:W2:Y:S01]  /*a170*/  LDL.LU R111, [R1+0xdc] ;  /* 0x0000dc00016f7983 */ /* 0x000ea20000300800 */
[-C--:B------:R-:W-:Y:S02]  /*a180*/  IADD3 R130, P2, R131, R122.reuse, RZ ;  /* 0x0000007a83827210 */ /* 0x080fe40007f5e0ff */
[----:B------:R-:W-:Y:S01]  /*a190*/  PRMT R69, R113, 0x5410, R69 ;  /* 0x0000541071457816 */ /* 0x000fe20000000045 */
[----:B------:R-:W2:Y:S01]  /*a1a0*/  LDL.LU R112, [R1+0xec] ;  /* 0x0000ec0001707983 */ /* 0x000ea20000300800 */
[C---:B0-----:R-:W-:Y:S02]  /*a1b0*/  IADD3 R124, P0, R127.reuse, R122, RZ ;  /* 0x0000007a7f7c7210 */ /* 0x041fe40007f1e0ff */
[----:B------:R-:W-:Y:S01]  /*a1c0*/  PRMT R68, R114, 0x5410, R68 ;  /* 0x0000541072447816 */ /* 0x000fe20000000044 */
[----:B------:R-:W4:Y:S01]  /*a1d0*/  LDL.LU R113, [R1+0xd8] ;  /* 0x0000d80001717983 */ /* 0x000f220000300800 */
[----:B------:R-:W-:-:S02]  /*a1e0*/  LEA.HI.X.SX32 R125, R127, R123, 0x1, P0 ;  /* 0x0000007b7f7d7211 */ /* 0x000fc400000f0eff */
[-C--:B------:R-:W-:Y:S01]  /*a1f0*/  IADD3 R128, P0, R209, R122.reuse, RZ ;  /* 0x0000007ad1807210 */ /* 0x080fe20007f1e0ff */
[----:B------:R-:W4:Y:S01]  /*a200*/  LDL.LU R114, [R1+0xf4] ;  /* 0x0000f40001727983 */ /* 0x000f220000300800 */
[-C--:B------:R-:W-:Y:S02]  /*a210*/  LEA.HI.X.SX32 R127, R129, R123.reuse, 0x1, P1 ;  /* 0x0000007b817f7211 */ /* 0x080fe400008f0eff */
[----:B------:R-:W-:Y:S01]  /*a220*/  IADD3 R122, P1, R207, R122, RZ ;  /* 0x0000007acf7a7210 */ /* 0x000fe20007f3e0ff */
[----:B------:R0:W5:Y:S01]  /*a230*/  LDG.E.U8 R124, desc[UR60][R124.64] ;  /* 0x0000003c7c7c7981 */ /* 0x000162000c1e1100 */
[----:B------:R-:W-:Y:S02]  /*a240*/  PRMT R67, R115, 0x5410, R67 ;  /* 0x0000541073437816 */ /* 0x000fe40000000043 */
[----:B------:R-:W-:Y:S01]  /*a250*/  PRMT R66, R116, 0x5410, R66 ;  /* 0x0000541074427816 */ /* 0x000fe20000000042 */
[----:B------:R-:W5:Y:S01]  /*a260*/  LDL.LU R115, [R1+0xcc] ;  /* 0x0000cc0001737983 */ /* 0x000f620000300800 */
[----:B------:R-:W-:-:S02]  /*a270*/  LEA.HI.X.SX32 R129, R209, R123, 0x1, P0 ;  /* 0x0000007bd1817211 */ /* 0x000fc400000f0eff */
[-C--:B------:R-:W-:Y:S01]  /*a280*/  LEA.HI.X.SX32 R131, R131, R123.reuse, 0x1, P2 ;  /* 0x0000007b83837211 */ /* 0x080fe200010f0eff */
[----:B------:R-:W5:Y:S01]  /*a290*/  LDL.LU R116, [R1+0xd4] ;  /* 0x0000d40001747983 */ /* 0x000f620000300800 */
[----:B------:R-:W-:Y:S01]  /*a2a0*/  PRMT R65, R117, 0x5410, R65 ;  /* 0x0000541075417816 */ /* 0x000fe20000000041 */
[----:B0-----:R-:W-:Y:S01]  /*a2b0*/  IMAD.IADD R125, R0, 0x1, R17 ;  /* 0x00000001007d7824 */ /* 0x001fe200078e0211 */
[----:B------:R-:W-:Y:S01]  /*a2c0*/  LEA.HI.X.SX32 R123, R207, R123, 0x1, P1 ;  /* 0x0000007bcf7b7211 */ /* 0x000fe200008f0eff */
[----:B------:R-:W5:Y:S01]  /*a2d0*/  LDL.LU R117, [R1+0xbc] ;  /* 0x0000bc0001757983 */ /* 0x000f620000300800 */
[----:B------:R-:W-:Y:S02]  /*a2e0*/  PRMT R64, R118, 0x5410, R64 ;  /* 0x0000541076407816 */ /* 0x000fe40000000040 */
[----:B------:R-:W-:Y:S01]  /*a2f0*/  PRMT R60, R60, 0x5410, R132 ;  /* 0x000054103c3c7816 */ /* 0x000fe20000000084 */
[----:B------:R-:W5:Y:S01]  /*a300*/  LDL.LU R118, [R1+0xf8] ;  /* 0x0000f80001767983 */ /* 0x000f620000300800 */
[----:B------:R-:W-:-:S02]  /*a310*/  PRMT R61, R61, 0x5410, R121 ;  /* 0x000054103d3d7816 */ /* 0x000fc40000000079 */
[----:B------:R-:W-:Y:S01]  /*a320*/  PRMT R62, R120, 0x5410, R62 ;  /* 0x00005410783e7816 */ /* 0x000fe2000000003e */
[----:B------:R-:W5:Y:S01]  /*a330*/  LDG.E.U8 R122, desc[UR60][R122.64] ;  /* 0x0000003c7a7a7981 */ /* 0x000f62000c1e1100 */
[----:B------:R-:W-:-:S03]  /*a340*/  PRMT R63, R119, 0x5410, R63 ;  /* 0x00005410773f7816 */ /* 0x000fc6000000003f */
[----:B------:R-:W5:Y:S04]  /*a350*/  LDL.LU R119, [R1+0xb4] ;  /* 0x0000b40001777983 */ /* 0x000f680000300800 */
[----:B------:R-:W5:Y:S04]  /*a360*/  LDL.LU R120, [R1+0xb8] ;  /* 0x0000b80001787983 */ /* 0x000f680000300800 */
[----:B------:R-:W5:Y:S04]  /*a370*/  LDL.LU R121, [R1+0xb0] ;  /* 0x0000b00001797983 */ /* 0x000f680000300800 */
[----:B------:R-:W5:Y:S04]  /*a380*/  LDL.LU R132, [R1+0xfc] ;  /* 0x0000fc0001847983 */ /* 0x000f680000300800 */
[----:B------:R-:W5:Y:S04]  /*a390*/  LDG.E.U8 R130, desc[UR60][R130.64] ;  /* 0x0000003c82827981 */ /* 0x000f68000c1e1100 */
[----:B------:R3:W-:Y:S04]  /*a3a0*/  STS.128 [R125+0x4000], R60 ;  /* 0x0040003c7d007388 */ /* 0x0007e80000000c00 */
[----:B------:R-:W5:Y:S04]  /*a3b0*/  LDL.LU R123, [R1+0xa8] ;  /* 0x0000a800017b7983 */ /* 0x000f680000300800 */
[----:B------:R-:W5:Y:S01]  /*a3c0*/  LDL.LU R131, [R1+0xac] ;  /* 0x0000ac0001837983 */ /* 0x000f620000300800 */
[----:B------:R-:W-:-:S02]  /*a3d0*/  PRMT R74, R74, 0x5410, R108 ;  /* 0x000054104a4a7816 */ /* 0x000fc4000000006c */
[----:B------:R-:W-:Y:S01]  /*a3e0*/  PRMT R77, R105, 0x5410, R77 ;  /* 0x00005410694d7816 */ /* 0x000fe2000000004d */
[----:B------:R-:W5:Y:S04]  /*a3f0*/  LDG.E.U8 R128, desc[UR60][R128.64] ;  /* 0x0000003c80807981 */ /* 0x000f68000c1e1100 */
[----:B------:R-:W5:Y:S01]  /*a400*/  LDG.E.U8 R126, desc[UR60][R126.64] ;  /* 0x0000003c7e7e7981 */ /* 0x000f62000c1e1100 */
[----:B---3--:R-:W-:-:S03]  /*a410*/  PRMT R60, R219, 0x3340, R229 ;  /* 0x00003340db3c7816 */ /* 0x008fc600000000e5 */
[----:B------:R-:W3:Y:S04]  /*a420*/  LDL.LU R229, [R1+0xa4] ;  /* 0x0000a40001e57983 */ /* 0x000ee80000300800 */
[----:B------:R-:W3:Y:S01]  /*a430*/  LDL.LU R219, [R1+0x100] ;  /* 0x0001000001db7983 */ /* 0x000ee20000300800 */
[----:B------:R-:W-:-:S03]  /*a440*/  LOP3.LUT R108, R0, 0x10, RZ, 0x3c, !PT ;  /* 0x00000010006c7812 */ /* 0x000fc600078e3cff */
[----:B------:R-:W5:Y:S02]  /*a450*/  LDL.LU R129, [R1+0x10c] ;  /* 0x00010c0001817983 */ /* 0x000f640000300800 */
[----:B------:R-:W-:Y:S02]  /*a460*/  IMAD.IADD R105, R17, 0x1, R108 ;  /* 0x0000000111697824 */ /* 0x000fe400078e026c */
[----:B------:R-:W5:Y:S04]  /*a470*/  LDL.LU R207, [R1+0x114] ;  /* 0x0001140001cf7983 */ /* 0x000f680000300800 */
[----:B------:R0:W-:Y:S04]  /*a480*/  STS.128 [R125+0x8000], R64 ;  /* 0x008000407d007388 */ /* 0x0001e80000000c00 */
[----:B------:R-:W5:Y:S04]  /*a490*/  LDL.LU R127, [R1+0x11c] ;  /* 0x00011c00017f7983 */ /* 0x000f680000300800 */
[----:B------:R3:W-:Y:S04]  /*a4a0*/  STS.128 [R105+0x8000], R68 ;  /* 0x0080004469007388 */ /* 0x0007e80000000c00 */
[----:B------:R-:W5:Y:S04]  /*a4b0*/  LDL.LU R209, [R1+0x120] ;  /* 0x0001200001d17983 */ /* 0x000f680000300800 */
[----:B0-----:R-:W5:Y:S01]  /*a4c0*/  LDL.LU R125, [R1+0x134] ;  /* 0x00013400017d7983 */ /* 0x001f620000300800 */
[----:B------:R-:W-:-:S02]  /*a4d0*/  PRMT R41, R94, 0x3340, R41 ;  /* 0x000033405e297816 */ /* 0x000fc40000000029 */
[----:B------:R-:W-:Y:S02]  /*a4e0*/  PRMT R52, R95, 0x3340, R52 ;  /* 0x000033405f347816 */ /* 0x000fe40000000034 */
[----:B------:R-:W-:Y:S02]  /*a4f0*/  PRMT R40, R96, 0x3340, R40 ;  /* 0x0000334060287816 */ /* 0x000fe40000000028 */
[----:B------:R-:W-:Y:S02]  /*a500*/  PRMT R53, R97, 0x3340, R53 ;  /* 0x0000334061357816 */ /* 0x000fe40000000035 */
[----:B------:R-:W-:Y:S02]  /*a510*/  PRMT R76, R106, 0x5410, R76 ;  /* 0x000054106a4c7816 */ /* 0x000fe4000000004c */
[----:B---3--:R-:W-:Y:S02]  /*a520*/  PRMT R68, R219, 0x3340, R229 ;  /* 0x00003340db447816 */ /* 0x008fe400000000e5 */
[----:B------:R-:W3:Y:S04]  /*a530*/  LDL.LU R229, [R1+0x3c] ;  /* 0x00003c0001e57983 */ /* 0x000ee80000300800 */
[----:B------:R-:W3:Y:S01]  /*a540*/  LDL.LU R219, [R1+0x40] ;  /* 0x0000400001db7983 */ /* 0x000ee20000300800 */
[----:B------:R-:W-:-:S03]  /*a550*/  PRMT R78, R104, 0x5410, R78 ;  /* 0x00005410684e7816 */ /* 0x000fc6000000004e */
        /* <DEDUP_REMOVED lines=11> */
[----:B------:R-:W-:Y:S02]  /*a610*/  PRMT R72, R110, 0x5410, R72 ;  /* 0x000054106e487816 */ /* 0x000fe40000000048 */
[----:B------:R-:W-:Y:S01]  /*a620*/  PRMT R73, R109, 0x5410, R73 ;  /* 0x000054106d497816 */ /* 0x000fe20000000049 */
[----:B------:R-:W3:Y:S01]  /*a630*/  LDL.LU R100, [R1+0x1c] ;  /* 0x00001c0001647983 */ /* 0x000ee20000300800 */
[----:B------:R-:W-:Y:S02]  /*a640*/  PRMT R75, R107, 0x5410, R75 ;  /* 0x000054106b4b7816 */ /* 0x000fe4000000004b */
[----:B------:R-:W-:Y:S01]  /*a650*/  PRMT R133, R135, 0x3340, R133 ;  /* 0x0000334087857816 */ /* 0x000fe20000000085 */
[----:B------:R-:W3:Y:S04]  /*a660*/  LDL.LU R101, [R1+0x20] ;  /* 0x0000200001657983 */ /* 0x000ee80000300800 */
[----:B------:R0:W-:Y:S04]  /*a670*/  STS.128 [R105], R76 ;  /* 0x0000004c69007388 */ /* 0x0001e80000000c00 */
[----:B------:R-:W3:Y:S04]  /*a680*/  LDL.LU R135, [R1+0x14] ;  /* 0x0000140001877983 */ /* 0x000ee80000300800 */
[----:B------:R1:W-:Y:S04]  /*a690*/  STS.128 [R105+0xc000], R72 ;  /* 0x00c0004869007388 */ /* 0x0003e80000000c00 */
[----:B0-----:R-:W3:Y:S04]  /*a6a0*/  LDL.LU R76, [R1+0x18] ;  /* 0x00001800014c7983 */ /* 0x001ee80000300800 */
[----:B------:R-:W3:Y:S04]  /*a6b0*/  LDL.LU R77, [R1+0xc] ;  /* 0x00000c00014d7983 */ /* 0x000ee80000300800 */
[----:B------:R-:W3:Y:S04]  /*a6c0*/  LDL.LU R78, [R1+0x10] ;  /* 0x00001000014e7983 */ /* 0x000ee80000300800 */
[----:B------:R-:W3:Y:S04]  /*a6d0*/  LDL.LU R79, [R1+0x4] ;  /* 0x00000400014f7983 */ /* 0x000ee80000300800 */
[----:B-1----:R-:W3:Y:S04]  /*a6e0*/  LDL.LU R72, [R1+0x8] ;  /* 0x0000080001487983 */ /* 0x002ee80000300800 */
[----:B------:R-:W3:Y:S04]  /*a6f0*/  LDL.LU R73, [R1+0x188] ;  /* 0x0001880001497983 */ /* 0x000ee80000300800 */
[----:B------:R-:W3:Y:S04]  /*a700*/  LDL.LU R74, [R1+0x18c] ;  /* 0x00018c00014a7983 */ /* 0x000ee80000300800 */
[----:B------:R-:W3:Y:S04]  /*a710*/  LDL.LU R75, [R1+0x180] ;  /* 0x00018000014b7983 */ /* 0x000ee80000300800 */
[----:B------:R-:W3:Y:S04]  /*a720*/  LDL.LU R71, [R1+0x184] ;  /* 0x0001840001477983 */ /* 0x000ee80000300800 */
[----:B------:R-:W3:Y:S04]  /*a730*/  LDL.LU R103, [R1+0x178] ;  /* 0x0001780001677983 */ /* 0x000ee80000300800 */
[----:B------:R-:W3:Y:S04]  /*a740*/  LDL.LU R104, [R1+0x17c] ;  /* 0x00017c0001687983 */ /* 0x000ee80000300800 */
[----:B------:R-:W3:Y:S01]  /*a750*/  LDL.LU R108, [R1+0x170] ;  /* 0x00017000016c7983 */ /* 0x000ee20000300800 */
[----:B--2---:R-:W-:-:S03]  /*a760*/  PRMT R61, R112, 0x3340, R111 ;  /* 0x00003340703d7816 */ /* 0x004fc6000000006f */
[----:B------:R-:W2:Y:S04]  /*a770*/  LDL.LU R106, [R1+0x174] ;  /* 0x00017400016a7983 */ /* 0x000ea80000300800 */
[----:B------:R-:W2:Y:S01]  /*a780*/  LDL.LU R107, [R1+0x318] ;  /* 0x00031800016b7983 */ /* 0x000ea20000300800 */
[----:B----4-:R-:W-:-:S03]  /*a790*/  PRMT R62, R114, 0x3340, R113 ;  /* 0x00003340723e7816 */ /* 0x010fc60000000071 */
[----:B------:R-:W2:Y:S04]  /*a7a0*/  LDL.LU R109, [R1+0x31c] ;  /* 0x00031c00016d7983 */ /* 0x000ea80000300800 */
[----:B------:R-:W4:Y:S01]  /*a7b0*/  LDL.LU R110, [R1+0x30c] ;  /* 0x00030c00016e7983 */ /* 0x000f220000300800 */
[----:B-----5:R-:W-:-:S03]  /*a7c0*/  PRMT R63, R116, 0x3340, R115 ;  /* 0x00003340743f7816 */ /* 0x020fc60000000073 */
[----:B------:R-:W4:Y:S04]  /*a7d0*/  LDL.LU R111, [R1+0x314] ;  /* 0x00031400016f7983 */ /* 0x000f280000300800 */
[----:B------:R-:W5:Y:S01]  /*a7e0*/  LDL.LU R112, [R1+0x300] ;  /* 0x0003000001707983 */ /* 0x000f620000300800 */
[----:B------:R-:W-:-:S03]  /*a7f0*/  PRMT R64, R118, 0x3340, R117 ;  /* 0x0000334076407816 */ /* 0x000fc60000000075 */
[----:B------:R-:W5:Y:S04]  /*a800*/  LDL.LU R113, [R1+0x308] ;  /* 0x0003080001717983 */ /* 0x000f680000300800 */
[----:B------:R-:W5:Y:S01]  /*a810*/  LDL.LU R114, [R1+0x2f0] ;  /* 0x0002f00001727983 */ /* 0x000f620000300800 */
[----:B------:R-:W-:-:S03]  /*a820*/  PRMT R65, R120, 0x3340, R119 ;  /* 0x0000334078417816 */ /* 0x000fc60000000077 */
[----:B------:R-:W5:Y:S01]  /*a830*/  LDL.LU R115, [R1+0x2f8] ;  /* 0x0002f80001737983 */ /* 0x000f620000300800 */
[----:B------:R-:W-:-:S03]  /*a840*/  PRMT R102, R102, 0x3340, R28 ;  /* 0x0000334066667816 */ /* 0x000fc6000000001c */
        /* <DEDUP_REMOVED lines=8> */
[----:B------:R-:W-:Y:S02]  /*a8d0*/  PRMT R58, R58, 0x3340, R31 ;  /* 0x000033403a3a7816 */ /* 0x000fe4000000001f */
[----:B------:R-:W-:Y:S01]  /*a8e0*/  PRMT R56, R56, 0x3340, R29 ;  /* 0x0000334038387816 */ /* 0x000fe2000000001d */
[----:B------:R-:W5:Y:S01]  /*a8f0*/  LDL.LU R121, [R1+0x2cc] ;  /* 0x0002cc0001797983 */ /* 0x000f620000300800 */
[----:B------:R-:W-:Y:S02]  /*a900*/  PRMT R28, R60, 0x5410, R133 ;  /* 0x000054103c1c7816 */ /* 0x000fe40000000085 */
[----:B------:R-:W-:Y:S01]  /*a910*/  PRMT R29, R102, 0x5410, R55 ;  /* 0x00005410661d7816 */ /* 0x000fe20000000037 */
[----:B------:R-:W5:Y:S01]  /*a920*/  LDL.LU R132, [R1+0x2b8] ;  /* 0x0002b80001847983 */ /* 0x000f620000300800 */
[----:B------:R-:W-:Y:S02]  /*a930*/  PRMT R30, R38, 0x5410, R54 ;  /* 0x00005410261e7816 */ /* 0x000fe40000000036 */
[----:B------:R-:W-:Y:S01]  /*a940*/  PRMT R31, R39, 0x5410, R53 ;  /* 0x00005410271f7816 */ /* 0x000fe20000000035 */
[----:B------:R-:W5:Y:S01]  /*a950*/  LDL.LU R123, [R1+0x2c0] ;  /* 0x0002c000017b7983 */ /* 0x000f620000300800 */
[----:B------:R-:W-:-:S02]  /*a960*/  PRMT R44, R59, 0x3340, R44 ;  /* 0x000033403b2c7816 */ /* 0x000fc4000000002c */
[----:B------:R-:W-:Y:S01]  /*a970*/  PRMT R70, R129, 0x3340, R42 ;  /* 0x0000334081467816 */ /* 0x000fe2000000002a */
[----:B------:R-:W5:Y:S01]  /*a980*/  LDL.LU R131, [R1+0x2a8] ;  /* 0x0002a80001837983 */ /* 0x000f620000300800 */
[----:B------:R-:W-:-:S03]  /*a990*/  PRMT R59, R127, 0x3340, R207 ;  /* 0x000033407f3b7816 */ /* 0x000fc600000000cf */
[----:B------:R-:W5:Y:S01]  /*a9a0*/  LDL.LU R129, [R1+0x2b0] ;  /* 0x0002b00001817983 */ /* 0x000f620000300800 */
[----:B------:R-:W-:-:S03]  /*a9b0*/  PRMT R69, R125, 0x3340, R209 ;  /* 0x000033407d457816 */ /* 0x000fc600000000d1 */
[----:B------:R-:W5:Y:S04]  /*a9c0*/  LDL.LU R207, [R1+0x29c] ;  /* 0x00029c0001cf7983 */ /* 0x000f680000300800 */
[----:B------:R-:W5:Y:S04]  /*a9d0*/  LDL.LU R127, [R1+0x2a4] ;  /* 0x0002a400017f7983 */ /* 0x000f680000300800 */
[----:B------:R3:W-:Y:S04]  /*a9e0*/  STS.128 [R105+0x4000], R28 ;  /* 0x0040001c69007388 */ /* 0x0007e80000000c00 */
[----:B------:R-:W5:Y:S04]  /*a9f0*/  LDL.LU R209, [R1+0x28c] ;  /* 0x00028c0001d17983 */ /* 0x000f680000300800 */
[----:B------:R-:W5:Y:S01]  /*aa00*/  LDL.LU R125, [R1+0x294] ;  /* 0x00029400017d7983 */ /* 0x000f620000300800 */
[----:B---3--:R-:W-:-:S03]  /*aa10*/  PRMT R28, R219, 0x3340, R229 ;  /* 0x00003340db1c7816 */ /* 0x008fc600000000e5 */
[----:B------:R-:W3:Y:S04]  /*aa20*/  LDL.LU R229, [R1+0x280] ;  /* 0x0002800001e57983 */ /* 0x000ee80000300800 */
[----:B------:R-:W3:Y:S01]  /*aa30*/  LDL.LU R219, [R1+0x288] ;  /* 0x0002880001db7983 */ /* 0x000ee20000300800 */
[----:B------:R-:W-:Y:S02]  /*aa40*/  PRMT R82, R82, 0x3340, R33 ;  /* 0x0000334052527816 */ /* 0x000fe40000000021 */
[----:B------:R-:W-:Y:S02]  /*aa50*/  PRMT R45, R81, 0x3340, R45 ;  /* 0x00003340512d7816 */ /* 0x000fe4000000002d */
[----:B------:R-:W-:Y:S02]  /*aa60*/  PRMT R51, R93, 0x3340, R51 ;  /* 0x000033405d337816 */ /* 0x000fe40000000033 */
[----:B------:R-:W-:-:S02]  /*aa70*/  PRMT R39, R82, 0x5410, R45 ;  /* 0x0000541052277816 */ /* 0x000fc4000000002d */
[----:B------:R-:W-:Y:S02]  /*aa80*/  PRMT R36, R88, 0x3340, R36 ;  /* 0x0000334058247816 */ /* 0x000fe40000000024 */
[----:B------:R-:W-:Y:S02]  /*aa90*/  PRMT R48, R87, 0x3340, R48 ;  /* 0x0000334057307816 */ /* 0x000fe40000000030 */
[----:B------:R-:W-:Y:S02]  /*aaa0*/  LOP3.LUT R45, R0, 0x20, RZ, 0x3c, !PT ;  /* 0x00000020002d7812 */ /* 0x000fe400078e3cff */
[----:B------:R-:W-:Y:S02]  /*aab0*/  PRMT R37, R86, 0x3340, R37 ;  /* 0x0000334056257816 */ /* 0x000fe40000000025 */
[----:B------:R-:W-:Y:S02]  /*aac0*/  PRMT R47, R85, 0x3340, R47 ;  /* 0x00003340552f7816 */ /* 0x000fe4000000002f */
[----:B------:R-:W-:-:S02]  /*aad0*/  PRMT R84, R84, 0x3340, R32 ;  /* 0x0000334054547816 */ /* 0x000fc40000000020 */
[----:B------:R-:W-:Y:S02]  /*aae0*/  PRMT R46, R83, 0x3340, R46 ;  /* 0x00003340532e7816 */ /* 0x000fe4000000002e */
[----:B------:R-:W-:Y:S02]  /*aaf0*/  PRMT R57, R57, 0x3340, R43 ;  /* 0x0000334039397816 */ /* 0x000fe4000000002b */
[----:B------:R-:W-:Y:S02]  /*ab00*/  PRMT R32, R40, 0x5410, R52 ;  /* 0x0000541028207816 */ /* 0x000fe40000000034 */
[----:B------:R-:W-:Y:S02]  /*ab10*/  PRMT R33, R41, 0x5410, R51 ;  /* 0x0000541029217816 */ /* 0x000fe40000000033 */
[----:B------:R-:W-:Y:S01]  /*ab20*/  PRMT R36, R36, 0x5410, R48 ;  /* 0x0000541024247816 */ /* 0x000fe20000000030 */
[----:B------:R-:W-:Y:S01]  /*ab30*/  IMAD.IADD R48, R17, 0x1, R45 ;  /* 0x0000000111307824 */ /* 0x000fe200078e022d */
[----:B------:R-:W-:-:S02]  /*ab40*/  PRMT R34, R92, 0x3340, R34 ;  /* 0x000033405c227816 */ /* 0x000fc40000000022 */
[----:B------:R-:W-:Y:S02]  /*ab50*/  PRMT R50, R91, 0x3340, R50 ;  /* 0x000033405b327816 */ /* 0x000fe40000000032 */
[----:B------:R-:W-:Y:S02]  /*ab60*/  PRMT R35, R90, 0x3340, R35 ;  /* 0x000033405a237816 */ /* 0x000fe40000000023 */
[----:B------:R-:W-:Y:S02]  /*ab70*/  PRMT R49, R89, 0x3340, R49 ;  /* 0x0000334059317816 */ /* 0x000fe40000000031 */
[----:B------:R-:W-:Y:S02]  /*ab80*/  PRMT R40, R61, 0x5410, R62 ;  /* 0x000054103d287816 */ /* 0x000fe4000000003e */
[----:B------:R-:W-:Y:S02]  /*ab90*/  PRMT R41, R63, 0x5410, R64 ;  /* 0x000054103f297816 */ /* 0x000fe40000000040 */
        /* <DEDUP_REMOVED lines=9> */
[----:B------:R-:W-:Y:S01]  /*ac30*/  PRMT R252, R18, 0x3340, R252 ;  /* 0x0000334012fc7816 */ /* 0x000fe200000000fc */
[----:B------:R0:W-:Y:S01]  /*ac40*/  STS.128 [R48], R40 ;  /* 0x0000002830007388 */ /* 0x0001e20000000c00 */
[----:B------:R-:W-:Y:S02]  /*ac50*/  PRMT R34, R34, 0x5410, R50 ;  /* 0x0000541022227816 */ /* 0x000fe40000000032 */
[----:B------:R-:W-:Y:S01]  /*ac60*/  PRMT R35, R35, 0x5410, R49 ;  /* 0x0000541023237816 */ /* 0x000fe20000000031 */
[----:B------:R-:W3:Y:S01]  /*ac70*/  LDL.LU R18, [R1+0x12a0] ;  /* 0x0012a00001127983 */ /* 0x000ee20000300800 */
[----:B------:R-:W-:-:S03]  /*ac80*/  PRMT R24, R74, 0x3340, R73 ;  /* 0x000033404a187816 */ /* 0x000fc60000000049 */
[----:B------:R-:W3:Y:S04]  /*ac90*/  LDL.LU R73, [R1+0x304] ;  /* 0x0003040001497983 */ /* 0x000ee80000300800 */
[----:B------:R-:W3:Y:S01]  /*aca0*/  LDL.LU R74, [R1+0x310] ;  /* 0x00031000014a7983 */ /* 0x000ee20000300800 */
[----:B0-----:R-:W-:-:S03]  /*acb0*/  PRMT R40, R71, 0x3340, R75 ;  /* 0x0000334047287816 */ /* 0x001fc6000000004b */
[----:B------:R0:W-:Y:S04]  /*acc0*/  STS.128 [R48+0x4000], R44 ;  /* 0x0040002c30007388 */ /* 0x0001e80000000c00 */
[----:B------:R-:W3:Y:S04]  /*acd0*/  LDL.LU R75, [R1+0x2f4] ;  /* 0x0002f400014b7983 */ /* 0x000ee80000300800 */
[----:B------:R-:W3:Y:S04]  /*ace0*/  LDL.LU R71, [R1+0x2fc] ;  /* 0x0002fc0001477983 */ /* 0x000ee80000300800 */
[----:B------:R-:W-:Y:S01]  /*acf0*/  STS.128 [R48+0x8000], R32 ;  /* 0x0080002030007388 */ /* 0x000fe20000000c00 */
[----:B0-----:R-:W-:-:S03]  /*ad00*/  PRMT R45, R104, 0x3340, R103 ;  /* 0x00003340682d7816 */ /* 0x001fc60000000067 */
[----:B------:R0:W-:Y:S04]  /*ad10*/  STS.128 [R48+0xc000], R36 ;  /* 0x00c0002430007388 */ /* 0x0001e80000000c00 */
[----:B------:R-:W3:Y:S01]  /*ad20*/  LDL.LU R103, [R1+0x2e4] ;  /* 0x0002e40001677983 */ /* 0x000ee20000300800 */
[----:B--2---:R-:W-:-:S03]  /*ad30*/  PRMT R46, R109, 0x3340, R107 ;  /* 0x000033406d2e7816 */ /* 0x004fc6000000006b */
[----:B------:R-:W2:Y:S01]  /*ad40*/  LDL.LU R104, [R1+0x2ec] ;  /* 0x0002ec0001687983 */ /* 0x000ea20000300800 */
[----:B0-----:R-:W-:-:S03]  /*ad50*/  PRMT R48, R106, 0x3340, R108 ;  /* 0x000033406a307816 */ /* 0x001fc6000000006c */
[----:B------:R-:W2:Y:S01]  /*ad60*/  LDL.LU R108, [R1+0x2d0] ;  /* 0x0002d000016c7983 */ /* 0x000ea20000300800 */
[----:B----4-:R-:W-:-:S03]  /*ad70*/  PRMT R47, R111, 0x3340, R110 ;  /* 0x000033406f2f7816 */ /* 0x010fc6000000006e */
[----:B------:R-:W4:Y:S01]  /*ad80*/  LDL.LU R106, [R1+0x2d8] ;  /* 0x0002d800016a7983 */ /* 0x000f220000300800 */
[----:B-----5:R-:W-:-:S03]  /*ad90*/  PRMT R44, R113, 0x3340, R112 ;  /* 0x00003340712c7816 */ /* 0x020fc60000000070 */
[----:B------:R-:W5:Y:S04]  /*ada0*/  LDL.LU R107, [R1+0x2bc] ;  /* 0x0002bc00016b7983 */ /* 0x000f680000300800 */
[----:B------:R-:W5:Y:S01]  /*adb0*/  LDL.LU R109, [R1+0x2c8] ;  /* 0x0002c800016d7983 */ /* 0x000f620000300800 */
[----:B------:R-:W-:-:S03]  /*adc0*/  PRMT R43, R115, 0x3340, R114 ;  /* 0x00003340732b7816 */ /* 0x000fc60000000072 */
[----:B------:R-:W5:Y:S04]  /*add0*/  LDL.LU R110, [R1+0x2ac] ;  /* 0x0002ac00016e7983 */ /* 0x000f680000300800 */
[----:B------:R-:W5:Y:S01]  /*ade0*/  LDL.LU R111, [R1+0x2b4] ;  /* 0x0002b400016f7983 */ /* 0x000f620000300800 */
[----:B------:R-:W-:-:S03]  /*adf0*/  PRMT R41, R117, 0x3340, R116 ;  /* 0x0000334075297816 */ /* 0x000fc60000000074 */
[----:B------:R-:W5:Y:S04]  /*ae00*/  LDL.LU R112, [R1+0x298] ;  /* 0x0002980001707983 */ /* 0x000f680000300800 */
[----:B------:R-:W5:Y:S01]  /*ae10*/  LDL.LU R113, [R1+0x2a0] ;  /* 0x0002a00001717983 */ /* 0x000f620000300800 */
[----:B------:R-:W-:-:S03]  /*ae20*/  PRMT R42, R119, 0x3340, R118 ;  /* 0x00003340772a7816 */ /* 0x000fc60000000076 */
[----:B------:R-:W2:Y:S01]  /*ae30*/  LDL.LU R114, [R1+0x284] ;  /* 0x0002840001727983 */ /* 0x000ea20000300800 */
[----:B------:R-:W-:-:S03]  /*ae40*/  PRMT R3, R25, 0x3340, R3 ;  /* 0x0000334019037816 */ /* 0x000fc60000000003 */
[----:B------:R-:W2:Y:S01]  /*ae50*/  LDL.LU R115, [R1+0x290] ;  /* 0x0002900001737983 */ /* 0x000ea20000300800 */
[----:B------:R-:W-:-:S03]  /*ae60*/  PRMT R25, R121, 0x3340, R120 ;  /* 0x0000334079197816 */ /* 0x000fc60000000078 */
[----:B------:R-:W4:Y:S04]  /*ae70*/  LDL.LU R116, [R1+0x278] ;  /* 0x0002780001747983 */ /* 0x000f280000300800 */
[----:B------:R-:W4:Y:S01]  /*ae80*/  LDL.LU R117, [R1+0x27c] ;  /* 0x00027c0001757983 */ /* 0x000f220000300800 */
        /* <DEDUP_REMOVED lines=8> */
[----:B------:R-:W5:Y:S04]  /*af10*/  LDL.LU R132, [R1+0x258] ;  /* 0x0002580001847983 */ /* 0x000f680000300800 */
[----:B------:R-:W5:Y:S04]  /*af20*/  LDL.LU R123, [R1+0x260] ;  /* 0x00026000017b7983 */ /* 0x000f680000300800 */
[----:B------:R-:W5:Y:S01]  /*af30*/  LDL.LU R131, [R1+0x248] ;  /* 0x0002480001837983 */ /* 0x000f620000300800 */
[----:B------:R-:W-:-:S03]  /*af40*/  PRMT R36, R125, 0x3340, R209 ;  /* 0x000033407d247816 */ /* 0x000fc600000000d1 */
[----:B------:R-:W5:Y:S04]  /*af50*/  LDL.LU R129, [R1+0x250] ;  /* 0x0002500001817983 */ /* 0x000f680000300800 */
[----:B------:R-:W5:Y:S04]  /*af60*/  LDL.LU R207, [R1+0x238] ;  /* 0x0002380001cf7983 */ /* 0x000f680000300800 */
[----:B------:R-:W5:Y:S04]  /*af70*/  LDL.LU R127, [R1+0x240] ;  /* 0x00024000017f7983 */ /* 0x000f680000300800 */
        /* <DEDUP_REMOVED lines=10> */
[----:B------:R-:W-:Y:S02]  /*b020*/  LOP3.LUT R3, R0, 0x30, RZ, 0x3c, !PT ;  /* 0x0000003000037812 */ /* 0x000fe400078e3cff */
        /* <DEDUP_REMOVED lines=11> */
[----:B------:R-:W-:Y:S01]  /*b0e0*/  PRMT R16, R16, 0x3340, R11 ;  /* 0x0000334010107816 */ /* 0x000fe2000000000b */
[----:B------:R2:W-:Y:S01]  /*b0f0*/  STS.128 [R32+0xc000], R12 ;  /* 0x00c0000c20007388 */ /* 0x0005e20000000c00 */
[----:B------:R-:W-:-:S02]  /*b100*/  LOP3.LUT R19, R0, 0x40, RZ, 0x3c, !PT ;  /* 0x0000004000137812 */ /* 0x000fc400078e3cff */
[----:B------:R-:W-:Y:S02]  /*b110*/  PRMT R9, R30, 0x5410, R31 ;  /* 0x000054101e097816 */ /* 0x000fe4000000001f */
[----:B------:R-:W-:Y:S02]  /*b120*/  PRMT R20, R24, 0x5410, R40 ;  /* 0x0000541018147816 */ /* 0x000fe40000000028 */
[----:B------:R-:W-:Y:S02]  /*b130*/  PRMT R21, R45, 0x5410, R48 ;  /* 0x000054102d157816 */ /* 0x000fe40000000030 */
[----:B------:R-:W-:Y:S02]  /*b140*/  PRMT R22, R46, 0x5410, R47 ;  /* 0x000054102e167816 */ /* 0x000fe4000000002f */
[----:B------:R-:W-:Y:S02]  /*b150*/  PRMT R23, R44, 0x5410, R43 ;  /* 0x000054102c177816 */ /* 0x000fe4000000002b */
[----:B------:R-:W-:Y:S01]  /*b160*/  PRMT R31, R7, 0x5410, R16 ;  /* 0x00005410071f7816 */ /* 0x000fe20000000010 */
[----:B------:R-:W-:-:S02]  /*b170*/  IMAD.IADD R3, R17, 0x1, R19 ;  /* 0x0000000111037824 */ /* 0x000fc400078e0213 */
[----:B------:R0:W-:Y:S01]  /*b180*/  STS.128 [R32], R20 ;  /* 0x0000001420007388 */ /* 0x0001e20000000c00 */
[----:B------:R-:W-:Y:S02]  /*b190*/  PRMT R24, R41, 0x5410, R42 ;  /* 0x0000541029187816 */ /* 0x000fe4000000002a */
[----:B------:R-:W-:Y:S02]  /*b1a0*/  PRMT R25, R25, 0x5410, R39 ;  /* 0x0000541019197816 */ /* 0x000fe40000000027 */
[----:B------:R-:W-:Y:S02]  /*b1b0*/  PRMT R26, R26, 0x5410, R38 ;  /* 0x000054101a1a7816 */ /* 0x000fe40000000026 */
[----:B------:R-:W-:-:S05]  /*b1c0*/  PRMT R27, R36, 0x5410, R37 ;  /* 0x00005410241b7816 */ /* 0x000fca0000000025 */
[----:B------:R1:W-:Y:S01]  /*b1d0*/  STS.128 [R32+0x4000], R24 ;  /* 0x0040001820007388 */ /* 0x0003e20000000c00 */
[----:B--2---:R-:W-:-:S03]  /*b1e0*/  PRMT R15, R115, 0x3340, R114 ;  /* 0x00003340730f7816 */ /* 0x004fc60000000072 */
[----:B------:R-:W2:Y:S04]  /*b1f0*/  LDL.LU R114, [R1+0x25c] ;  /* 0x00025c0001727983 */ /* 0x000ea80000300800 */
[----:B------:R-:W2:Y:S01]  /*b200*/  LDL.LU R115, [R1+0x264] ;  /* 0x0002640001737983 */ /* 0x000ea20000300800 */
[----:B----4-:R-:W-:-:S03]  /*b210*/  PRMT R16, R117, 0x3340, R116 ;  /* 0x0000334075107816 */ /* 0x010fc60000000074 */
[----:B------:R-:W4:Y:S04]  /*b220*/  LDL.LU R116, [R1+0x24c] ;  /* 0x00024c0001747983 */ /* 0x000f280000300800 */
[----:B------:R-:W4:Y:S01]  /*b230*/  LDL.LU R117, [R1+0x254] ;  /* 0x0002540001757983 */ /* 0x000f220000300800 */
[----:B-----5:R-:W-:-:S03]  /*b240*/  PRMT R19, R119, 0x3340, R118 ;  /* 0x0000334077137816 */ /* 0x020fc60000000076 */
[----:B------:R-:W5:Y:S04]  /*b250*/  LDL.LU R118, [R1+0x23c] ;  /* 0x00023c0001767983 */ /* 0x000f680000300800 */
[----:B------:R-:W5:Y:S01]  /*b260*/  LDL.LU R119, [R1+0x244] ;  /* 0x0002440001777983 */ /* 0x000f620000300800 */
[----:B0-----:R-:W-:-:S03]  /*b270*/  PRMT R20, R121, 0x3340, R120 ;  /* 0x0000334079147816 */ /* 0x001fc60000000078 */
        /* <DEDUP_REMOVED lines=11> */
[----:B-1----:R-:W-:-:S03]  /*b330*/  PRMT R24, R125, 0x3340, R209 ;  /* 0x000033407d187816 */ /* 0x002fc600000000d1 */
        /* <DEDUP_REMOVED lines=10> */
[----:B------:R-:W-:-:S03]  /*b3e0*/  PRMT R247, R248, 0x3340, R247 ;  /* 0x00003340f8f77816 */ /* 0x000fc600000000f7 */
[----:B------:R0:W-:Y:S01]  /*b3f0*/  STS.128 [R32+0x8000], R8 ;  /* 0x0080000820007388 */ /* 0x0001e20000000c00 */
[----:B------:R-:W-:Y:S02]  /*b400*/  PRMT R245, R246, 0x3340, R245 ;  /* 0x00003340f6f57816 */ /* 0x000fe400000000f5 */
[----:B------:R-:W-:Y:S02]  /*b410*/  PRMT R238, R243, 0x3340, R238 ;  /* 0x00003340f3ee7816 */ /* 0x000fe400000000ee */
[----:B------:R-:W-:Y:S02]  /*b420*/  PRMT R236, R237, 0x3340, R236 ;  /* 0x00003340edec7816 */ /* 0x000fe400000000ec */
[----:B------:R-:W-:Y:S02]  /*b430*/  PRMT R230, R235, 0x3340, R230 ;  /* 0x00003340ebe67816 */ /* 0x000fe400000000e6 */
[----:B------:R-:W-:Y:S02]  /*b440*/  PRMT R28, R252, 0x5410, R247 ;  /* 0x00005410fc1c7816 */ /* 0x000fe400000000f7 */
[----:B------:R-:W-:-:S02]  /*b450*/  PRMT R29, R245, 0x5410, R238 ;  /* 0x00005410f51d7816 */ /* 0x000fc400000000ee */
[----:B0-----:R-:W-:Y:S02]  /*b460*/  PRMT R9, R71, 0x3340, R75 ;  /* 0x0000334047097816 */ /* 0x001fe4000000004b */
[----:B------:R-:W3:Y:S01]  /*b470*/  LDL.LU R75, [R1+0x1f0] ;  /* 0x0001f000014b7983 */ /* 0x000ee20000300800 */
[----:B------:R-:W-:-:S03]  /*b480*/  PRMT R10, R104, 0x3340, R103 ;  /* 0x00003340680a7816 */ /* 0x000fc60000000067 */
[----:B------:R-:W3:Y:S01]  /*b490*/  LDL.LU R71, [R1+0x1f4] ;  /* 0x0001f40001477983 */ /* 0x000ee20000300800 */
[----:B------:R-:W-:Y:S02]  /*b4a0*/  PRMT R8, R74, 0x3340, R73 ;  /* 0x000033404a087816 */ /* 0x000fe40000000049 */
[----:B------:R-:W-:Y:S01]  /*b4b0*/  PRMT R11, R106, 0x3340, R108 ;  /* 0x000033406a0b7816 */ /* 0x000fe2000000006c */
        /* <DEDUP_REMOVED lines=17> */
[----:B------:R0:W-:Y:S01]  /*b5d0*/  STS.128 [R3+0x8000], R28 ;  /* 0x0080001c03007388 */ /* 0x0001e20000000c00 */
[----:B------:R-:W-:-:S03]  /*b5e0*/  PRMT R11, R14, 0x5410, R15 ;  /* 0x000054100e0b7816 */ /* 0x000fc6000000000f */
[----:B------:R-:W3:Y:S01]  /*b5f0*/  LDL.LU R111, [R1+0x1d4] ;  /* 0x0001d400016f7983 */ /* 0x000ee20000300800 */
[----:B------:R-:W-:-:S03]  /*b600*/  PRMT R14, R22, 0x5410, R23 ;  /* 0x00005410160e7816 */ /* 0x000fc60000000017 */
[----:B------:R-:W3:Y:S01]  /*b610*/  LDL.LU R112, [R1+0x1c8] ;  /* 0x0001c80001707983 */ /* 0x000ee20000300800 */
[----:B------:R-:W-:-:S03]  /*b620*/  PRMT R250, R251, 0x3340, R250 ;  /* 0x00003340fbfa7816 */ /* 0x000fc600000000fa */
[----:B------:R-:W3:Y:S01]  /*b630*/  LDL.LU R113, [R1+0x1cc] ;  /* 0x0001cc0001717983 */ /* 0x000ee20000300800 */
[----:B------:R-:W-:Y:S02]  /*b640*/  PRMT R249, R249, 0x3340, R244 ;  /* 0x00003340f9f97816 */ /* 0x000fe400000000f4 */
[----:B0-----:R-:W-:Y:S02]  /*b650*/  PRMT R28, R6, 0x3340, R2 ;  /* 0x00003340061c7816 */ /* 0x001fe40000000002 */
        /* <DEDUP_REMOVED lines=15> */
[----:B------:R0:W-:Y:S04]  /*b750*/  STS.128 [R3+0xc000], R4 ;  /* 0x00c0000403007388 */ /* 0x0001e80000000c00 */
[----:B------:R1:W-:Y:S04]  /*b760*/  STS.128 [R3], R8 ;  /* 0x0000000803007388 */ /* 0x0003e80000000c00 */
        /* <DEDUP_REMOVED lines=10> */
[----:B------:R-:W-:-:S03]  /*b810*/  PRMT R29, R121, 0x3340, R120 ;  /* 0x00003340791d7816 */ /* 0x000fc60000000078 */
[----:B------:R-:W2:Y:S04]  /*b820*/  LDL.LU R120, [R1+0x1a8] ;  /* 0x0001a80001787983 */ /* 0x000ea80000300800 */
[----:B------:R-:W2:Y:S01]  /*b830*/  LDL.LU R121, [R1+0x1ac] ;  /* 0x0001ac0001797983 */ /* 0x000ea20000300800 */
[----:B------:R-:W-:-:S03]  /*b840*/  PRMT R30, R123, 0x3340, R132 ;  /* 0x000033407b1e7816 */ /* 0x000fc60000000084 */
[----:B------:R-:W2:Y:S04]  /*b850*/  LDL.LU R132, [R1+0x1a0] ;  /* 0x0001a00001847983 */ /* 0x000ea80000300800 */
[----:B------:R-:W2:Y:S01]  /*b860*/  LDL.LU R123, [R1+0x1a4] ;  /* 0x0001a400017b7983 */ /* 0x000ea20000300800 */
[----:B------:R-:W-:-:S03]  /*b870*/  PRMT R31, R129, 0x3340, R131 ;  /* 0x00003340811f7816 */ /* 0x000fc60000000083 */
[----:B------:R-:W2:Y:S04]  /*b880*/  LDL.LU R131, [R1+0x198] ;  /* 0x0001980001837983 */ /* 0x000ea80000300800 */
[----:B------:R-:W2:Y:S01]  /*b890*/  LDL.LU R129, [R1+0x19c] ;  /* 0x00019c0001817983 */ /* 0x000ea20000300800 */
[----:B0-----:R-:W-:-:S03]  /*b8a0*/  PRMT R7, R127, 0x3340, R207 ;  /* 0x000033407f077816 */ /* 0x001fc600000000cf */
[----:B------:R-:W2:Y:S04]  /*b8b0*/  LDL.LU R207, [R1+0x190] ;  /* 0x0001900001cf7983 */ /* 0x000ea80000300800 */
[----:B------:R-:W2:Y:S01]  /*b8c0*/  LDL.LU R127, [R1+0x194] ;  /* 0x00019400017f7983 */ /* 0x000ea20000300800 */
[----:B-1----:R-:W-:-:S03]  /*b8d0*/  PRMT R8, R125, 0x3340, R209 ;  /* 0x000033407d087816 */ /* 0x002fc600000000d1 */
[----:B------:R-:W2:Y:S04]  /*b8e0*/  LDL.LU R209, [R1+0x14c] ;  /* 0x00014c0001d17983 */ /* 0x000ea80000300800 */
[----:B------:R-:W2:Y:S01]  /*b8f0*/  LDL.LU R125, [R1+0x154] ;  /* 0x00015400017d7983 */ /* 0x000ea20000300800 */
[----:B---3--:R-:W-:-:S03]  /*b900*/  PRMT R3, R219, 0x3340, R229 ;  /* 0x00003340db037816 */ /* 0x008fc600000000e5 */
[----:B------:R-:W3:Y:S04]  /*b910*/  LDL.LU R229, [R1+0x13c] ;  /* 0x00013c0001e57983 */ /* 0x000ee80000300800 */
[----:B------:R-:W3:Y:S01]  /*b920*/  LDL.LU R219, [R1+0x144] ;  /* 0x0001440001db7983 */ /* 0x000ee20000300800 */
[----:B------:R-:W-:Y:S02]  /*b930*/  LOP3.LUT R2, R0, 0x50, RZ, 0x3c, !PT ;  /* 0x0000005000027812 */ /* 0x000fe400078e3cff */
[----:B------:R-:W-:Y:S02]  /*b940*/  PRMT R204, R205, 0x3340, R204 ;  /* 0x00003340cdcc7816 */ /* 0x000fe400000000cc */
[----:B------:R-:W-:Y:S02]  /*b950*/  PRMT R201, R203, 0x3340, R201 ;  /* 0x00003340cbc97816 */ /* 0x000fe400000000c9 */
[----:B------:R-:W-:-:S02]  /*b960*/  PRMT R199, R200, 0x3340, R199 ;  /* 0x00003340c8c77816 */ /* 0x000fc400000000c7 */
[----:B------:R-:W-:Y:S02]  /*b970*/  PRMT R196, R198, 0x3340, R196 ;  /* 0x00003340c6c47816 */ /* 0x000fe400000000c4 */
[----:B------:R-:W-:Y:S02]  /*b980*/  PRMT R26, R191, 0x3340, R190 ;  /* 0x00003340bf1a7816 */ /* 0x000fe400000000be */
[----:B------:R-:W-:Y:S01]  /*b990*/  PRMT R189, R189, 0x3340, R188 ;  /* 0x00003340bdbd7816 */ /* 0x000fe200000000bc */
[----:B------:R-:W-:Y:S01]  /*b9a0*/  IMAD.IADD R2, R17, 0x1, R2 ;  /* 0x0000000111027824 */ /* 0x000fe200078e0202 */
[----:B------:R-:W-:Y:S02]  /*b9b0*/  PRMT R24, R204, 0x5410, R201 ;  /* 0x00005410cc187816 */ /* 0x000fe400000000c9 */
[----:B------:R-:W-:Y:S02]  /*b9c0*/  PRMT R25, R199, 0x5410, R196 ;  /* 0x00005410c7197816 */ /* 0x000fe400000000c4 */
[----:B------:R-:W-:-:S05]  /*b9d0*/  PRMT R26, R26, 0x5410, R189 ;  /* 0x000054101a1a7816 */ /* 0x000fca00000000bd */
[----:B------:R4:W-:Y:S02]  /*b9e0*/  STS.128 [R2+0xc000], R24 ;  /* 0x00c0001802007388 */ /* 0x0009e40000000c00 */
[----:B----4-:R-:W-:Y:S02]  /*b9f0*/  PRMT R24, R117, 0x3340, R116 ;  /* 0x0000334075187816 */ /* 0x010fe40000000074 */
[----:B------:R-:W4:Y:S04]  /*ba00*/  LDL.LU R116, [R1+0x168] ;  /* 0x0001680001747983 */ /* 0x000f280000300800 */
[----:B------:R-:W4:Y:S01]  /*ba10*/  LDL.LU R117, [R1+0x16c] ;  /* 0x00016c0001757983 */ /* 0x000f220000300800 */
[----:B-----5:R-:W-:-:S03]  /*ba20*/  PRMT R25, R119, 0x3340, R118 ;  /* 0x0000334077197816 */ /* 0x020fc60000000076 */
[----:B------:R-:W5:Y:S04]  /*ba30*/  LDL.LU R118, [R1+0x160] ;  /* 0x0001600001767983 */ /* 0x000f680000300800 */
[----:B------:R-:W5:Y:S01]  /*ba40*/  LDL.LU R119, [R1+0x164] ;  /* 0x0001640001777983 */ /* 0x000f620000300800 */
[----:B--2---:R-:W-:-:S03]  /*ba50*/  PRMT R26, R121, 0x3340, R120 ;  /* 0x00003340791a7816 */ /* 0x004fc60000000078 */
        /* <DEDUP_REMOVED lines=14> */
[----:B---3--:R-:W-:-:S03]  /*bb40*/  PRMT R35, R219, 0x3340, R229 ;  /* 0x00003340db237816 */ /* 0x008fc600000000e5 */
[----:B------:R-:W3:Y:S04]  /*bb50*/  LDL.LU R229, [R1+0x110] ;  /* 0x0001100001e57983 */ /* 0x000ee80000300800 */
        /* <DEDUP_REMOVED lines=8> */
[----:B------:R-:W3:Y:S01]  /*bbe0*/  LDL.LU R71, [R1+0xe8] ;  /* 0x0000e80001477983 */ /* 0x000ee20000300800 */
[----:B------:R-:W-:Y:S02]  /*bbf0*/  PRMT R214, R215, 0x3340, R214 ;  /* 0x00003340d7d67816 */ /* 0x000fe400000000d6 */
[----:B------:R-:W-:-:S02]  /*bc00*/  PRMT R213, R213, 0x3340, R212 ;  /* 0x00003340d5d57816 */ /* 0x000fc400000000d4 */
[----:B------:R-:W-:Y:S02]  /*bc10*/  PRMT R9, R104, 0x3340, R103 ;  /* 0x0000334068097816 */ /* 0x000fe40000000067 */
        /* <DEDUP_REMOVED lines=16> */
[----:B------:R-:W3:Y:S04]  /*bd20*/  LDL.LU R111, [R1+0x94] ;  /* 0x00009400016f7983 */ /* 0x000ee80000300800 */
[----:B------:R0:W-:Y:S04]  /*bd30*/  STS.128 [R2+0x8000], R20 ;  /* 0x0080001402007388 */ /* 0x0001e80000000c00 */
[----:B------:R-:W3:Y:S01]  /*bd40*/  LDL.LU R112, [R1+0x98] ;  /* 0x0000980001707983 */ /* 0x000ee20000300800 */
[----:B------:R-:W-:-:S03]  /*bd50*/  PRMT R5, R28, 0x5410, R29 ;  /* 0x000054101c057816 */ /* 0x000fc6000000001d */
[----:B------:R-:W3:Y:S01]  /*bd60*/  LDL.LU R113, [R1+0x8c] ;  /* 0x00008c0001717983 */ /* 0x000ee20000300800 */
[----:B------:R-:W-:Y:S02]  /*bd70*/  PRMT R6, R30, 0x5410, R31 ;  /* 0x000054101e067816 */ /* 0x000fe4000000001f */
[----:B0-----:R-:W-:Y:S02]  /*bd80*/  PRMT R20, R115, 0x3340, R114 ;  /* 0x0000334073147816 */ /* 0x001fe40000000072 */
[----:B------:R-:W3:Y:S04]  /*bd90*/  LDL.LU R114, [R1+0x90] ;  /* 0x0000900001727983 */ /* 0x000ee80000300800 */
[----:B------:R-:W3:Y:S01]  /*bda0*/  LDL.LU R115, [R1+0x84] ;  /* 0x0000840001737983 */ /* 0x000ee20000300800 */
[----:B------:R-:W-:-:S02]  /*bdb0*/  PRMT R4, R16, 0x5410, R19 ;  /* 0x0000541010047816 */ /* 0x000fc40000000013 */
[----:B------:R-:W-:Y:S02]  /*bdc0*/  PRMT R10, R11, 0x5410, R14 ;  /* 0x000054100b0a7816 */ /* 0x000fe4000000000e */
[----:B------:R-:W-:Y:S02]  /*bdd0*/  PRMT R24, R24, 0x5410, R25 ;  /* 0x0000541018187816 */ /* 0x000fe40000000019 */
[----:B------:R-:W-:Y:S02]  /*bde0*/  PRMT R9, R9, 0x5410, R12 ;  /* 0x0000541009097816 */ /* 0x000fe4000000000c */
[----:B------:R-:W-:Y:S02]  /*bdf0*/  PRMT R11, R13, 0x5410, R20 ;  /* 0x000054100d0b7816 */ /* 0x000fe40000000014 */
[----:B------:R-:W-:Y:S02]  /*be00*/  PRMT R25, R26, 0x5410, R27 ;  /* 0x000054101a197816 */ /* 0x000fe4000000001b */
[----:B------:R-:W-:Y:S01]  /*be10*/  PRMT R26, R32, 0x5410, R33 ;  /* 0x00005410201a7816 */ /* 0x000fe20000000021 */
[----:B------:R-:W-:Y:S04]  /*be20*/  STS.128 [R2], R4 ;  /* 0x0000000402007388 */ /* 0x000fe80000000c00 */
[----:B------:R3:W-:Y:S01]  /*be30*/  STS.128 [R2+0x4000], R8 ;  /* 0x0040000802007388 */ /* 0x0007e20000000c00 */
[----:B----4-:R-:W-:-:S03]  /*be40*/  PRMT R3, R117, 0x3340, R116 ;  /* 0x0000334075037816 */ /* 0x010fc60000000074 */
        /* <DEDUP_REMOVED lines=23> */
[----:B------:R-:W-:Y:S02]  /*bfc0*/  PRMT R184, R185, 0x3340, R184 ;  /* 0x00003340b9b87816 */ /* 0x000fe400000000b8 */
[----:B------:R-:W-:Y:S02]  /*bfd0*/  PRMT R15, R134, 0x3340, R136 ;  /* 0x00003340860f7816 */ /* 0x000fe40000000088 */
[----:B------:R-:W-:Y:S02]  /*bfe0*/  LOP3.LUT R16, R0, 0x60, RZ, 0x3c, !PT ;  /* 0x0000006000107812 */ /* 0x000fe400078e3cff */
        /* <DEDUP_REMOVED lines=13> */
[----:B------:R-:W-:Y:S01]  /*c0c0*/  PRMT R156, R155, 0x3340, R156 ;  /* 0x000033409b9c7816 */ /* 0x000fe2000000009c */
[----:B------:R-:W-:Y:S01]  /*c0d0*/  IMAD.IADD R16, R17, 0x1, R16 ;  /* 0x0000000111107824 */ /* 0x000fe200078e0210 */
[----:B------:R-:W-:Y:S01]  /*c0e0*/  PRMT R14, R184, 0x5410, R15 ;  /* 0x00005410b80e7816 */ /* 0x000fe2000000000f */
[----:B------:R-:W0:Y:S01]  /*c0f0*/  LDC R145, c[0x0][0x280] ;  /* 0x0000a000ff917b82 */ /* 0x000e220000000800 */
[----:B------:R-:W-:Y:S02]  /*c100*/  PRMT R12, R197, 0x5410, R194 ;  /* 0x00005410c50c7816 */ /* 0x000fe400000000c2 */
[----:B------:R-:W-:Y:S02]  /*c110*/  PRMT R13, R192, 0x5410, R187 ;  /* 0x00005410c00d7816 */ /* 0x000fe400000000bb */
[----:B------:R-:W-:Y:S02]  /*c120*/  PRMT R15, R137, 0x5410, R140 ;  /* 0x00005410890f7816 */ /* 0x000fe4000000008c */
[----:B------:R-:W-:-:S02]  /*c130*/  PRMT R20, R141, 0x5410, R144 ;  /* 0x000054108d147816 */ /* 0x000fc40000000090 */
[----:B------:R-:W-:Y:S02]  /*c140*/  PRMT R21, R21, 0x5410, R148 ;  /* 0x0000541015157816 */ /* 0x000fe40000000094 */
[----:B------:R-:W-:Y:S02]  /*c150*/  PRMT R22, R22, 0x5410, R151 ;  /* 0x0000541016167816 */ /* 0x000fe40000000097 */
[----:B------:R-:W-:Y:S01]  /*c160*/  PRMT R23, R23, 0x5410, R156 ;  /* 0x0000541017177816 */ /* 0x000fe2000000009c */
[----:B------:R5:W-:Y:S01]  /*c170*/  STS.128 [R16+0x8000], R12 ;  /* 0x0080000c10007388 */ /* 0x000be20000000c00 */
[----:B------:R-:W-:Y:S02]  /*c180*/  PRMT R4, R75, 0x3340, R74 ;  /* 0x000033404b047816 */ /* 0x000fe4000000004a */
[----:B------:R-:W-:Y:S01]  /*c190*/  PRMT R5, R103, 0x3340, R71 ;  /* 0x0000334067057816 */ /* 0x000fe20000000047 */
[----:B------:R1:W-:Y:S01]  /*c1a0*/  STS.128 [R16+0xc000], R20 ;  /* 0x00c0001410007388 */ /* 0x0003e20000000c00 */
[----:B------:R-:W-:-:S02]  /*c1b0*/  PRMT R161, R161, 0x3340, R162 ;  /* 0x00003340a1a17816 */ /* 0x000fc400000000a2 */
[----:B------:R-:W-:Y:S02]  /*c1c0*/  PRMT R164, R163, 0x3340, R164 ;  /* 0x00003340a3a47816 */ /* 0x000fe400000000a4 */
[----:B------:R-:W-:Y:S02]  /*c1d0*/  PRMT R177, R177, 0x3340, R178 ;  /* 0x00003340b1b17816 */ /* 0x000fe400000000b2 */
[----:B------:R-:W-:Y:S02]  /*c1e0*/  PRMT R180, R179, 0x3340, R180 ;  /* 0x00003340b3b47816 */ /* 0x000fe400000000b4 */
[----:B------:R-:W-:Y:S02]  /*c1f0*/  PRMT R6, R108, 0x3340, R104 ;  /* 0x000033406c067816 */ /* 0x000fe40000000068 */
[----:B------:R-:W-:Y:S02]  /*c200*/  PRMT R7, R107, 0x3340, R106 ;  /* 0x000033406b077816 */ /* 0x000fe4000000006a */
[----:B------:R-:W-:-:S02]  /*c210*/  LOP3.LUT R0, R0, 0x70, RZ, 0x3c, !PT ;  /* 0x0000007000007812 */ /* 0x000fc400078e3cff */
        /* <DEDUP_REMOVED lines=32> */
[----:B------:R-:W-:Y:S01]  /*c420*/  IMAD.MOV.U32 R3, RZ, RZ, 0x3f800000 ;  /* 0x3f800000ff037424 */ /* 0x000fe200078e00ff */
[----:B------:R-:W-:Y:S01]  /*c430*/  STS.128 [R16], R24 ;  /* 0x0000001810007388 */ /* 0x000fe20000000c00 */
[----:B------:R-:W-:-:S03]  /*c440*/  IMAD.MOV.U32 R2, RZ, RZ, -0x800000 ;  /* 0xff800000ff027424 */ /* 0x000fc600078e00ff */
[----:B------:R-:W-:Y:S04]  /*c450*/  STS.128 [R16+0x4000], R28 ;  /* 0x0040001c10007388 */ /* 0x000fe80000000c00 */
[----:B------:R-:W-:Y:S01]  /*c460*/  STS.128 [R0+0x8000], R160 ;  /* 0x008000a000007388 */ /* 0x000fe20000000c00 */
[----:B----4-:R-:W-:Y:S02]  /*c470*/  PRMT R11, R116, 0x3340, R115 ;  /* 0x00003340740b7816 */ /* 0x010fe40000000073 */
[----:B-----5:R-:W-:Y:S02]  /*c480*/  PRMT R12, R118, 0x3340, R117 ;  /* 0x00003340760c7816 */ /* 0x020fe40000000075 */
[----:B------:R-:W-:Y:S02]  /*c490*/  PRMT R7, R10, 0x5410, R11 ;  /* 0x000054100a077816 */ /* 0x000fe4000000000b */
[----:B--2---:R-:W-:-:S04]  /*c4a0*/  PRMT R13, R120, 0x3340, R119 ;  /* 0x00003340780d7816 */ /* 0x004fc80000000077 */
[----:B------:R-:W-:Y:S02]  /*c4b0*/  PRMT R12, R12, 0x5410, R13 ;  /* 0x000054100c0c7816 */ /* 0x000fe4000000000d */
[----:B------:R-:W-:Y:S02]  /*c4c0*/  PRMT R14, R132, 0x3340, R121 ;  /* 0x00003340840e7816 */ /* 0x000fe40000000079 */
[----:B------:R-:W-:-:S04]  /*c4d0*/  PRMT R15, R131, 0x3340, R123 ;  /* 0x00003340830f7816 */ /* 0x000fc8000000007b */
[----:B------:R-:W-:Y:S02]  /*c4e0*/  PRMT R13, R14, 0x5410, R15 ;  /* 0x000054100e0d7816 */ /* 0x000fe4000000000f */
[----:B-1----:R-:W-:Y:S02]  /*c4f0*/  PRMT R20, R207, 0x3340, R129 ;  /* 0x00003340cf147816 */ /* 0x002fe40000000081 */
[----:B------:R-:W-:-:S04]  /*c500*/  PRMT R21, R209, 0x3340, R127 ;  /* 0x00003340d1157816 */ /* 0x000fc8000000007f */
[----:B------:R-:W-:Y:S01]  /*c510*/  PRMT R14, R20, 0x5410, R21 ;  /* 0x00005410140e7816 */ /* 0x000fe20000000015 */
[----:B------:R-:W-:Y:S04]  /*c520*/  STS.128 [R0+0xc000], R176 ;  /* 0x00c000b000007388 */ /* 0x000fe80000000c00 */
[----:B------:R-:W-:Y:S04]  /*c530*/  STS.128 [R0], R4 ;  /* 0x0000000400007388 */ /* 0x000fe80000000c00 */
[----:B------:R-:W-:Y:S04]  /*c540*/  STL [R1+0x720], R3 ;  /* 0x0007200301007387 */ /* 0x000fe80000100800 */
[----:B------:R1:W-:Y:S02]  /*c550*/  STL [R1+0x604], R2 ;  /* 0x0006040201007387 */ /* 0x0003e40000100800 */
[----:B-1----:R-:W-:Y:S01]  /*c560*/  IMAD.MOV.U32 R2, RZ, RZ, 0x3f800000 ;  /* 0x3f800000ff027424 */ /* 0x002fe200078e00ff */
[----:B---3--:R-:W-:-:S02]  /*c570*/  PRMT R22, R229, 0x3340, R125 ;  /* 0x00003340e5167816 */ /* 0x008fc4000000007d */
[----:B------:R-:W-:-:S04]  /*c580*/  PRMT R23, R18, 0x3340, R219 ;  /* 0x0000334012177816 */ /* 0x000fc800000000db */
[----:B------:R-:W-:-:S05]  /*c590*/  PRMT R15, R22, 0x5410, R23 ;  /* 0x00005410160f7816 */ /* 0x000fca0000000017 */
[----:B------:R1:W-:Y:S02]  /*c5a0*/  STS.128 [R0+0x4000], R12 ;  /* 0x0040000c00007388 */ /* 0x0003e40000000c00 */
[----:B-1----:R-:W-:-:S05]  /*c5b0*/  IMAD.MOV.U32 R0, RZ, RZ, -0x800000 ;  /* 0xff800000ff007424 */ /* 0x002fca00078e00ff */
[----:B------:R1:W-:Y:S04]  /*c5c0*/  STL [R1+0x600], R0 ;  /* 0x0006000001007387 */ /* 0x0003e80000100800 */
[----:B------:R2:W-:Y:S01]  /*c5d0*/  STL [R1+0x724], R3 ;  /* 0x0007240301007387 */ /* 0x0005e20000100800 */
[----:B-1----:R-:W-:-:S03]  /*c5e0*/  IMAD.MOV.U32 R0, RZ, RZ, 0x3f800000 ;  /* 0x3f800000ff007424 */ /* 0x002fc600078e00ff */
[----:B------:R2:W-:Y:S04]  /*c5f0*/  STL [R1+0x728], R2 ;  /* 0x0007280201007387 */ /* 0x0005e80000100800 */
[----:B------:R2:W-:Y:S04]  /*c600*/  STL [R1+0x400], RZ ;  /* 0x000400ff01007387 */ /* 0x0005e80000100800 */
[----:B------:R2:W-:Y:S04]  /*c610*/  STL [R1+0x714], R0 ;  /* 0x0007140001007387 */ /* 0x0005e80000100800 */
[----:B------:R2:W-:Y:S04]  /*c620*/  STL [R1+0x404], RZ ;  /* 0x000404ff01007387 */ /* 0x0005e80000100800 */
        /* <DEDUP_REMOVED lines=254> */
[----:B------:R2:W-:Y:S04]  /*d610*/  STL [R1], RZ ;  /* 0x000000ff01007387 */ /* 0x0005e80000100800 */
        /* <DEDUP_REMOVED lines=113> */
[----:B------:R2:W-:Y:S01]  /*dd30*/  STL [R1+0x1c8], RZ ;  /* 0x0001c8ff01007387 */ /* 0x0005e20000100800 */
[----:B------:R-:W1:Y:S03]  /*dd40*/  S2R R18, SR_TID.X ;  /* 0x0000000000127919 */ /* 0x000e660000002100 */
        /* <DEDUP_REMOVED lines=13> */
[----:B------:R-:W3:Y:S01]  /*de20*/  S2R R219, SR_TID.X ;  /* 0x0000000000db7919 */ /* 0x000ee20000002100 */
[----:B0-----:R-:W-:Y:S01]  /*de30*/  ISETP.GE.AND P0, PT, R145, 0x1, PT ;  /* 0x000000019100780c */ /* 0x001fe20003f06270 */
[----:B------:R-:W-:Y:S01]  /*de40*/  IMAD.MOV.U32 R252, RZ, RZ, -0x800000 ;  /* 0xff800000fffc7424 */ /* 0x000fe200078e00ff */
[----:B-1----:R-:W-:Y:S01]  /*de50*/  LOP3.LUT R18, R18, 0x7f, RZ, 0xc0, !PT ;  /* 0x0000007f12127812 */ /* 0x002fe200078ec0ff */
[----:B------:R-:W-:Y:S01]  /*de60*/  IMAD.MOV.U32 R19, RZ, RZ, -0x800000 ;  /* 0xff800000ff137424 */ /* 0x000fe200078e00ff */
[----:B------:R-:W-:-:S02]  /*de70*/  CS2R R24, SRZ ;  /* 0x0000000000187805 */ /* 0x000fc4000001ff00 */
[----:B------:R-:W-:Y:S02]  /*de80*/  CS2R R26, SRZ ;  /* 0x00000000001a7805 */ /* 0x000fe4000001ff00 */
[----:B------:R-:W-:Y:S02]  /*de90*/  CS2R R28, SRZ ;  /* 0x00000000001c7805 */ /* 0x000fe4000001ff00 */
[----:B------:R-:W-:Y:S02]  /*dea0*/  CS2R R30, SRZ ;  /* 0x00000000001e7805 */ /* 0x000fe4000001ff00 */
[----:B------:R-:W-:Y:S02]  /*deb0*/  CS2R R32, SRZ ;  /* 0x0000000000207805 */ /* 0x000fe4000001ff00 */
[----:B------:R-:W-:Y:S02]  /*dec0*/  CS2R R34, SRZ ;  /* 0x0000000000227805 */ /* 0x000fe4000001ff00 */
        /* <DEDUP_REMOVED lines=57> */
[----:B------:R-:W-:Y:S01]  /*e260*/  CS2R R150, SRZ ;  /* 0x0000000000967805 */ /* 0x000fe2000001ff00 */
[----:B--23--:R-:W-:Y:S06]  /*e270*/  @!P0 BRA `(.L_x_0) ;  /* 0x0000014c00308947 */ /* 0x00cfec0003800000 */
[----:B------:R-:W0:Y:S01]  /*e280*/  LDC.64 R4, c[0x0][0x260] ;  /* 0x00009800ff047b82 */ /* 0x000e220000000a00 */
[----:B------:R-:W1:Y:S01]  /*e290*/  S2R R229, SR_CTAID.Y ;  /* 0x0000000000e57919 */ /* 0x000e620000002600 */
[----:B------:R-:W-:Y:S01]  /*e2a0*/  LOP3.LUT R2, R219, 0x1, RZ, 0xc0, !PT ;  /* 0x00000001db027812 */ /* 0x000fe200078ec0ff */
[----:B------:R-:W-:Y:S01]  /*e2b0*/  VIADD R0, R17, 0x10000 ;  /* 0x0001000011007836 */ /* 0x000fe20000000000 */
[----:B------:R-:W-:Y:S01]  /*e2c0*/  LOP3.LUT R3, R219, 0x1c, RZ, 0xc0, !PT ;  /* 0x0000001cdb037812 */ /* 0x000fe200078ec0ff */
[----:B------:R-:W-:Y:S01]  /*e2d0*/  UMOV UR8, 0xfffffe00 ;  /* 0xfffffe0000087882 */ /* 0x000fe20000000000 */
[----:B------:R-:W-:Y:S01]  /*e2e0*/  SHF.R.U32.HI R186, RZ, 0x1, R219 ;  /* 0x00000001ffba7819 */ /* 0x000fe200000116db */
[----:B------:R-:W-:Y:S01]  /*e2f0*/  UMOV UR9, 0x3fffffef ;  /* 0x3fffffef00097882 */ /* 0x000fe20000000000 */
[----:B------:R-:W2:Y:S01]  /*e300*/  LDC R16, c[0x0][0x258] ;  /* 0x00009600ff107b82 */ /* 0x000ea20000000800 */
[----:B------:R-:W-:Y:S01]  /*e310*/  IMAD R3, R2, 0x2, R3 ;  /* 0x0000000202037824 */ /* 0x000fe200078e0203 */
[----:B------:R-:W-:Y:S01]  /*e320*/  SHF.R.U32.HI R2, RZ, 0x4, R17 ;  /* 0x00000004ff027819 */ /* 0x000fe20000011611 */
[----:B------:R-:W-:Y:S01]  /*e330*/  UMOV UR59, 0x40000040 ;  /* 0x40000040003b7882 */ /* 0x000fe20000000000 */
[----:B------:R-:W-:-:S02]  /*e340*/  SGXT.U32 R186, R186, 0x1 ;  /* 0x00000001baba781a */ /* 0x000fc40000000000 */
[----:B------:R-:W-:Y:S02]  /*e350*/  SGXT.U32 R6, R2, 0xe ;  /* 0x0000000e0206781a */ /* 0x000fe40000000000 */
[----:B------:R-:W3:Y:S01]  /*e360*/  LDC.64 R8, c[0x0][0x250] ;  /* 0x00009400ff087b82 */ /* 0x000ee20000000a00 */
[----:B------:R-:W-:Y:S01]  /*e370*/  LOP3.LUT R186, R3, R186, RZ, 0xfc, !PT ;  /* 0x000000ba03ba7212 */ /* 0x000fe200078efcff */
[----:B------:R-:W-:Y:S01]  /*e380*/  IMAD.MOV.U32 R3, RZ, RZ, RZ ;  /* 0x000000ffff037224 */ /* 0x000fe200078e00ff */
[----:B------:R-:W-:Y:S02]  /*e390*/  SHF.R.U32.HI R0, RZ, 0x4, R0 ;  /* 0x00000004ff007819 */ /* 0x000fe40000011600 */
[----:B------:R-:W-:Y:S02]  /*e3a0*/  IADD3 R6, P0, R6, 0x2, RZ ;  /* 0x0000000206067810 */ /* 0x000fe40007f1e0ff */
[----:B------:R-:W-:Y:S01]  /*e3b0*/  SGXT.U32 R2, R0, 0xe ;  /* 0x0000000e0002781a */ /* 0x000fe20000000000 */
[----:B------:R-:W4:Y:S01]  /*e3c0*/  LDC.64 R10, c[0x0][0x220] ;  /* 0x00008800ff0a7b82 */ /* 0x000f220000000a00 */
[----:B0-----:R-:W-:Y:S01]  /*e3d0*/  IMAD.MOV.U32 R13, RZ, RZ, R4 ;  /* 0x000000ffff0d7224 */ /* 0x001fe200078e0004 */
[----:B------:R0:W-:Y:S01]  /*e3e0*/  STL [R1+0x7c4], R5 ;  /* 0x0007c40501007387 */ /* 0x0001e20000100800 */
[----:B------:R-:W-:Y:S01]  /*e3f0*/  IMAD.MOV.U32 R12, RZ, RZ, R5 ;  /* 0x000000ffff0c7224 */ /* 0x000fe200078e0005 */
[----:B------:R-:W-:-:S02]  /*e400*/  R2UR UR5, R3 ;  /* 0x00000000030572ca */ /* 0x000fc400000e0000 */
[----:B------:R-:W-:Y:S02]  /*e410*/  LOP3.LUT R0, R219, 0x1f, RZ, 0xc0, !PT ;  /* 0x0000001fdb007812 */ /* 0x000fe400078ec0ff */
[----:B------:R-:W-:Y:S01]  /*e420*/  R2UR UR10, R6 ;  /* 0x00000000060a72ca */ /* 0x000fe200000e0000 */
[----:B-1----:R-:W-:Y:S01]  /*e430*/  IMAD R3, R229, R13, RZ ;  /* 0x0000000de5037224 */ /* 0x002fe200078e02ff */
[----:B------:R-:W-:Y:S01]  /*e440*/  IADD3 R7, P3, R2, 0x2, RZ ;  /* 0x0000000202077810 */ /* 0x000fe20007f7e0ff */
[----:B--2---:R-:W-:Y:S01]  /*e450*/  IMAD R13, R18, R16, RZ ;  /* 0x00000010120d7224 */ /* 0x004fe200078e02ff */
[----:B0-----:R-:W0:Y:S01]  /*e460*/  LDC.64 R4, c[0x0][0x218] ;  /* 0x00008600ff047b82 */ /* 0x001e220000000a00 */
[----:B------:R-:W-:Y:S01]  /*e470*/  IMAD.MOV.U32 R6, RZ, RZ, RZ ;  /* 0x000000ffff067224 */ /* 0x000fe200078e00ff */
[----:B------:R-:W-:Y:S01]  /*e480*/  R2UR UR6, R7 ;  /* 0x00000000070672ca */ /* 0x000fe200000e0000 */
[----:B------:R-:W-:Y:S01]  /*e490*/  IMAD R0, R0, R12, RZ ;  /* 0x0000000c00007224 */ /* 0x000fe200078e02ff */
[----:B------:R-:W-:Y:S01]  /*e4a0*/  R2UR UR58, R2 ;  /* 0x00000000023a72ca */ /* 0x000fe200000e0000 */
[----:B------:R-:W-:Y:S01]  /*e4b0*/  IMAD R14, R16, 0x80, R13 ;  /* 0x00000080100e7824 */ /* 0x000fe200078e020d */
[----:B------:R-:W-:Y:S01]  /*e4c0*/  IADD3.X R6, R6, 0x40000040, RZ, P0, !PT ;  /* 0x4000004006067810 */ /* 0x000fe200007fe4ff */
[----:B---3--:R-:W-:Y:S01]  /*e4d0*/  IMAD R8, R229, R8, RZ ;  /* 0x00000008e5087224 */ /* 0x008fe200078e02ff */
[----:B------:R-:W-:Y:S01]  /*e4e0*/  R2UR UR4, R2 ;  /* 0x00000000020472ca */ /* 0x000fe200000e0000 */
[----:B------:R-:W-:Y:S01]  /*e4f0*/  IMAD R15, R16, 0x80, R14 ;  /* 0x00000080100f7824 */ /* 0x000fe200078e020e */
[----:B------:R-:W-:Y:S01]  /*e500*/  R2UR UR11, R6 ;  /* 0x00000000060b72ca */ /* 0x000fe200000e0000 */
[----:B------:R-:W-:Y:S01]  /*e510*/  IMAD.MOV.U32 R6, RZ, RZ, RZ ;  /* 0x000000ffff067224 */ /* 0x000fe200078e00ff */
[----:B----4-:R-:W-:Y:S01]  /*e520*/  IADD3 R7, P1, P2, R0, R10, R3 ;  /* 0x0000000a00077210 */ /* 0x010fe20007a3e003 */
[----:B------:R-:W-:Y:S01]  /*e530*/  IMAD R16, R16, 0x80, R15 ;  /* 0x0000008010107824 */ /* 0x000fe200078e020f */
[----:B------:R-:W-:Y:S01]  /*e540*/  SHF.R.S32.HI R2, RZ, 0x1f, R3 ;  /* 0x0000001fff027819 */ /* 0x000fe20000011403 */
[C---:B------:R-:W-:Y:S01]  /*e550*/  IMAD R3, R9.reuse, 0x16, RZ ;  /* 0x0000001609037824 */ /* 0x040fe200078e02ff */
[----:B------:R-:W-:Y:S01]  /*e560*/  SHF.R.S32.HI R0, RZ, 0x1f, R0 ;  /* 0x0000001fff007819 */ /* 0x000fe20000011400 */
[C---:B------:R-:W-:Y:S01]  /*e570*/  IMAD R19, R9.reuse, 0x18, RZ ;  /* 0x0000001809137824 */ /* 0x040fe200078e02ff */
[----:B------:R-:W-:Y:S01]  /*e580*/  IADD3.X R6, R6, 0x40000040, RZ, P3, !PT ;  /* 0x4000004006067810 */ /* 0x000fe20001ffe4ff */
[C---:B------:R-:W-:Y:S01]  /*e590*/  IMAD R21, R9.reuse, 0x19, RZ ;  /* 0x0000001909157824 */ /* 0x040fe200078e02ff */
[----:B------:R-:W-:Y:S01]  /*e5a0*/  IADD3.X R2, R0, R11, R2, P1, P2 ;  /* 0x0000000b00027210 */ /* 0x000fe20000fe4402 */
[C---:B------:R-:W-:Y:S01]  /*e5b0*/  IMAD R23, R9.reuse, 0x1a, RZ ;  /* 0x0000001a09177824 */ /* 0x040fe200078e02ff */
[----:B------:R-:W-:Y:S01]  /*e5c0*/  R2UR UR7, R6 ;  /* 0x00000000060772ca */ /* 0x000fe200000e0000 */
[----:B------:R-:W1:Y:S01]  /*e5d0*/  LDC R88, c[0x0][0x268] ;  /* 0x00009a00ff587b82 */ /* 0x000e620000000800 */
[C---:B0-----:R-:W-:Y:S01]  /*e5e0*/  IADD3 R12, P0, R8.reuse, R4, RZ ;  /* 0x00000004080c7210 */ /* 0x041fe20007f1e0ff */
[C---:B------:R-:W-:Y:S01]  /*e5f0*/  IMAD R25, R9.reuse, 0x1b, RZ ;  /* 0x0000001b09197824 */ /* 0x040fe200078e02ff */
[----:B------:R-:W-:Y:S01]  /*e600*/  SHF.R.S32.HI R96, RZ, 0x1f, R19 ;  /* 0x0000001fff607819 */ /* 0x000fe20000011413 */
[----:B------:R-:W-:Y:S01]  /*e610*/  UIADD3.64 UR12, UR4, -UR8, URZ ;  /* 0x80000008040c7297 */ /* 0x000fe2000fffe03f */
[----:B------:R-:W-:Y:S01]  /*e620*/  LEA.HI.X.SX32 R0, R8, R5, 0x1, P0 ;  /* 0x0000000508007211 */ /* 0x000fe200000f0eff */
[----:B------:R-:W-:Y:S01]  /*e630*/  IMAD R5, R9, 0x17, RZ ;  /* 0x0000001709057824 */ /* 0x000fe200078e02ff */
[-C--:B------:R-:W-:Y:S01]  /*e640*/  IADD3 R8, P0, R13, R12.reuse, RZ ;  /* 0x0000000c0d087210 */ /* 0x080fe20007f1e0ff */
[----:B------:R-:W0:Y:S01]  /*e650*/  LDC R133, c[0x0][0x268] ;  /* 0x00009a00ff857b82 */ /* 0x000e220000000800 */
[-C--:B------:R-:W-:Y:S01]  /*e660*/  IADD3 R10, P1, R14, R12.reuse, RZ ;  /* 0x0000000c0e0a7210 */ /* 0x080fe20007f3e0ff */
[----:B------:R-:W-:Y:S01]  /*e670*/  UMOV UR4, UR10 ;  /* 0x0000000a00047c82 */ /* 0x000fe20008000000 */
[-C--:B------:R-:W-:Y:S01]  /*e680*/  IADD3 R11, P2, R15, R12.reuse, RZ ;  /* 0x0000000c0f0b7210 */ /* 0x080fe20007f5e0ff */
[----:B------:R-:W-:Y:S01]  /*e690*/  UMOV UR5, UR11 ;  /* 0x0000000b00057c82 */ /* 0x000fe20008000000 */
[----:B------:R-:W-:Y:S01]  /*e6a0*/  IADD3 R12, P3, R16, R12, RZ ;  /* 0x0000000c100c7210 */ /* 0x000fe20007f7e0ff */
[----:B------:R-:W-:Y:S01]  /*e6b0*/  UIADD3.64 UR10, UR4, 0x4, URZ ;  /* 0x00000004040a7897 */ /* 0x000fe2000fffe03f */
[-C--:B------:R-:W-:Y:S01]  /*e6c0*/  LEA.HI.X.SX32 R13, R13, R0.reuse, 0x1, P0 ;  /* 0x000000000d0d7211 */ /* 0x080fe200000f0eff */
[----:B------:R-:W2:Y:S01]  /*e6d0*/  LDC R134, c[0x0][0x268] ;  /* 0x00009a00ff867b82 */ /* 0x000ea20000000800 */
[-C--:B------:R-:W-:Y:S01]  /*e6e0*/  LEA.HI.X.SX32 R14, R14, R0.reuse, 0x1, P1 ;  /* 0x000000000e0e7211 */ /* 0x080fe200008f0eff */
[----:B------:R-:W-:Y:S01]  /*e6f0*/  UIADD3.64 UR10, UR4, 0x200, URZ ;  /* 0x00000200040a7897 */ /* 0x000fe2000fffe03f */
[-C--:B------:R-:W-:Y:S01]  /*e700*/  LEA.HI.X.SX32 R15, R15, R0.reuse, 0x1, P2 ;  /* 0x000000000f0f7211 */ /* 0x080fe200010f0eff */
[----:B------:R-:W-:Y:S01]  /*e710*/  UIADD3.64 UR14, UR4, 0x1fe, URZ ;  /* 0x000001fe040e7897 */ /* 0x000fe2000fffe03f */
[----:B------:R-:W-:Y:S01]  /*e720*/  LEA.HI.X.SX32 R16, R16, R0, 0x1, P3 ;  /* 0x0000000010107211 */ /* 0x000fe200018f0eff */
[----:B------:R-:W-:Y:S01]  /*e730*/  IMAD R0, R9, 0x15, RZ ;  /* 0x0000001509007824 */ /* 0x000fe200078e02ff */
[C---:B------:R-:W-:Y:S01]  /*e740*/  IADD3 RZ, P6, R3.reuse, R8, RZ ;  /* 0x0000000803ff7210 */ /* 0x040fe20007fde0ff */
[----:B------:R-:W3:Y:S01]  /*e750*/  LDC R131, c[0x0][0x268] ;  /* 0x00009a00ff837b82 */ /* 0x000ee20000000800 */
[C---:B------:R-:W-:Y:S01]  /*e760*/  IADD3 RZ, P1, R3.reuse, R10, RZ ;  /* 0x0000000a03ff7210 */ /* 0x040fe20007f3e0ff */
[----:B------:R-:W-:Y:S01]  /*e770*/  UIADD3.64 UR14, UR4, 0x202, URZ ;  /* 0x00000202040e7897 */ /* 0x000fe2000fffe03f */
[CC--:B------:R-:W-:Y:S01]  /*e780*/  IADD3 RZ, P4, R0.reuse, R11.reuse, RZ ;  /* 0x0000000b00ff7210 */ /* 0x0c0fe20007f9e0ff */
[----:B------:R-:W-:Y:S01]  /*e790*/  UIADD3.64 UR18, UR4, 0x602, URZ ;  /* 0x0000060204127897 */ /* 0x000fe2000fffe03f */
[-C--:B------:R-:W-:Y:S01]  /*e7a0*/  IADD3 RZ, P5, R0, R12.reuse, RZ ;  /* 0x0000000c00ff7210 */ /* 0x080fe20007fbe0ff */
[----:B------:R-:W-:Y:S01]  /*e7b0*/  UIADD3.64 UR8, UR4, 0x2, URZ ;  /* 0x0000000204087897 */ /* 0x000fe2000fffe03f */
[----:B------:R-:W-:Y:S01]  /*e7c0*/  SHF.R.S32.HI R0, RZ, 0x1f, R0 ;  /* 0x0000001fff007819 */ /* 0x000fe20000011400 */
[----:B------:R-:W4:Y:S01]  /*e7d0*/  LDC R130, c[0x0][0x268] ;  /* 0x00009a00ff827b82 */ /* 0x000f220000000800 */
[CC--:B------:R-:W-:Y:S01]  /*e7e0*/  IADD3 RZ, P2, R3.reuse, R11.reuse, RZ ;  /* 0x0000000b03ff7210 */ /* 0x0c0fe20007f5e0ff */
[----:B------:R-:W-:Y:S01]  /*e7f0*/  UIADD3.64 UR8, UR4, 0x3fe, URZ ;  /* 0x000003fe04087897 */ /* 0x000fe2000fffe03f */
[----:B------:R-:W-:Y:S01]  /*e800*/  IADD3 RZ, P3, R3, R12, RZ ;  /* 0x0000000c03ff7210 */ /* 0x000fe20007f7e0ff */
[C---:B------:R-:W-:Y:S01]  /*e810*/  IMAD.X R20, R0.reuse, 0x1, R15, P4 ;  /* 0x0000000100147824 */ /* 0x040fe200020e060f */
[----:B------:R-:W-:Y:S01]  /*e820*/  SHF.R.S32.HI R3, RZ, 0x1f, R3 ;  /* 0x0000001fff037819 */ /* 0x000fe20000011403 */
[----:B------:R-:W-:Y:S01]  /*e830*/  IMAD.X R6, R0, 0x1, R16, P5 ;  /* 0x0000000100067824 */ /* 0x000fe200028e0610 */
[----:B------:R-:W-:Y:S01]  /*e840*/  IADD3 RZ, P0, R5, R8, RZ ;  /* 0x0000000805ff7210 */ /* 0x000fe20007f1e0ff */
[----:B------:R-:W5:Y:S01]  /*e850*/  LDC R125, c[0x0][0x268] ;  /* 0x00009a00ff7d7b82 */ /* 0x000f620000000800 */
[----:B------:R-:W-:Y:S01]  /*e860*/  STL [R1+0x7c0], R20 ;  /* 0x0007c01401007387 */ /* 0x000fe20000100800 */
[----:B------:R-:W-:Y:S01]  /*e870*/  IMAD.X R0, R3, 0x1, R13, P6 ;  /* 0x0000000103007824 */ /* 0x000fe200030e060d */
[C---:B------:R-:W-:Y:S01]  /*e880*/  IADD3 RZ, P4, R5.reuse, R10, RZ ;  /* 0x0000000a05ff7210 */ /* 0x040fe20007f9e0ff */
[----:B------:R-:W-:Y:S01]  /*e890*/  UIADD3.64 UR16, UR4, 0x402, URZ ;  /* 0x0000040204107897 */ /* 0x000fe2000fffe03f */
[----:B------:R1:W-:Y:S01]  /*e8a0*/  STL [R1+0x7c8], R6 ;  /* 0x0007c80601007387 */ /* 0x0003e20000100800 */
[CC--:B------:R-:W-:Y:S01]  /*e8b0*/  IADD3 RZ, P5, R5.reuse, R11.reuse, RZ ;  /* 0x0000000b05ff7210 */ /* 0x0c0fe20007fbe0ff */
[----:B------:R-:W-:Y:S01]  /*e8c0*/  UIADD3.64 UR20, UR4, 0x404, URZ ;  /* 0x0000040404147897 */ /* 0x000fe2000fffe03f */
[----:B------:R-:W-:Y:S01]  /*e8d0*/  IADD3 RZ, P6, R5, R12, RZ ;  /* 0x0000000c05ff7210 */ /* 0x000fe20007fde0ff */
[----:B------:R0:W-:Y:S01]  /*e8e0*/  STL [R1+0x7cc], R0 ;  /* 0x0007cc0001007387 */ /* 0x0001e20000100800 */
[----:B------:R-:W-:Y:S01]  /*e8f0*/  SHF.R.S32.HI R5, RZ, 0x1f, R5 ;  /* 0x0000001fff057819 */ /* 0x000fe20000011405 */
[----:B------:R-:W5:Y:S01]  /*e900*/  LDC R124, c[0x0][0x268] ;  /* 0x00009a00ff7c7b82 */ /* 0x000f620000000800 */
[----:B------:R-:W-:Y:S01]  /*e910*/  SHF.R.S32.HI R97, RZ, 0x1f, R21 ;  /* 0x0000001fff617819 */ /* 0x000fe20000011415 */
[----:B------:R-:W-:Y:S01]  /*e920*/  UIADD3.64 UR24, UR4, 0x7fe, URZ ;  /* 0x000007fe04187897 */ /* 0x000fe2000fffe03f */
[----:B------:R-:W-:Y:S01]  /*e930*/  SHF.R.U32.HI R4, RZ, 0x5, R219 ;  /* 0x00000005ff047819 */ /* 0x000fe200000116db */
[----:B-1----:R-:W-:Y:S01]  /*e940*/  IMAD.X R6, R3, 0x1, R14, P1 ;  /* 0x0000000103067824 */ /* 0x002fe200008e060e */
[----:B------:R-:W-:Y:S01]  /*e950*/  IADD3 RZ, P1, R19, R8, RZ ;  /* 0x0000000813ff7210 */ /* 0x000fe20007f3e0ff */
[----:B------:R-:W-:Y:S01]  /*e960*/  UIADD3.64 UR28, UR4, 0x800, URZ ;  /* 0x00000800041c7897 */ /* 0x000fe2000fffe03f */
[----:B------:R-:W-:Y:S01]  /*e970*/  SHF.R.S32.HI R104, RZ, 0x1f, R25 ;  /* 0x0000001fff687819 */ /* 0x000fe20000011419 */
[C---:B0-----:R-:W-:Y:S01]  /*e980*/  IMAD.X R0, R3.reuse, 0x1, R15, P2 ;  /* 0x0000000103007824 */ /* 0x041fe200010e060f */
[----:B------:R-:W-:Y:S01]  /*e990*/  STL [R1+0x7d0], R6 ;  /* 0x0007d00601007387 */ /* 0x000fe20000100800 */
[----:B------:R-:W-:Y:S01]  /*e9a0*/  IMAD.X R3, R3, 0x1, R16, P3 ;  /* 0x0000000103037824 */ /* 0x000fe200018e0610 */
[C---:B------:R-:W-:Y:S01]  /*e9b0*/  IADD3 RZ, P2, R19.reuse, R10, RZ ;  /* 0x0000000a13ff7210 */ /* 0x040fe20007f5e0ff */
[----:B------:R-:W0:Y:S01]  /*e9c0*/  LDC R123, c[0x0][0x268] ;  /* 0x00009a00ff7b7b82 */ /* 0x000e220000000800 */
[----:B------:R1:W-:Y:S01]  /*e9d0*/  STL [R1+0x7d4], R0 ;  /* 0x0007d40001007387 */ /* 0x0003e20000100800 */
[----:B------:R-:W-:Y:S01]  /*e9e0*/  IADD3 RZ, P3, R19, R11, RZ ;  /* 0x0000000b13ff7210 */ /* 0x000fe20007f7e0ff */
[----:B------:R-:W-:-:S02]  /*e9f0*/  UIADD3.64 UR32, UR4, 0x802, URZ ;  /* 0x0000080204207897 */ /* 0x000fc4000fffe03f */
[----:B------:R2:W-:Y:S01]  /*ea00*/  STL [R1+0x7d8], R3 ;  /* 0x0007d80301007387 */ /* 0x0005e20000100800 */
[----:B------:R-:W-:Y:S02]  /*ea10*/  UIADD3.64 UR36, UR4, 0x804, URZ ;  /* 0x0000080404247897 */ /* 0x000fe4000fffe03f */
[----:B------:R-:W0:Y:S01]  /*ea20*/  LDC R122, c[0x0][0x268] ;  /* 0x00009a00ff7a7b82 */ /* 0x000e220000000800 */
[----:B------:R-:W-:Y:S01]  /*ea30*/  UIADD3.64 UR40, UR4, 0xbfe, URZ ;  /* 0x00000bfe04287897 */ /* 0x000fe2000fffe03f */
[----:B-1----:R-:W-:Y:S01]  /*ea40*/  IMAD.X R0, R5, 0x1, R13, P0 ;  /* 0x0000000105007824 */ /* 0x002fe200000e060d */
[----:B------:R-:W-:Y:S01]  /*ea50*/  IADD3 RZ, P0, R19, R12, RZ ;  /* 0x0000000c13ff7210 */ /* 0x000fe20007f1e0ff */
[----:B------:R-:W-:Y:S01]  /*ea60*/  IMAD R19, R9, 0x1d, RZ ;  /* 0x0000001d09137824 */ /* 0x000fe200078e02ff */
[----:B------:R-:W-:Y:S01]  /*ea70*/  UIADD3.64 UR44, UR4, 0xc00, URZ ;  /* 0x00000c00042c7897 */ /* 0x000fe2000fffe03f */
[----:B--2---:R-:W-:Y:S01]  /*ea80*/  IMAD.X R3, R5, 0x1, R14, P4 ;  /* 0x0000000105037824 */ /* 0x004fe200020e060e */
[----:B------:R1:W-:Y:S01]  /*ea90*/  STL [R1+0x7dc], R0 ;  /* 0x0007dc0001007387 */ /* 0x0003e20000100800 */
[----:B------:R-:W-:Y:S01]  /*eaa0*/  IADD3 RZ, P4, R21, R8, RZ ;  /* 0x0000000815ff7210 */ /* 0x000fe20007f9e0ff */
[----:B------:R-:W2:Y:S01]  /*eab0*/  LDC R37, c[0x0][0x268] ;  /* 0x00009a00ff257b82 */ /* 0x000ea20000000800 */
[----:B------:R-:W-:Y:S01]  /*eac0*/  SHF.R.S32.HI R106, RZ, 0x1f, R19 ;  /* 0x0000001fff6a7819 */ /* 0x000fe20000011413 */
[----:B------:R3:W-:Y:S01]  /*ead0*/  STL [R1+0x7e0], R3 ;  /* 0x0007e00301007387 */ /* 0x0007e20000100800 */
[----:B------:R-:W-:-:S02]  /*eae0*/  UIADD3.64 UR48, UR4, 0xc02, URZ ;  /* 0x00000c0204307897 */ /* 0x000fc4000fffe03f */
[----:B------:R-:W-:Y:S02]  /*eaf0*/  UIADD3.64 UR52, UR4, 0xc04, URZ ;  /* 0x00000c0404347897 */ /* 0x000fe4000fffe03f */
[----:B------:R-:W-:Y:S01]  /*eb00*/  UIADD3.64 UR22, UR6, 0x104, URZ ;  /* 0x0000010406167897 */ /* 0x000fe2000fffe03f */
[--C-:B-1----:R-:W-:Y:S01]  /*eb10*/  IMAD.X R0, R5, 0x1, R15.reuse, P5 ;  /* 0x0000000105007824 */ /* 0x102fe200028e060f */
[----:B------:R-:W-:Y:S01]  /*eb20*/  IADD3 RZ, P5, R21, R10, RZ ;  /* 0x0000000a15ff7210 */ /* 0x000fe20007fbe0ff */
[----:B------:R-:W1:Y:S01]  /*eb30*/  LDC R119, c[0x0][0x268] ;  /* 0x00009a00ff777b82 */ /* 0x000e620000000800 */
[----:B------:R-:W-:Y:S01]  /*eb40*/  UIADD3.64 UR26, UR6, 0x1fe, URZ ;  /* 0x000001fe061a7897 */ /* 0x000fe2000fffe03f */
[----:B---3--:R-:W-:Y:S01]  /*eb50*/  IMAD.X R3, R5, 0x1, R16, P6 ;  /* 0x0000000105037824 */ /* 0x008fe200030e0610 */
[----:B------:R3:W-:Y:S01]  /*eb60*/  STL [R1+0x7e4], R0 ;  /* 0x0007e40001007387 */ /* 0x0007e20000100800 */
[----:B------:R-:W-:Y:S01]  /*eb70*/  IADD3 RZ, P6, R21, R11, RZ ;  /* 0x0000000b15ff7210 */ /* 0x000fe20007fde0ff */
[----:B------:R-:W-:Y:S01]  /*eb80*/  IMAD R5, R9, 0x1c, RZ ;  /* 0x0000001c09057824 */ /* 0x000fe200078e02ff */
[----:B------:R-:W-:Y:S01]  /*eb90*/  UIADD3.64 UR30, UR6, 0x200, URZ ;  /* 0x00000200061e7897 */ /* 0x000fe2000fffe03f */
[----:B------:R4:W-:Y:S01]  /*eba0*/  STL [R1+0x7e8], R3 ;  /* 0x0007e80301007387 */ /* 0x0009e20000100800 */
[----:B------:R-:W1:Y:S01]  /*ebb0*/  LDC R118, c[0x0][0x268] ;  /* 0x00009a00ff767b82 */ /* 0x000e620000000800 */
[----:B------:R-:W-:Y:S01]  /*ebc0*/  IMAD.X R6, R97, 0x1, R15, P6 ;  /* 0x0000000161067824 */ /* 0x000fe200030e060f */
[----:B------:R-:W-:Y:S01]  /*ebd0*/  IADD3 RZ, P6, R25, R8, RZ ;  /* 0x0000000819ff7210 */ /* 0x000fe20007fde0ff */
[----:B------:R-:W-:Y:S01]  /*ebe0*/  UIADD3.64 UR34, UR6, 0x202, URZ ;  /* 0x0000020206227897 */ /* 0x000fe2000fffe03f */
[----:B------:R-:W-:Y:S01]  /*ebf0*/  SHF.R.S32.HI R105, RZ, 0x1f, R5 ;  /* 0x0000001fff697819 */ /* 0x000fe20000011405 */
[C---:B---3--:R-:W-:Y:S01]  /*ec00*/  IMAD.X R0, R96.reuse, 0x1, R13, P1 ;  /* 0x0000000160007824 */ /* 0x048fe200008e060d */
[----:B------:R-:W-:Y:S01]  /*ec10*/  IADD3 RZ, P1, R21, R12, RZ ;  /* 0x0000000c15ff7210 */ /* 0x000fe20007f3e0ff */
[----:B------:R-:W-:Y:S01]  /*ec20*/  UIADD3.64 UR38, UR6, 0x204, URZ ;  /* 0x0000020406267897 */ /* 0x000fe2000fffe03f */
[----:B------:R-:W3:Y:S01]  /*ec30*/  LDC R21, c[0x0][0x268] ;  /* 0x00009a00ff157b82 */ /* 0x000ee20000000800 */
[----:B----4-:R-:W-:Y:S01]  /*ec40*/  IMAD.X R3, R96, 0x1, R15, P3 ;  /* 0x0000000160037824 */ /* 0x010fe200018e060f */
[----:B------:R4:W-:Y:S01]  /*ec50*/  STL [R1+0x7ec], R0 ;  /* 0x0007ec0001007387 */ /* 0x0009e20000100800 */
[----:B------:R-:W-:Y:S01]  /*ec60*/  IADD3 RZ, P3, R23, R10, RZ ;  /* 0x0000000a17ff7210 */ /* 0x000fe20007f7e0ff */
[----:B------:R-:W-:-:S02]  /*ec70*/  UIADD3.64 UR42, UR6, 0x2fe, URZ ;  /* 0x000002fe062a7897 */ /* 0x000fc4000fffe03f */
[----:B------:R-:W-:Y:S02]  /*ec80*/  UIADD3.64 UR46, UR6, 0x300, URZ ;  /* 0x00000300062e7897 */ /* 0x000fe4000fffe03f */
[----:B------:R-:W1:Y:S01]  /*ec90*/  LDC R47, c[0x0][0x268] ;  /* 0x00009a00ff2f7b82 */ /* 0x000e620000000800 */
[----:B------:R-:W-:Y:S02]  /*eca0*/  UIADD3.64 UR50, UR6, 0x302, URZ ;  /* 0x0000030206327897 */ /* 0x000fe4000fffe03f */
[----:B------:R-:W-:Y:S01]  /*ecb0*/  UIADD3.64 UR54, UR6, 0x304, URZ ;  /* 0x0000030406367897 */ /* 0x000fe2000fffe03f */
[----:B----4-:R-:W-:Y:S01]  /*ecc0*/  IMAD.X R0, R96, 0x1, R14, P2 ;  /* 0x0000000160007824 */ /* 0x010fe200010e060e */
[----:B------:R-:W-:-:S03]  /*ecd0*/  IADD3 RZ, P2, R23, R8, RZ ;  /* 0x0000000817ff7210 */ /* 0x000fc60007f5e0ff */
[----:B------:R-:W4:Y:S01]  /*ece0*/  LDC R53, c[0x0][0x268] ;  /* 0x00009a00ff357b82 */ /* 0x000f220000000800 */
[----:B------:R5:W-:Y:S04]  /*ecf0*/  STL [R1+0x7f0], R0 ;  /* 0x0007f00001007387 */ /* 0x000be80000100800 */
[----:B------:R0:W-:Y:S03]  /*ed00*/  STL [R1+0x7f4], R3 ;  /* 0x0007f40301007387 */ /* 0x0001e60000100800 */
[----:B------:R-:W4:Y:S01]  /*ed10*/  LDC R115, c[0x0][0x268] ;  /* 0x00009a00ff737b82 */ /* 0x000f220000000800 */
[----:B-----5:R-:W-:Y:S01]  /*ed20*/  IMAD.X R0, R97, 0x1, R13, P4 ;  /* 0x0000000161007824 */ /* 0x020fe200020e060d */
[----:B------:R-:W-:Y:S01]  /*ed30*/  IADD3 RZ, P4, R23, R11, RZ ;  /* 0x0000000b17ff7210 */ /* 0x000fe20007f9e0ff */
[----:B0-----:R-:W-:-:S03]  /*ed40*/  IMAD.X R3, R97, 0x1, R14, P5 ;  /* 0x0000000161037824 */ /* 0x001fc600028e060e */
[----:B------:R0:W-:Y:S01]  /*ed50*/  STL [R1+0x7fc], R0 ;  /* 0x0007fc0001007387 */ /* 0x0001e20000100800 */
[----:B------:R-:W-:Y:S01]  /*ed60*/  IADD3 RZ, P5, R23, R12, RZ ;  /* 0x0000000c17ff7210 */ /* 0x000fe20007fbe0ff */
[----:B------:R-:W5:Y:S02]  /*ed70*/  LDC R114, c[0x0][0x268] ;  /* 0x00009a00ff727b82 */ /* 0x000f640000000800 */
[----:B------:R2:W-:Y:S04]  /*ed80*/  STL [R1+0x800], R3 ;  /* 0x0008000301007387 */ /* 0x0005e80000100800 */
[----:B------:R3:W-:Y:S01]  /*ed90*/  STL [R1+0x804], R6 ;  /* 0x0008040601007387 */ /* 0x0007e20000100800 */
[----:B0-----:R-:W-:Y:S01]  /*eda0*/  SHF.R.S32.HI R0, RZ, 0x1f, R23 ;  /* 0x0000001fff007819 */ /* 0x001fe20000011417 */
[----:B------:R-:W0:Y:S04]  /*edb0*/  LDC R61, c[0x0][0x268] ;  /* 0x00009a00ff3d7b82 */ /* 0x000e280000000800 */
[C---:B--2---:R-:W-:Y:S01]  /*edc0*/  IMAD.X R3, R0.reuse, 0x1, R13, P2 ;  /* 0x0000000100037824 */ /* 0x044fe200010e060d */
[C---:B------:R-:W-:Y:S01]  /*edd0*/  IADD3 RZ, P2, R25.reuse, R10, RZ ;  /* 0x0000000a19ff7210 */ /* 0x040fe20007f5e0ff */
[----:B---3--:R-:W-:Y:S01]  /*ede0*/  IMAD.X R6, R0, 0x1, R14, P3 ;  /* 0x0000000100067824 */ /* 0x008fe200018e060e */
[----:B------:R-:W-:-:S02]  /*edf0*/  IADD3 RZ, P3, R25, R11, RZ ;  /* 0x0000000b19ff7210 */ /* 0x000fc40007f7e0ff */
[----:B------:R2:W-:Y:S01]  /*ee00*/  STL [R1+0x80c], R3 ;  /* 0x00080c0301007387 */ /* 0x0005e20000100800 */
[----:B------:R-:W3:Y:S03]  /*ee10*/  LDC R23, c[0x0][0x268] ;  /* 0x00009a00ff177b82 */ /* 0x000ee60000000800 */
[----:B------:R1:W-:Y:S05]  /*ee20*/  STL [R1+0x810], R6 ;  /* 0x0008100601007387 */ /* 0x0003ea0000100800 */
[----:B------:R-:W0:Y:S01]  /*ee30*/  LDC R65, c[0x0][0x268] ;  /* 0x00009a00ff417b82 */ /* 0x000e220000000800 */
[C---:B--2---:R-:W-:Y:S01]  /*ee40*/  IMAD.X R3, R0.reuse, 0x1, R15, P4 ;  /* 0x0000000100037824 */ /* 0x044fe200020e060f */
[----:B------:R-:W-:Y:S01]  /*ee50*/  IADD3 RZ, P4, R25, R12, RZ ;  /* 0x0000000c19ff7210 */ /* 0x000fe20007f9e0ff */
[----:B------:R-:W-:-:S02]  /*ee60*/  IMAD.X R0, R0, 0x1, R16, P5 ;  /* 0x0000000100007824 */ /* 0x000fc400028e0610 */
[----:B-1----:R-:W-:Y:S01]  /*ee70*/  IMAD.X R6, R104, 0x1, R13, P6 ;  /* 0x0000000168067824 */ /* 0x002fe200030e060d */
[----:B------:R1:W-:Y:S01]  /*ee80*/  STL [R1+0x814], R3 ;  /* 0x0008140301007387 */ /* 0x0003e20000100800 */
[C---:B------:R-:W-:Y:S01]  /*ee90*/  IADD3 RZ, P6, R5.reuse, R8, RZ ;  /* 0x0000000805ff7210 */ /* 0x040fe20007fde0ff */
[----:B------:R-:W2:Y:S02]  /*eea0*/  LDC R25, c[0x0][0x268] ;  /* 0x00009a00ff197b82 */ /* 0x000ea40000000800 */
[----:B------:R4:W-:Y:S01]  /*eeb0*/  STL [R1+0x81c], R6 ;  /* 0x00081c0601007387 */ /* 0x0009e20000100800 */
[----:B-1----:R-:W-:Y:S01]  /*eec0*/  SGXT.U32 R3, R4, 0x2 ;  /* 0x000000020403781a */ /* 0x002fe20000000000 */
[----:B------:R-:W-:Y:S01]  /*eed0*/  IMAD.X R4, R104, 0x1, R14, P2 ;  /* 0x0000000168047824 */ /* 0x000fe200010e060e */
[----:B------:R-:W-:-:S03]  /*eee0*/  IADD3 RZ, P2, R5, R10, RZ ;  /* 0x0000000a05ff7210 */ /* 0x000fc60007f5e0ff */
[----:B------:R-:W1:Y:S01]  /*eef0*/  LDC R111, c[0x0][0x268] ;  /* 0x00009a00ff6f7b82 */ /* 0x000e620000000800 */
[--C-:B----4-:R-:W-:Y:S01]  /*ef00*/  IMAD.X R6, R104, 0x1, R15.reuse, P3 ;  /* 0x0000000168067824 */ /* 0x110fe200018e060f */
[----:B------:R-:W-:Y:S01]  /*ef10*/  IADD3 RZ, P3, R5, R11, RZ ;  /* 0x0000000b05ff7210 */ /* 0x000fe20007f7e0ff */
[----:B------:R-:W-:Y:S01]  /*ef20*/  IMAD R40, R3, R88, RZ ;  /* 0x0000005803287224 */ /* 0x000fe200078e02ff */
[----:B------:R4:W-:Y:S03]  /*ef30*/  STL [R1+0x820], R4 ;  /* 0x0008200401007387 */ /* 0x0009e60000100800 */
[C---:B------:R-:W-:Y:S01]  /*ef40*/  IMAD R46, R88.reuse, 0x4, R40 ;  /* 0x00000004582e7824 */ /* 0x040fe200078e0228 */
[----:B------:R-:W-:Y:S01]  /*ef50*/  STL [R1+0x824], R6 ;  /* 0x0008240601007387 */ /* 0x000fe20000100800 */
[----:B------:R-:W-:Y:S01]  /*ef60*/  IMAD.X R3, R105, 0x1, R15, P3 ;  /* 0x0000000169037824 */ /* 0x000fe200018e060f */
[----:B------:R-:W-:Y:S01]  /*ef70*/  IADD3 RZ, P3, R19, R10, RZ ;  /* 0x0000000a13ff7210 */ /* 0x000fe20007f7e0ff */
[C---:B------:R-:W-:Y:S01]  /*ef80*/  IMAD R93, R88.reuse, 0x4, R46 ;  /* 0x00000004585d7824 */ /* 0x040fe200078e022e */
[----:B------:R-:W1:Y:S01]  /*ef90*/  LDC R110, c[0x0][0x268] ;  /* 0x00009a00ff6e7b82 */ /* 0x000e620000000800 */
[----:B----4-:R-:W-:Y:S01]  /*efa0*/  IMAD.X R4, R105, 0x1, R13, P6 ;  /* 0x0000000169047824 */ /* 0x010fe200030e060d */
[----:B------:R-:W-:Y:S01]  /*efb0*/  IADD3 RZ, P6, R5, R12, RZ ;  /* 0x0000000c05ff7210 */ /* 0x000fe20007fde0ff */
[----:B------:R-:W-:-:S03]  /*efc0*/  IMAD R94, R88, 0x4, R93 ;  /* 0x00000004585e7824 */ /* 0x000fc600078e025d */
[----:B------:R4:W-:Y:S01]  /*efd0*/  STL [R1+0x82c], R4 ;  /* 0x00082c0401007387 */ /* 0x0009e20000100800 */
[C---:B------:R-:W-:Y:S01]  /*efe0*/  IMAD R142, R88.reuse, 0x4, R94 ;  /* 0x00000004588e7824 */ /* 0x040fe200078e025e */
[----:B------:R-:W5:Y:S03]  /*eff0*/  LDC R5, c[0x0][0x268] ;  /* 0x00009a00ff057b82 */ /* 0x000f660000000800 */
[----:B------:R-:W-:-:S04]  /*f000*/  IMAD R143, R88, 0x4, R142 ;  /* 0x00000004588f7824 */ /* 0x000fc800078e028e */
[C---:B------:R-:W-:Y:S01]  /*f010*/  IMAD R144, R88.reuse, 0x4, R143 ;  /* 0x0000000458907824 */ /* 0x040fe200078e028f */
[----:B------:R-:W1:Y:S01]  /*f020*/  LDC R109, c[0x0][0x268] ;  /* 0x00009a00ff6d7b82 */ /* 0x000e620000000800 */
[----:B----4-:R-:W-:Y:S01]  /*f030*/  IMAD.X R4, R105, 0x1, R14, P2 ;  /* 0x0000000169047824 */ /* 0x010fe200010e060e */
[----:B------:R-:W-:Y:S01]  /*f040*/  IADD3 RZ, P2, R19, R8, RZ ;  /* 0x0000000813ff7210 */ /* 0x000fe20007f5e0ff */
[----:B------:R-:W-:-:S03]  /*f050*/  IMAD R145, R88, 0x4, R144 ;  /* 0x0000000458917824 */ /* 0x000fc600078e0290 */
[----:B------:R4:W-:Y:S01]  /*f060*/  STL [R1+0x830], R4 ;  /* 0x0008300401007387 */ /* 0x0009e20000100800 */
[C---:B------:R-:W-:Y:S01]  /*f070*/  IMAD R141, R88.reuse, 0x4, R145 ;  /* 0x00000004588d7824 */ /* 0x040fe200078e0291 */
[----:B------:R-:W1:Y:S02]  /*f080*/  LDC R52, c[0x0][0x268] ;  /* 0x00009a00ff347b82 */ /* 0x000e640000000800 */
[----:B------:R3:W-:Y:S01]  /*f090*/  STL [R1+0x834], R3 ;  /* 0x0008340301007387 */ /* 0x0007e20000100800 */
[----:B------:R-:W-:-:S04]  /*f0a0*/  IMAD R140, R88, 0x4, R141 ;  /* 0x00000004588c7824 */ /* 0x000fc800078e028d */
[----:B------:R-:W-:Y:S01]  /*f0b0*/  IMAD R139, R88, 0x4, R140 ;  /* 0x00000004588b7824 */ /* 0x000fe200078e028c */
[----:B------:R-:W1:Y:S01]  /*f0c0*/  LDC R77, c[0x0][0x268] ;  /* 0x00009a00ff4d7b82 */ /* 0x000e620000000800 */
[----:B----4-:R-:W-:Y:S01]  /*f0d0*/  IMAD.X R4, R106, 0x1, R13, P2 ;  /* 0x000000016a047824 */ /* 0x010fe200010e060d */
[C---:B------:R-:W-:Y:S01]  /*f0e0*/  IADD3 RZ, P2, R19.reuse, R11, RZ ;  /* 0x0000000b13ff7210 */ /* 0x040fe20007f5e0ff */
[----:B------:R-:W-:Y:S02]  /*f0f0*/  IMAD R90, R88, 0x4, R139 ;  /* 0x00000004585a7824 */ /* 0x000fe400078e028b */
[----:B---3--:R-:W-:Y:S01]  /*f100*/  IMAD.X R3, R106, 0x1, R14, P3 ;  /* 0x000000016a037824 */ /* 0x008fe200018e060e */
[----:B------:R-:W-:Y:S01]  /*f110*/  STL [R1+0x83c], R4 ;  /* 0x00083c0401007387 */ /* 0x000fe20000100800 */
[C---:B------:R-:W-:Y:S01]  /*f120*/  IMAD R137, R88.reuse, 0x4, R90 ;  /* 0x0000000458897824 */ /* 0x040fe200078e025a */
[----:B------:R-:W-:Y:S01]  /*f130*/  IADD3 RZ, P3, R19, R12, RZ ;  /* 0x0000000c13ff7210 */ /* 0x000fe20007f7e0ff */
[----:B------:R-:W3:Y:S01]  /*f140*/  LDC R101, c[0x0][0x268] ;  /* 0x00009a00ff657b82 */ /* 0x000ee20000000800 */
[----:B------:R4:W-:Y:S01]  /*f150*/  STL [R1+0x840], R3 ;  /* 0x0008400301007387 */ /* 0x0009e20000100800 */
[----:B------:R-:W-:-:S04]  /*f160*/  IMAD R135, R88, 0x4, R137 ;  /* 0x0000000458877824 */ /* 0x000fc800078e0289 */
[----:B------:R-:W-:Y:S02]  /*f170*/  IMAD R88, R88, 0x4, R135 ;  /* 0x0000000458587824 */ /* 0x000fe400078e0287 */
[----:B------:R-:W0:Y:S02]  /*f180*/  LDC R19, c[0x0][0x268] ;  /* 0x00009a00ff137b82 */ /* 0x000e240000000800 */
[----:B------:R-:W-:-:S04]  /*f190*/  IMAD R133, R133, 0x4, R88 ;  /* 0x0000000485857824 */ /* 0x000fc800078e0258 */
[----:B------:R-:W-:Y:S02]  /*f1a0*/  IMAD R134, R134, 0x4, R133 ;  /* 0x0000000486867824 */ /* 0x000fe400078e0285 */
[----:B----4-:R-:W4:Y:S08]  /*f1b0*/  LDC R3, c[0x0][0x268] ;  /* 0x00009a00ff037b82 */ /* 0x010f300000000800 */
[----:B------:R-:W3:Y:S08]  /*f1c0*/  LDC R100, c[0x0][0x268] ;  /* 0x00009a00ff647b82 */ /* 0x000ef00000000800 */
[----:B------:R-:W3:Y:S01]  /*f1d0*/  LDC R85, c[0x0][0x268] ;  /* 0x00009a00ff557b82 */ /* 0x000ee20000000800 */
[----:B----4-:R-:W-:-:S07]  /*f1e0*/  IMAD R132, R3, 0x4, R134 ;  /* 0x0000000403847824 */ /* 0x010fce00078e0286 */
[----:B------:R-:W4:Y:S01]  /*f1f0*/  LDC R147, c[0x0][0x268] ;  /* 0x00009a00ff937b82 */ /* 0x000f220000000800 */
[----:B------:R-:W-:Y:S02]  /*f200*/  IMAD.X R3, R106, 0x1, R15, P2 ;  /* 0x000000016a037824 */ /* 0x000fe400010e060f */
[----:B-----5:R-:W-:Y:S02]  /*f210*/  IMAD R82, R5, 0x4, R132 ;  /* 0x0000000405527824 */ /* 0x020fe400078e0284 */
[----:B------:R-:W-:Y:S01]  /*f220*/  IMAD R5, R9, 0x1e, RZ ;  /* 0x0000001e09057824 */ /* 0x000fe200078e02ff */
[----:B------:R5:W-:Y:S01]  /*f230*/  STL [R1+0x844], R3 ;  /* 0x0008440301007387 */ /* 0x000be20000100800 */
[----:B------:R-:W-:Y:S01]  /*f240*/  IMAD R131, R131, 0x4, R82 ;  /* 0x0000000483837824 */ /* 0x000fe200078e0252 */
[----:B------:R-:W4:Y:S02]  /*f250*/  LDC R149, c[0x0][0x268] ;  /* 0x00009a00ff957b82 */ /* 0x000f240000000800 */
[----:B------:R-:W-:Y:S01]  /*f260*/  SHF.R.S32.HI R107, RZ, 0x1f, R5 ;  /* 0x0000001fff6b7819 */ /* 0x000fe20000011405 */
[----:B------:R-:W-:Y:S01]  /*f270*/  IMAD R130, R130, 0x4, R131 ;  /* 0x0000000482827824 */ /* 0x000fe200078e0283 */
[----:B------:R-:W-:-:S03]  /*f280*/  IADD3 RZ, P2, R5, R8, RZ ;  /* 0x0000000805ff7210 */ /* 0x000fc60007f5e0ff */
[----:B0-----:R-:W-:Y:S01]  /*f290*/  IMAD R126, R19, 0x4, R130 ;  /* 0x00000004137e7824 */ /* 0x001fe200078e0282 */
[----:B------:R-:W0:Y:S01]  /*f2a0*/  LDC R146, c[0x0][0x268] ;  /* 0x00009a00ff927b82 */ /* 0x000e220000000800 */
[----:B-----5:R-:W-:Y:S01]  /*f2b0*/  IMAD.X R3, R107, 0x1, R13, P2 ;  /* 0x000000016b037824 */ /* 0x020fe200010e060d */
[----:B------:R-:W-:Y:S01]  /*f2c0*/  IADD3 RZ, P2, R5, R10, RZ ;  /* 0x0000000a05ff7210 */ /* 0x000fe20007f5e0ff */
[----:B------:R-:W-:-:S03]  /*f2d0*/  IMAD R128, R21, 0x4, R126 ;  /* 0x0000000415807824 */ /* 0x000fc600078e027e */
[----:B------:R5:W-:Y:S01]  /*f2e0*/  STL [R1+0x84c], R3 ;  /* 0x00084c0301007387 */ /* 0x000be20000100800 */
[----:B------:R-:W-:Y:S01]  /*f2f0*/  IMAD R76, R23, 0x4, R128 ;  /* 0x00000004174c7824 */ /* 0x000fe200078e0280 */
[----:B------:R-:W0:Y:S01]  /*f300*/  LDC R151, c[0x0][0x268] ;  /* 0x00009a00ff977b82 */ /* 0x000e220000000800 */
[----:B------:R-:W-:Y:S01]  /*f310*/  IMAD.X R66, R107, 0x1, R14, P2 ;  /* 0x000000016b427824 */ /* 0x000fe200010e060e */
[----:B------:R-:W-:Y:S01]  /*f320*/  IADD3 RZ, P2, R5, R11, RZ ;  /* 0x0000000b05ff7210 */ /* 0x000fe20007f5e0ff */
[----:B------:R-:W-:-:S03]  /*f330*/  IMAD R125, R125, 0x4, R76 ;  /* 0x000000047d7d7824 */ /* 0x000fc600078e024c */
[----:B------:R-:W-:Y:S01]  /*f340*/  STL [R1+0x850], R66 ;  /* 0x0008504201007387 */ /* 0x000fe20000100800 */
[----:B------:R-:W-:Y:S01]  /*f350*/  IMAD R124, R124, 0x4, R125 ;  /* 0x000000047c7c7824 */ /* 0x000fe200078e027d */
[----:B------:R-:W0:Y:S01]  /*f360*/  LDC R153, c[0x0][0x268] ;  /* 0x00009a00ff997b82 */ /* 0x000e220000000800 */
[----:B-----5:R-:W-:Y:S02]  /*f370*/  IMAD R3, R9, 0x1f, RZ ;  /* 0x0000001f09037824 */ /* 0x020fe400078e02ff */
[----:B------:R-:W-:Y:S02]  /*f380*/  IMAD R123, R123, 0x4, R124 ;  /* 0x000000047b7b7824 */ /* 0x000fe400078e027c */
[----:B------:R-:W-:Y:S01]  /*f390*/  IMAD.X R71, R107, 0x1, R15, P2 ;  /* 0x000000016b477824 */ /* 0x000fe200010e060f */
[----:B------:R-:W-:Y:S01]  /*f3a0*/  SHF.R.S32.HI R108, RZ, 0x1f, R3 ;  /* 0x0000001fff6c7819 */ /* 0x000fe20000011403 */
[----:B------:R-:W-:Y:S01]  /*f3b0*/  IMAD R122, R122, 0x4, R123 ;  /* 0x000000047a7a7824 */ /* 0x000fe200078e027b */
[----:B------:R-:W-:Y:S01]  /*f3c0*/  IADD3 RZ, P2, R3, R8, RZ ;  /* 0x0000000803ff7210 */ /* 0x000fe20007f5e0ff */
[----:B------:R-:W5:Y:S01]  /*f3d0*/  LDC R155, c[0x0][0x268] ;  /* 0x00009a00ff9b7b82 */ /* 0x000f620000000800 */
[----:B------:R-:W-:Y:S01]  /*f3e0*/  STL [R1+0x854], R71 ;  /* 0x0008544701007387 */ /* 0x000fe20000100800 */
[----:B--2---:R-:W-:-:S02]  /*f3f0*/  IMAD R70, R25, 0x4, R122 ;  /* 0x0000000419467824 */ /* 0x004fc400078e027a */
[C---:B------:R-:W-:Y:S01]  /*f400*/  IMAD.X R72, R108.reuse, 0x1, R13, P2 ;  /* 0x000000016c487824 */ /* 0x040fe200010e060d */
[----:B------:R-:W-:Y:S01]  /*f410*/  IADD3 RZ, P2, R3, R10, RZ ;  /* 0x0000000a03ff7210 */ /* 0x000fe20007f5e0ff */
[----:B------:R-:W-:Y:S02]  /*f420*/  IMAD R120, R37, 0x4, R70 ;  /* 0x0000000425787824 */ /* 0x000fe400078e0246 */
[----:B------:R-:W2:Y:S01]  /*f430*/  LDC R92, c[0x0][0x268] ;  /* 0x00009a00ff5c7b82 */ /* 0x000ea20000000800 */
[----:B------:R-:W-:Y:S01]  /*f440*/  STL [R1+0x85c], R72 ;  /* 0x00085c4801007387 */ /* 0x000fe20000100800 */
[----:B------:R-:W-:Y:S02]  /*f450*/  IMAD R119, R119, 0x4, R120 ;  /* 0x0000000477777824 */ /* 0x000fe400078e0278 */
[----:B------:R-:W-:Y:S01]  /*f460*/  IMAD.X R78, R108, 0x1, R14, P2 ;  /* 0x000000016c4e7824 */ /* 0x000fe200010e060e */
[----:B------:R-:W-:Y:S01]  /*f470*/  IADD3 RZ, P2, R3, R11, RZ ;  /* 0x0000000b03ff7210 */ /* 0x000fe20007f5e0ff */
[----:B------:R-:W-:-:S02]  /*f480*/  IMAD R118, R118, 0x4, R119 ;  /* 0x0000000476767824 */ /* 0x000fc400078e0277 */
[----:B------:R-:W2:Y:S01]  /*f490*/  LDC R91, c[0x0][0x268] ;  /* 0x00009a00ff5b7b82 */ /* 0x000ea20000000800 */
[----:B------:R-:W-:Y:S01]  /*f4a0*/  STL [R1+0x860], R78 ;  /* 0x0008604e01007387 */ /* 0x000fe20000100800 */
[----:B------:R-:W-:Y:S02]  /*f4b0*/  IMAD R64, R47, 0x4, R118 ;  /* 0x000000042f407824 */ /* 0x000fe400078e0276 */
[----:B------:R-:W-:Y:S01]  /*f4c0*/  IMAD.X R84, R108, 0x1, R15, P2 ;  /* 0x000000016c547824 */ /* 0x000fe200010e060f */
[----:B------:R-:W-:Y:S01]  /*f4d0*/  IADD3 R83, P2, R40, R7, RZ ;  /* 0x0000000728537210 */ /* 0x000fe20007f5e0ff */
[----:B------:R-:W-:Y:S02]  /*f4e0*/  IMAD R116, R53, 0x4, R64 ;  /* 0x0000000435747824 */ /* 0x000fe400078e0240 */
[----:B------:R-:W2:Y:S01]  /*f4f0*/  LDC R138, c[0x0][0x268] ;  /* 0x00009a00ff8a7b82 */ /* 0x000ea20000000800 */
[----:B------:R1:W-:Y:S01]  /*f500*/  STL [R1+0x864], R84 ;  /* 0x0008645401007387 */ /* 0x0003e20000100800 */
[----:B------:R-:W-:-:S03]  /*f510*/  IMAD R115, R115, 0x4, R116 ;  /* 0x0000000473737824 */ /* 0x000fc600078e0274 */
[----:B------:R-:W-:Y:S01]  /*f520*/  STL [R1+0x870], R83 ;  /* 0x0008705301007387 */ /* 0x000fe20000100800 */
[----:B------:R-:W-:Y:S02]  /*f530*/  IMAD R114, R114, 0x4, R115 ;  /* 0x0000000472727824 */ /* 0x000fe400078e0273 */
[----:B------:R-:W2:Y:S02]  /*f540*/  LDC R89, c[0x0][0x268] ;  /* 0x00009a00ff597b82 */ /* 0x000ea40000000800 */
[----:B------:R-:W-:Y:S01]  /*f550*/  IMAD R112, R61, 0x4, R114 ;  /* 0x000000043d707824 */ /* 0x000fe200078e0272 */
[----:B-1----:R-:W-:Y:S02]  /*f560*/  LEA.HI.X.SX32 R84, R40, R2, 0x1, P2 ;  /* 0x0000000228547211 */ /* 0x002fe400010f0eff */
[----:B------:R-:W-:Y:S01]  /*f570*/  IADD3 R40, P2, R46, R7, RZ ;  /* 0x000000072e287210 */ /* 0x000fe20007f5e0ff */
[----:B------:R-:W-:Y:S02]  /*f580*/  IMAD R58, R65, 0x4, R112 ;  /* 0x00000004413a7824 */ /* 0x000fe400078e0270 */
[----:B------:R-:W-:Y:S01]  /*f590*/  STL [R1+0x86c], R84 ;  /* 0x00086c5401007387 */ /* 0x000fe20000100800 */
[----:B------:R-:W1:Y:S01]  /*f5a0*/  LDC R136, c[0x0][0x268] ;  /* 0x00009a00ff887b82 */ /* 0x000e620000000800 */
[----:B------:R-:W-:-:S02]  /*f5b0*/  IMAD R111, R111, 0x4, R58 ;  /* 0x000000046f6f7824 */ /* 0x000fc400078e023a */
[----:B------:R3:W-:Y:S02]  /*f5c0*/  STL [R1+0x878], R40 ;  /* 0x0008782801007387 */ /* 0x0007e40000100800 */
[----:B------:R-:W-:-:S03]  /*f5d0*/  IMAD R110, R110, 0x4, R111 ;  /* 0x000000046e6e7824 */ /* 0x000fc600078e026f */
[----:B------:R-:W1:Y:S01]  /*f5e0*/  LDC R87, c[0x0][0x268] ;  /* 0x00009a00ff577b82 */ /* 0x000e620000000800 */
[----:B------:R-:W-:-:S04]  /*f5f0*/  IMAD R109, R109, 0x4, R110 ;  /* 0x000000046d6d7824 */ /* 0x000fc800078e026e */
[----:B------:R-:W-:Y:S01]  /*f600*/  IMAD R52, R52, 0x4, R109 ;  /* 0x0000000434347824 */ /* 0x000fe200078e026d */
[----:B---3--:R-:W-:Y:S02]  /*f610*/  LEA.HI.X.SX32 R40, R46, R2, 0x1, P2 ;  /* 0x000000022e287211 */ /* 0x008fe400010f0eff */
[----:B------:R-:W3:Y:S01]  /*f620*/  LDC R86, c[0x0][0x268] ;  /* 0x00009a00ff567b82 */ /* 0x000ee20000000800 */
[----:B------:R-:W-:Y:S02]  /*f630*/  IMAD R102, R77, 0x4, R52 ;  /* 0x000000044d667824 */ /* 0x000fe400078e0234 */
[----:B------:R4:W-:Y:S02]  /*f640*/  STL [R1+0x874], R40 ;  /* 0x0008742801007387 */ /* 0x0009e40000100800 */
[----:B------:R-:W-:-:S03]  /*f650*/  IMAD R101, R101, 0x4, R102 ;  /* 0x0000000465657824 */ /* 0x000fc600078e0266 */
[----:B------:R-:W3:Y:S01]  /*f660*/  LDC R129, c[0x0][0x268] ;  /* 0x00009a00ff817b82 */ /* 0x000ee20000000800 */
[----:B------:R-:W-:-:S04]  /*f670*/  IMAD R100, R100, 0x4, R101 ;  /* 0x0000000464647824 */ /* 0x000fc800078e0265 */
[----:B------:R-:W-:Y:S02]  /*f680*/  IMAD R98, R85, 0x4, R100 ;  /* 0x0000000455627824 */ /* 0x000fe400078e0264 */
[----:B----4-:R-:W-:Y:S01]  /*f690*/  IMAD.X R40, R97, 0x1, R16, P1 ;  /* 0x0000000161287824 */ /* 0x010fe200008e0610 */
[----:B------:R-:W4:Y:S01]  /*f6a0*/  LDC R81, c[0x0][0x268] ;  /* 0x00009a00ff517b82 */ /* 0x000f220000000800 */
[----:B------:R-:W-:Y:S02]  /*f6b0*/  IMAD R46, R147, 0x4, R98 ;  /* 0x00000004932e7824 */ /* 0x000fe400078e0262 */
[----:B------:R-:W-:Y:S01]  /*f6c0*/  IMAD.X R147, R96, 0x1, R16, P0 ;  /* 0x0000000160937824 */ /* 0x000fe200000e0610 */
[-C--:B------:R-:W-:Y:S01]  /*f6d0*/  IADD3 R96, P0, R93, R7.reuse, RZ ;  /* 0x000000075d607210 */ /* 0x080fe20007f1e0ff */
[----:B------:R-:W-:Y:S01]  /*f6e0*/  IMAD R97, R149, 0x4, R46 ;  /* 0x0000000495617824 */ /* 0x000fe200078e022e */
[----:B------:R-:W-:Y:S02]  /*f6f0*/  CS2R R148, SRZ ;  /* 0x0000000000947805 */ /* 0x000fe4000001ff00 */
[----:B------:R0:W-:Y:S01]  /*f700*/  STL [R1+0x7f8], R147 ;  /* 0x0007f89301007387 */ /* 0x0001e20000100800 */
[----:B------:R-:W4:Y:S03]  /*f710*/  LDC R80, c[0x0][0x268] ;  /* 0x00009a00ff507b82 */ /* 0x000f260000000800 */
[----:B------:R5:W-:Y:S04]  /*f720*/  STL [R1+0x880], R96 ;  /* 0x0008806001007387 */ /* 0x000be80000100800 */
[----:B------:R2:W-:Y:S01]  /*f730*/  STL [R1+0x808], R40 ;  /* 0x0008082801007387 */ /* 0x0005e20000100800 */
[----:B------:R-:W4:Y:S01]  /*f740*/  LDC R127, c[0x0][0x268] ;  /* 0x00009a00ff7f7b82 */ /* 0x000f220000000800 */
[----:B0-----:R-:W-:-:S02]  /*f750*/  IADD3 R147, P2, R142, R7, RZ ;  /* 0x000000078e937210 */ /* 0x001fc40007f5e0ff */
[----:B-----5:R-:W-:-:S05]  /*f760*/  IADD3 R96, P1, R94, R7, RZ ;  /* 0x000000075e607210 */ /* 0x020fca0007f3e0ff */
[----:B------:R-:W0:Y:S01]  /*f770*/  LDC R75, c[0x0][0x268] ;  /* 0x00009a00ff4b7b82 */ /* 0x000e220000000800 */
[-C--:B--2---:R-:W-:Y:S01]  /*f780*/  LEA.HI.X.SX32 R40, R93, R2.reuse, 0x1, P0 ;  /* 0x000000025d287211 */ /* 0x084fe200000f0eff */
[----:B------:R2:W-:Y:S01]  /*f790*/  STL [R1+0x888], R96 ;  /* 0x0008886001007387 */ /* 0x0005e20000100800 */
[----:B------:R-:W-:Y:S02]  /*f7a0*/  LEA.HI.X.SX32 R94, R94, R2, 0x1, P1 ;  /* 0x000000025e5e7211 */ /* 0x000fe400008f0eff */
[----:B------:R-:W-:Y:S01]  /*f7b0*/  IADD3 R93, P0, R143, R7, RZ ;  /* 0x000000078f5d7210 */ /* 0x000fe20007f1e0ff */
[----:B------:R5:W-:Y:S02]  /*f7c0*/  STL [R1+0x890], R147 ;  /* 0x0008909301007387 */ /* 0x000be40000100800 */
[----:B------:R-:W0:Y:S02]  /*f7d0*/  LDC R74, c[0x0][0x268] ;  /* 0x00009a00ff4a7b82 */ /* 0x000e240000000800 */
[----:B------:R1:W-:Y:S01]  /*f7e0*/  STL [R1+0x87c], R40 ;  /* 0x00087c2801007387 */ /* 0x0003e20000100800 */
[----:B--2---:R-:W-:-:S03]  /*f7f0*/  IMAD R96, R146, 0x4, R97 ;  /* 0x0000000492607824 */ /* 0x004fc600078e0261 */
[----:B------:R2:W-:Y:S02]  /*f800*/  STL [R1+0x884], R94 ;  /* 0x0008845e01007387 */ /* 0x0005e40000100800 */
[----:B------:R-:W0:Y:S01]  /*f810*/  LDC R121, c[0x0][0x268] ;  /* 0x00009a00ff797b82 */ /* 0x000e220000000800 */
[----:B-----5:R-:W-:Y:S02]  /*f820*/  CS2R R146, SRZ ;  /* 0x0000000000927805 */ /* 0x020fe4000001ff00 */
[-C--:B-1----:R-:W-:Y:S02]  /*f830*/  LEA.HI.X.SX32 R40, R142, R2.reuse, 0x1, P2 ;  /* 0x000000028e287211 */ /* 0x082fe400010f0eff */
[----:B------:R-:W-:Y:S01]  /*f840*/  LEA.HI.X.SX32 R142, R143, R2, 0x1, P0 ;  /* 0x000000028f8e7211 */ /* 0x000fe200000f0eff */
[----:B--2---:R-:W-:Y:S02]  /*f850*/  IMAD R94, R151, 0x4, R96 ;  /* 0x00000004975e7824 */ /* 0x004fe400078e0260 */
[----:B------:R1:W-:Y:S01]  /*f860*/  STL [R1+0x88c], R40 ;  /* 0x00088c2801007387 */ /* 0x0003e20000100800 */
[----:B------:R-:W2:Y:S01]  /*f870*/  LDC R69, c[0x0][0x268] ;  /* 0x00009a00ff457b82 */ /* 0x000ea20000000800 */
[----:B------:R-:W-:-:S02]  /*f880*/  CS2R R150, SRZ ;  /* 0x0000000000967805 */ /* 0x000fc4000001ff00 */
[----:B------:R5:W-:Y:S05]  /*f890*/  STL [R1+0x898], R93 ;  /* 0x0008985d01007387 */ /* 0x000bea0000100800 */
[----:B------:R-:W2:Y:S01]  /*f8a0*/  LDC R68, c[0x0][0x268] ;  /* 0x00009a00ff447b82 */ /* 0x000ea20000000800 */
[-C--:B-1----:R-:W-:Y:S02]  /*f8b0*/  IADD3 R40, P1, R144, R7.reuse, RZ ;  /* 0x0000000790287210 */ /* 0x082fe40007f3e0ff */
[----:B-----5:R-:W-:-:S03]  /*f8c0*/  IADD3 R93, P2, R145, R7, RZ ;  /* 0x00000007915d7210 */ /* 0x020fc60007f5e0ff */
[----:B------:R1:W-:Y:S02]  /*f8d0*/  STL [R1+0x8a0], R40 ;  /* 0x0008a02801007387 */ /* 0x0003e40000100800 */
[----:B------:R-:W5:Y:S01]  /*f8e0*/  LDC R117, c[0x0][0x268] ;  /* 0x00009a00ff757b82 */ /* 0x000f620000000800 */
[-C--:B------:R-:W-:Y:S01]  /*f8f0*/  LEA.HI.X.SX32 R143, R145, R2.reuse, 0x1, P2 ;  /* 0x00000002918f7211 */ /* 0x080fe200010f0eff */
[----:B------:R3:W-:Y:S04]  /*f900*/  STL [R1+0x8a8], R93 ;  /* 0x0008a85d01007387 */ /* 0x0007e80000100800 */
[----:B------:R4:W-:Y:S01]  /*f910*/  STL [R1+0x894], R142 ;  /* 0x0008948e01007387 */ /* 0x0009e20000100800 */
[----:B-1----:R-:W-:Y:S01]  /*f920*/  IMAD R40, R153, 0x4, R94 ;  /* 0x0000000499287824 */ /* 0x002fe200078e025e */
[----:B------:R-:W1:Y:S01]  /*f930*/  LDC R63, c[0x0][0x268] ;  /* 0x00009a00ff3f7b82 */ /* 0x000e620000000800 */
[----:B---3--:R-:W-:-:S02]  /*f940*/  LEA.HI.X.SX32 R93, R144, R2, 0x1, P1 ;  /* 0x00000002905d7211 */ /* 0x008fc400008f0eff */
[-C--:B------:R-:W-:Y:S02]  /*f950*/  IADD3 R144, P1, R140, R7.reuse, RZ ;  /* 0x000000078c907210 */ /* 0x080fe40007f3e0ff */
[-C--:B----4-:R-:W-:Y:S01]  /*f960*/  IADD3 R142, P0, R141, R7.reuse, RZ ;  /* 0x000000078d8e7210 */ /* 0x090fe20007f1e0ff */
[----:B------:R3:W-:Y:S02]  /*f970*/  STL [R1+0x89c], R93 ;  /* 0x00089c5d01007387 */ /* 0x0007e40000100800 */
[----:B------:R-:W4:Y:S02]  /*f980*/  LDC R62, c[0x0][0x268] ;  /* 0x00009a00ff3e7b82 */ /* 0x000f240000000800 */
[----:B------:R0:W-:Y:S04]  /*f990*/  STL [R1+0x8a4], R143 ;  /* 0x0008a48f01007387 */ /* 0x0001e80000100800 */
[----:B------:R0:W-:Y:S02]  /*f9a0*/  STL [R1+0x8b0], R142 ;  /* 0x0008b08e01007387 */ /* 0x0001e40000100800 */
[----:B------:R-:W4:Y:S01]  /*f9b0*/  LDC R113, c[0x0][0x268] ;  /* 0x00009a00ff717b82 */ /* 0x000f220000000800 */
[----:B---3--:R-:W-:Y:S01]  /*f9c0*/  IMAD R93, R155, 0x4, R40 ;  /* 0x000000049b5d7824 */ /* 0x008fe200078e0228 */
[----:B------:R3:W-:Y:S01]  /*f9d0*/  STL [R1+0x8b8], R144 ;  /* 0x0008b89001007387 */ /* 0x0007e20000100800 */
[----:B0-----:R-:W-:-:S02]  /*f9e0*/  IADD3 R143, P2, R139, R7, RZ ;  /* 0x000000078b8f7210 */ /* 0x001fc40007f5e0ff */
[----:B------:R-:W-:-:S03]  /*f9f0*/  IMAD R92, R92, 0x4, R93 ;  /* 0x000000045c5c7824 */ /* 0x000fc600078e025d */
[----:B------:R-:W0:Y:S01]  /*fa00*/  LDC R57, c[0x0][0x268] ;  /* 0x00009a00ff397b82 */ /* 0x000e220000000800 */
[-C--:B------:R-:W-:Y:S01]  /*fa10*/  LEA.HI.X.SX32 R142, R141, R2.reuse, 0x1, P0 ;  /* 0x000000028d8e7211 */ /* 0x080fe200000f0eff */
[----:B------:R-:W-:Y:S01]  /*fa20*/  STL [R1+0x8c0], R143 ;  /* 0x0008c08f01007387 */ /* 0x000fe20000100800 */
[-C--:B------:R-:W-:Y:S01]  /*fa30*/  LEA.HI.X.SX32 R141, R140, R2.reuse, 0x1, P1 ;  /* 0x000000028c8d7211 */ /* 0x080fe200008f0eff */
[----:B------:R-:W-:Y:S01]  /*fa40*/  IMAD R91, R91, 0x4, R92 ;  /* 0x000000045b5b7824 */ /* 0x000fe200078e025c */
[----:B------:R-:W-:Y:S01]  /*fa50*/  LEA.HI.X.SX32 R140, R139, R2, 0x1, P2 ;  /* 0x000000028b8c7211 */ /* 0x000fe200010f0eff */
[----:B------:R2:W-:Y:S01]  /*fa60*/  STL [R1+0x8ac], R142 ;  /* 0x0008ac8e01007387 */ /* 0x0005e20000100800 */
[-C--:B------:R-:W-:Y:S01]  /*fa70*/  IADD3 R139, P0, R90, R7.reuse, RZ ;  /* 0x000000075a8b7210 */ /* 0x080fe20007f1e0ff */
[----:B------:R-:W0:Y:S01]  /*fa80*/  LDC R56, c[0x0][0x268] ;  /* 0x00009a00ff387b82 */ /* 0x000e220000000800 */
[----:B---3--:R-:W-:Y:S01]  /*fa90*/  CS2R R144, SRZ ;  /* 0x0000000000907805 */ /* 0x008fe2000001ff00 */
[----:B------:R3:W-:Y:S04]  /*faa0*/  STL [R1+0x8b4], R141 ;  /* 0x0008b48d01007387 */ /* 0x0007e80000100800 */
[----:B------:R5:W-:Y:S02]  /*fab0*/  STL [R1+0x8bc], R140 ;  /* 0x0008bc8c01007387 */ /* 0x000be40000100800 */
[----:B------:R-:W0:Y:S01]  /*fac0*/  LDC R103, c[0x0][0x268] ;  /* 0x00009a00ff677b82 */ /* 0x000e220000000800 */
[----:B--2---:R-:W-:Y:S01]  /*fad0*/  CS2R R142, SRZ ;  /* 0x00000000008e7805 */ /* 0x004fe2000001ff00 */
[----:B------:R2:W-:Y:S01]  /*fae0*/  STL [R1+0x8c8], R139 ;  /* 0x0008c88b01007387 */ /* 0x0005e20000100800 */
[----:B---3--:R-:W-:-:S02]  /*faf0*/  IADD3 R141, P1, R137, R7, RZ ;  /* 0x00000007898d7210 */ /* 0x008fc40007f3e0ff */
[----:B-----5:R-:W-:-:S03]  /*fb00*/  IADD3 R140, P2, R135, R7, RZ ;  /* 0x00000007878c7210 */ /* 0x020fc60007f5e0ff */
[----:B------:R-:W-:Y:S01]  /*fb10*/  STL [R1+0x8d0], R141 ;  /* 0x0008d08d01007387 */ /* 0x000fe20000100800 */
[----:B------:R-:W3:Y:S01]  /*fb20*/  LDC R51, c[0x0][0x268] ;  /* 0x00009a00ff337b82 */ /* 0x000ee20000000800 */
[-C--:B--2---:R-:W-:Y:S01]  /*fb30*/  LEA.HI.X.SX32 R139, R90, R2.reuse, 0x1, P0 ;  /* 0x000000025a8b7211 */ /* 0x084fe200000f0eff */
[----:B------:R-:W-:Y:S01]  /*fb40*/  IMAD R90, R138, 0x4, R91 ;  /* 0x000000048a5a7824 */ /* 0x000fe200078e025b */
[-C--:B------:R-:W-:Y:S01]  /*fb50*/  LEA.HI.X.SX32 R138, R137, R2.reuse, 0x1, P1 ;  /* 0x00000002898a7211 */ /* 0x080fe200008f0eff */
[----:B------:R2:W-:Y:S01]  /*fb60*/  STL [R1+0x8d8], R140 ;  /* 0x0008d88c01007387 */ /* 0x0005e20000100800 */
[----:B------:R-:W-:Y:S01]  /*fb70*/  LEA.HI.X.SX32 R137, R135, R2, 0x1, P2 ;  /* 0x0000000287897211 */ /* 0x000fe200010f0eff */
[----:B------:R-:W-:Y:S01]  /*fb80*/  IMAD R89, R89, 0x4, R90 ;  /* 0x0000000459597824 */ /* 0x000fe200078e025a */
[----:B------:R-:W-:Y:S01]  /*fb90*/  IADD3 R135, P0, R88, R7, RZ ;  /* 0x0000000758877210 */ /* 0x000fe20007f1e0ff */
[----:B------:R-:W-:Y:S01]  /*fba0*/  STL [R1+0x8c4], R139 ;  /* 0x0008c48b01007387 */ /* 0x000fe20000100800 */
[----:B------:R-:W5:Y:S03]  /*fbb0*/  LDC R50, c[0x0][0x268] ;  /* 0x00009a00ff327b82 */ /* 0x000f660000000800 */
[----:B------:R1:W-:Y:S01]  /*fbc0*/  STL [R1+0x8cc], R138 ;  /* 0x0008cc8a01007387 */ /* 0x0003e20000100800 */
[----:B--2---:R-:W-:-:S03]  /*fbd0*/  CS2R R140, SRZ ;  /* 0x00000000008c7805 */ /* 0x004fc6000001ff00 */
[----:B------:R2:W-:Y:S01]  /*fbe0*/  STL [R1+0x8d4], R137 ;  /* 0x0008d48901007387 */ /* 0x0005e20000100800 */
[----:B------:R-:W5:Y:S03]  /*fbf0*/  LDC R99, c[0x0][0x268] ;  /* 0x00009a00ff637b82 */ /* 0x000f660000000800 */
[----:B------:R4:W-:Y:S01]  /*fc00*/  STL [R1+0x8e0], R135 ;  /* 0x0008e08701007387 */ /* 0x0009e20000100800 */
[----:B-1----:R-:W-:-:S04]  /*fc10*/  IADD3 R138, P1, R133, R7, RZ ;  /* 0x00000007858a7210 */ /* 0x002fc80007f3e0ff */
[----:B------:R-:W1:Y:S01]  /*fc20*/  LDC R45, c[0x0][0x268] ;  /* 0x00009a00ff2d7b82 */ /* 0x000e620000000800 */
[----:B--2---:R-:W-:Y:S01]  /*fc30*/  LEA.HI.X.SX32 R137, R88, R2, 0x1, P0 ;  /* 0x0000000258897211 */ /* 0x004fe200000f0eff */
[----:B------:R2:W-:Y:S01]  /*fc40*/  STL [R1+0x8e8], R138 ;  /* 0x0008e88a01007387 */ /* 0x0005e20000100800 */
[----:B------:R-:W-:Y:S01]  /*fc50*/  IMAD R88, R136, 0x4, R89 ;  /* 0x0000000488587824 */ /* 0x000fe200078e0259 */
[----:B----4-:R-:W-:-:S03]  /*fc60*/  IADD3 R135, P2, R134, R7, RZ ;  /* 0x0000000786877210 */ /* 0x010fc60007f5e0ff */
[----:B------:R-:W-:Y:S01]  /*fc70*/  IMAD R87, R87, 0x4, R88 ;  /* 0x0000000457577824 */ /* 0x000fe200078e0258 */
[----:B------:R-:W4:Y:S01]  /*fc80*/  LDC R44, c[0x0][0x268] ;  /* 0x00009a00ff2c7b82 */ /* 0x000f220000000800 */
[-C--:B------:R-:W-:Y:S01]  /*fc90*/  LEA.HI.X.SX32 R134, R134, R2.reuse, 0x1, P2 ;  /* 0x0000000286867211 */ /* 0x080fe200010f0eff */
[----:B------:R0:W-:Y:S01]  /*fca0*/  STL [R1+0x8f0], R135 ;  /* 0x0008f08701007387 */ /* 0x0001e20000100800 */
[----:B------:R-:W-:Y:S01]  /*fcb0*/  IMAD R86, R86, 0x4, R87 ;  /* 0x0000000456567824 */ /* 0x000fe200078e0257 */
[----:B--2---:R-:W-:Y:S02]  /*fcc0*/  CS2R R138, SRZ ;  /* 0x00000000008a7805 */ /* 0x004fe4000001ff00 */
[----:B------:R2:W-:Y:S02]  /*fcd0*/  STL [R1+0x8dc], R137 ;  /* 0x0008dc8901007387 */ /* 0x0005e40000100800 */
[----:B------:R-:W4:Y:S01]  /*fce0*/  LDC R95, c[0x0][0x268] ;  /* 0x00009a00ff5f7b82 */ /* 0x000f220000000800 */
[----:B0-----:R-:W-:-:S02]  /*fcf0*/  LEA.HI.X.SX32 R135, R133, R2, 0x1, P1 ;  /* 0x0000000285877211 */ /* 0x001fc400008f0eff */
[----:B------:R-:W-:-:S05]  /*fd00*/  IADD3 R133, P0, R132, R7, RZ ;  /* 0x0000000784857210 */ /* 0x000fca0007f1e0ff */
[----:B------:R-:W0:Y:S01]  /*fd10*/  LDC R39, c[0x0][0x268] ;  /* 0x00009a00ff277b82 */ /* 0x000e220000000800 */
[----:B------:R-:W-:Y:S01]  /*fd20*/  STL [R1+0x8e4], R135 ;  /* 0x0008e48701007387 */ /* 0x000fe20000100800 */
[----:B------:R-:W-:Y:S02]  /*fd30*/  LEA.HI.X.SX32 R132, R132, R2, 0x1, P0 ;  /* 0x0000000284847211 */ /* 0x000fe400000f0eff */
[----:B--2---:R-:W-:Y:S01]  /*fd40*/  CS2R R136, SRZ ;  /* 0x0000000000887805 */ /* 0x004fe2000001ff00 */
[----:B------:R2:W-:Y:S03]  /*fd50*/  STL [R1+0x8ec], R134 ;  /* 0x0008ec8601007387 */ /* 0x0005e60000100800 */
[----:B------:R-:W0:Y:S01]  /*fd60*/  LDC R38, c[0x0][0x268] ;  /* 0x00009a00ff267b82 */ /* 0x000e220000000800 */
[----:B------:R3:W-:Y:S01]  /*fd70*/  STL [R1+0x8f8], R133 ;  /* 0x0008f88501007387 */ /* 0x0007e20000100800 */
[----:B--2---:R-:W-:-:S06]  /*fd80*/  IADD3 R134, P1, R82, R7, RZ ;  /* 0x0000000752867210 */ /* 0x004fcc0007f3e0ff */
[----:B------:R-:W2:Y:S01]  /*fd90*/  LDC R29, c[0x0][0x268] ;  /* 0x00009a00ff1d7b82 */ /* 0x000ea20000000800 */
[C---:B---3--:R-:W-:Y:S01]  /*fda0*/  IADD3 R133, P2, R131.reuse, R7, RZ ;  /* 0x0000000783857210 */ /* 0x048fe20007f5e0ff */
[----:B------:R3:W-:Y:S01]  /*fdb0*/  STL [R1+0x900], R134 ;  /* 0x0009008601007387 */ /* 0x0007e20000100800 */
[-C--:B------:R-:W-:Y:S02]  /*fdc0*/  LEA.HI.X.SX32 R82, R82, R2.reuse, 0x1, P1 ;  /* 0x0000000252527211 */ /* 0x080fe400008f0eff */
[----:B------:R-:W-:Y:S01]  /*fdd0*/  LEA.HI.X.SX32 R131, R131, R2, 0x1, P2 ;  /* 0x0000000283837211 */ /* 0x000fe200010f0eff */
[----:B------:R-:W-:Y:S02]  /*fde0*/  STL [R1+0x908], R133 ;  /* 0x0009088501007387 */ /* 0x000fe40000100800 */
[----:B------:R-:W2:Y:S02]  /*fdf0*/  LDC R35, c[0x0][0x268] ;  /* 0x00009a00ff237b82 */ /* 0x000ea40000000800 */
[----:B------:R5:W-:Y:S01]  /*fe00*/  STL [R1+0x8f4], R132 ;  /* 0x0008f48401007387 */ /* 0x000be20000100800 */
[----:B---3--:R-:W-:-:S03]  /*fe10*/  CS2R R134, SRZ ;  /* 0x0000000000867805 */ /* 0x008fc6000001ff00 */
[----:B------:R3:W-:Y:S02]  /*fe20*/  STL [R1+0x8fc], R82 ;  /* 0x0008fc5201007387 */ /* 0x0007e40000100800 */
[----:B------:R-:W2:Y:S02]  /*fe30*/  LDC R21, c[0x0][0x268] ;  /* 0x00009a00ff157b82 */ /* 0x000ea40000000800 */
[----:B------:R1:W-:Y:S01]  /*fe40*/  STL [R1+0x904], R131 ;  /* 0x0009048301007387 */ /* 0x0003e20000100800 */
[----:B-----5:R-:W-:-:S05]  /*fe50*/  IADD3 R132, P0, R130, R7, RZ ;  /* 0x0000000782847210 */ /* 0x020fca0007f1e0ff */
[----:B------:R-:W5:Y:S01]  /*fe60*/  LDC R20, c[0x0][0x268] ;  /* 0x00009a00ff147b82 */ /* 0x000f620000000800 */
[----:B---3--:R-:W-:Y:S01]  /*fe70*/  IMAD R82, R129, 0x4, R86 ;  /* 0x0000000481527824 */ /* 0x008fe200078e0256 */
[-C--:B------:R-:W-:Y:S01]  /*fe80*/  IADD3 R129, P2, R128, R7.reuse, RZ ;  /* 0x0000000780817210 */ /* 0x080fe20007f5e0ff */
[----:B------:R3:W-:Y:S01]  /*fe90*/  STL [R1+0x910], R132 ;  /* 0x0009108401007387 */ /* 0x0007e20000100800 */
[-C--:B------:R-:W-:Y:S01]  /*fea0*/  LEA.HI.X.SX32 R130, R130, R2.reuse, 0x1, P0 ;  /* 0x0000000282827211 */ /* 0x080fe200000f0eff */
[----:B------:R-:W-:Y:S01]  /*feb0*/  IMAD R81, R81, 0x4, R82 ;  /* 0x0000000451517824 */ /* 0x000fe200078e0252 */
[----:B-1----:R-:W-:Y:S02]  /*fec0*/  IADD3 R131, P1, R126, R7, RZ ;  /* 0x000000077e837210 */ /* 0x002fe40007f3e0ff */
[----:B------:R-:W-:Y:S01]  /*fed0*/  LEA.HI.X.SX32 R128, R128, R2, 0x1, P2 ;  /* 0x0000000280807211 */ /* 0x000fe200010f0eff */
[----:B------:R-:W-:Y:S01]  /*fee0*/  IMAD R80, R80, 0x4, R81 ;  /* 0x0000000450507824 */ /* 0x000fe200078e0251 */
[----:B------:R-:W1:Y:S01]  /*fef0*/  LDC R34, c[0x0][0x268] ;  /* 0x00009a00ff227b82 */ /* 0x000e620000000800 */
[----:B------:R-:W-:Y:S01]  /*ff00*/  STL [R1+0x918], R131 ;  /* 0x0009188301007387 */ /* 0x000fe20000100800 */
[----:B---3--:R-:W-:-:S03]  /*ff10*/  CS2R R132, SRZ ;  /* 0x0000000000847805 */ /* 0x008fc6000001ff00 */
[----:B------:R3:W-:Y:S03]  /*ff20*/  STL [R1+0x920], R129 ;  /* 0x0009208101007387 */ /* 0x0007e60000100800 */
[----:B------:R-:W1:Y:S01]  /*ff30*/  LDC R28, c[0x0][0x268] ;  /* 0x00009a00ff1c7b82 */ /* 0x000e620000000800 */
[----:B------:R4:W-:Y:S01]  /*ff40*/  STL [R1+0x90c], R130 ;  /* 0x00090c8201007387 */ /* 0x0009e20000100800 */
[----:B---3--:R-:W-:-:S06]  /*ff50*/  LEA.HI.X.SX32 R129, R126, R2, 0x1, P1 ;  /* 0x000000027e817211 */ /* 0x008fcc00008f0eff */
[----:B------:R-:W3:Y:S01]  /*ff60*/  LDC R24, c[0x0][0x268] ;  /* 0x00009a00ff187b82 */ /* 0x000ee20000000800 */
[-C--:B------:R-:W-:Y:S02]  /*ff70*/  IADD3 R126, P0, R76, R7.reuse, RZ ;  /* 0x000000074c7e7210 */ /* 0x080fe40007f1e0ff */
[----:B----4-:R-:W-:Y:S01]  /*ff80*/  CS2R R130, SRZ ;  /* 0x0000000000827805 */ /* 0x010fe2000001ff00 */
[----:B------:R4:W-:Y:S04]  /*ff90*/  STL [R1+0x914], R129 ;  /* 0x0009148101007387 */ /* 0x0009e80000100800 */
[----:B------:R0:W-:Y:S01]  /*ffa0*/  STL [R1+0x91c], R128 ;  /* 0x00091c8001007387 */ /* 0x0001e20000100800 */
[----:B------:R-:W3:Y:S03]  /*ffb0*/  LDC R33, c[0x0][0x268] ;  /* 0x00009a00ff217b82 */ /* 0x000ee60000000800 */
[----:B------:R2:W-:Y:S01]  /*ffc0*/  STL [R1+0x928], R126 ;  /* 0x0009287e01007387 */ /* 0x0005e20000100800 */
[----:B----4-:R-:W-:-:S04]  /*ffd0*/  IADD3 R129, P1, R125, R7, RZ ;  /* 0x000000077d817210 */ /* 0x010fc80007f3e0ff */
[----:B------:R-:W4:Y:S01]  /*ffe0*/  LDC R6, c[0x0][0x268] ;  /* 0x00009a00ff067b82 */ /* 0x000f220000000800 */
[----:B0-----:R-:W-:Y:S01]  /*fff0*/  LEA.HI.X.SX32 R128, R76, R2, 0x1, P0 ;  /* 0x000000024c807211 */ /* 0x001fe200000f0eff */
[----:B------:R-:W-:Y:S01]  /*10000*/  STL [R1+0x930], R129 ;  /* 0x0009308101007387 */ /* 0x000fe20000100800 */
[----:B------:R-:W-:Y:S01]  /*10010*/  IMAD R76, R127, 0x4, R80 ;  /* 0x000000047f4c7824 */ /* 0x000fe200078e0250 */
[----:B--2---:R-:W-:-:S03]  /*10020*/  IADD3 R126, P2, R124, R7, RZ ;  /* 0x000000077c7e7210 */ /* 0x004fc60007f5e0ff */
[----:B------:R-:W-:Y:S01]  /*10030*/  IMAD R75, R75, 0x4, R76 ;  /* 0x000000044b4b7824 */ /* 0x000fe200078e024c */
[----:B------:R-:W0:Y:S01]  /*10040*/  LDC R27, c[0x0][0x268] ;  /* 0x00009a00ff1b7b82 */ /* 0x000e220000000800 */
[----:B------:R2:W-:Y:S02]  /*10050*/  STL [R1+0x938], R126 ;  /* 0x0009387e01007387 */ /* 0x0005e40000100800 */
[----:B------:R-:W-:Y:S02]  /*10060*/  IMAD R74, R74, 0x4, R75 ;  /* 0x000000044a4a7824 */ /* 0x000fe400078e024b */
[----:B------:R5:W-:Y:S03]  /*10070*/  STL [R1+0x924], R128 ;  /* 0x0009248001007387 */ /* 0x000be60000100800 */
[----:B------:R-:W0:Y:S01]  /*10080*/  LDC R32, c[0x0][0x268] ;  /* 0x00009a00ff207b82 */ /* 0x000e220000000800 */
[----:B--2---:R-:W-:-:S02]  /*10090*/  LEA.HI.X.SX32 R126, R125, R2, 0x1, P1 ;  /* 0x000000027d7e7211 */ /* 0x004fc400008f0eff */
[-C--:B------:R-:W-:Y:S02]  /*100a0*/  LEA.HI.X.SX32 R125, R124, R2.reuse, 0x1, P2 ;  /* 0x000000027c7d7211 */ /* 0x080fe400010f0eff */
[C---:B------:R-:W-:Y:S01]  /*100b0*/  IADD3 R124, P0, R123.reuse, R7, RZ ;  /* 0x000000077b7c7210 */ /* 0x040fe20007f1e0ff */
[----:B------:R2:W-:Y:S02]  /*100c0*/  STL [R1+0x92c], R126 ;  /* 0x00092c7e01007387 */ /* 0x0005e40000100800 */
[----:B------:R-:W0:Y:S01]  /*100d0*/  LDC R4, c[0x0][0x268] ;  /* 0x00009a00ff047b82 */ /* 0x000e220000000800 */
[----:B-----5:R-:W-:Y:S02]  /*100e0*/  CS2R R128, SRZ ;  /* 0x0000000000807805 */ /* 0x020fe4000001ff00 */
[----:B------:R-:W-:Y:S01]  /*100f0*/  LEA.HI.X.SX32 R123, R123, R2, 0x1, P0 ;  /* 0x000000027b7b7211 */ /* 0x000fe200000f0eff */
[----:B------:R5:W-:Y:S04]  /*10100*/  STL [R1+0x934], R125 ;  /* 0x0009347d01007387 */ /* 0x000be80000100800 */
[----:B------:R1:W-:Y:S01]  /*10110*/  STL [R1+0x940], R124 ;  /* 0x0009407c01007387 */ /* 0x0003e20000100800 */
[----:B------:R-:W0:Y:S01]  /*10120*/  LDC R23, c[0x0][0x268] ;  /* 0x00009a00ff177b82 */ /* 0x000e220000000800 */
[----:B--2---:R-:W-:-:S02]  /*10130*/  CS2R R126, SRZ ;  /* 0x00000000007e7805 */ /* 0x004fc4000001ff00 */
[----:B-----5:R-:W-:-:S05]  /*10140*/  IADD3 R125, P1, R122, R7, RZ ;  /* 0x000000077a7d7210 */ /* 0x020fca0007f3e0ff */
[----:B------:R-:W2:Y:S01]  /*10150*/  LDC R31, c[0x0][0x268] ;  /* 0x00009a00ff1f7b82 */ /* 0x000ea20000000800 */
[----:B-1----:R-:W-:Y:S01]  /*10160*/  IADD3 R124, P2, R70, R7, RZ ;  /* 0x00000007467c7210 */ /* 0x002fe20007f5e0ff */
[----:B------:R-:W-:Y:S04]  /*10170*/  STL [R1+0x948], R125 ;  /* 0x0009487d01007387 */ /* 0x000fe80000100800 */
[----:B------:R1:W-:Y:S02]  /*10180*/  STL [R1+0x950], R124 ;  /* 0x0009507c01007387 */ /* 0x0003e40000100800 */
[----:B------:R-:W5:Y:S02]  /*10190*/  LDC R26, c[0x0][0x268] ;  /* 0x00009a00ff1a7b82 */ /* 0x000f640000000800 */
[----:B------:R3:W-:Y:S01]  /*101a0*/  STL [R1+0x93c], R123 ;  /* 0x00093c7b01007387 */ /* 0x0007e20000100800 */
[----:B-1----:R-:W-:-:S05]  /*101b0*/  LEA.HI.X.SX32 R124, R122, R2, 0x1, P1 ;  /* 0x000000027a7c7211 */ /* 0x002fca00008f0eff */
[----:B------:R-:W1:Y:S01]  /*101c0*/  LDC R19, c[0x0][0x268] ;  /* 0x00009a00ff137b82 */ /* 0x000e620000000800 */
[----:B------:R-:W-:Y:S02]  /*101d0*/  IADD3 R122, P0, R120, R7, RZ ;  /* 0x00000007787a7210 */ /* 0x000fe40007f1e0ff */
[-C--:B---3--:R-:W-:Y:S01]  /*101e0*/  LEA.HI.X.SX32 R123, R70, R2.reuse, 0x1, P2 ;  /* 0x00000002467b7211 */ /* 0x088fe200010f0eff */
[----:B------:R3:W-:Y:S01]  /*101f0*/  STL [R1+0x944], R124 ;  /* 0x0009447c01007387 */ /* 0x0007e20000100800 */
[----:B------:R-:W-:Y:S01]  /*10200*/  IMAD R70, R121, 0x4, R74 ;  /* 0x0000000479467824 */ /* 0x000fe200078e024a */
[----:B------:R-:W-:Y:S02]  /*10210*/  LEA.HI.X.SX32 R121, R120, R2, 0x1, P0 ;  /* 0x0000000278797211 */ /* 0x000fe400000f0eff */
[----:B------:R4:W-:Y:S01]  /*10220*/  STL [R1+0x94c], R123 ;  /* 0x00094c7b01007387 */ /* 0x0009e20000100800 */
[----:B------:R-:W-:Y:S01]  /*10230*/  IMAD R69, R69, 0x4, R70 ;  /* 0x0000000445457824 */ /* 0x000fe200078e0246 */
[----:B------:R-:W1:Y:S02]  /*10240*/  LDC R30, c[0x0][0x268] ;  /* 0x00009a00ff1e7b82 */ /* 0x000e640000000800 */
[----:B------:R0:W-:Y:S01]  /*10250*/  STL [R1+0x958], R122 ;  /* 0x0009587a01007387 */ /* 0x0001e20000100800 */
[----:B------:R-:W-:Y:S01]  /*10260*/  IMAD R68, R68, 0x4, R69 ;  /* 0x0000000444447824 */ /* 0x000fe200078e0245 */
[----:B---3--:R-:W-:-:S02]  /*10270*/  CS2R R124, SRZ ;  /* 0x00000000007c7805 */ /* 0x008fc4000001ff00 */
[CC--:B----4-:R-:W-:Y:S02]  /*10280*/  IADD3 R123, P1, R119.reuse, R7.reuse, RZ ;  /* 0x00000007777b7210 */ /* 0x0d0fe40007f3e0ff */
[----:B------:R-:W3:Y:S01]  /*10290*/  LDC R22, c[0x0][0x268] ;  /* 0x00009a00ff167b82 */ /* 0x000ee20000000800 */
[CC--:B0-----:R-:W-:Y:S02]  /*102a0*/  IADD3 R122, P2, R118.reuse, R7.reuse, RZ ;  /* 0x00000007767a7210 */ /* 0x0c1fe40007f5e0ff */
[----:B------:R-:W-:Y:S01]  /*102b0*/  STL [R1+0x960], R123 ;  /* 0x0009607b01007387 */ /* 0x000fe20000100800 */
[-C--:B------:R-:W-:Y:S02]  /*102c0*/  LEA.HI.X.SX32 R120, R119, R2.reuse, 0x1, P1 ;  /* 0x0000000277787211 */ /* 0x080fe400008f0eff */
[----:B------:R-:W-:Y:S01]  /*102d0*/  LEA.HI.X.SX32 R119, R118, R2, 0x1, P2 ;  /* 0x0000000276777211 */ /* 0x000fe200010f0eff */
[----:B------:R0:W-:Y:S01]  /*102e0*/  STL [R1+0x968], R122 ;  /* 0x0009687a01007387 */ /* 0x0001e20000100800 */
[-C--:B------:R-:W-:Y:S01]  /*102f0*/  IADD3 R118, P0, R64, R7.reuse, RZ ;  /* 0x0000000740767210 */ /* 0x080fe20007f1e0ff */
[----:B------:R-:W4:Y:S02]  /*10300*/  LDC R25, c[0x0][0x268] ;  /* 0x00009a00ff197b82 */ /* 0x000f240000000800 */
[----:B------:R-:W-:Y:S04]  /*10310*/  STL [R1+0x954], R121 ;  /* 0x0009547901007387 */ /* 0x000fe80000100800 */
[----:B------:R2:W-:Y:S02]  /*10320*/  STL [R1+0x95c], R120 ;  /* 0x00095c7801007387 */ /* 0x0005e40000100800 */
[----:B------:R-:W4:Y:S01]  /*10330*/  LDC R36, c[0x0][0x268] ;  /* 0x00009a00ff247b82 */ /* 0x000f220000000800 */
[----:B0-----:R-:W-:Y:S01]  /*10340*/  CS2R R122, SRZ ;  /* 0x00000000007a7805 */ /* 0x001fe2000001ff00 */
[----:B------:R0:W-:Y:S04]  /*10350*/  STL [R1+0x964], R119 ;  /* 0x0009647701007387 */ /* 0x0001e80000100800 */
[----:B------:R5:W-:Y:S01]  /*10360*/  STL [R1+0x970], R118 ;  /* 0x0009707601007387 */ /* 0x000be20000100800 */
[-C--:B--2---:R-:W-:Y:S01]  /*10370*/  IADD3 R120, P1, R116, R7.reuse, RZ ;  /* 0x0000000774787210 */ /* 0x084fe20007f3e0ff */
[----:B------:R-:W2:Y:S01]  /*10380*/  LDC R37, c[0x0][0x268] ;  /* 0x00009a00ff257b82 */ /* 0x000ea20000000800 */
[----:B0-----:R-:W-:-:S03]  /*10390*/  IADD3 R119, P2, R115, R7, RZ ;  /* 0x0000000773777210 */ /* 0x001fc60007f5e0ff */
[----:B------:R0:W-:Y:S01]  /*103a0*/  STL [R1+0x978], R120 ;  /* 0x0009787801007387 */ /* 0x0001e20000100800 */
[-C--:B-----5:R-:W-:Y:S01]  /*103b0*/  LEA.HI.X.SX32 R118, R64, R2.reuse, 0x1, P0 ;  /* 0x0000000240767211 */ /* 0x0a0fe200000f0eff */
[----:B------:R-:W-:Y:S01]  /*103c0*/  IMAD R64, R117, 0x4, R68 ;  /* 0x0000000475407824 */ /* 0x000fe200078e0244 */
[-C--:B------:R-:W-:Y:S01]  /*103d0*/  LEA.HI.X.SX32 R117, R116, R2.reuse, 0x1, P1 ;  /* 0x0000000274757211 */ /* 0x080fe200008f0eff */
[----:B------:R-:W-:Y:S01]  /*103e0*/  STL [R1+0x980], R119 ;  /* 0x0009807701007387 */ /* 0x000fe20000100800 */
[-C--:B------:R-:W-:Y:S01]  /*103f0*/  LEA.HI.X.SX32 R116, R115, R2.reuse, 0x1, P2 ;  /* 0x0000000273747211 */ /* 0x080fe200010f0eff */
[----:B------:R-:W-:Y:S01]  /*10400*/  IMAD R63, R63, 0x4, R64 ;  /* 0x000000043f3f7824 */ /* 0x000fe200078e0240 */
[----:B------:R-:W-:Y:S01]  /*10410*/  IADD3 R115, P0, R114, R7, RZ ;  /* 0x0000000772737210 */ /* 0x000fe20007f1e0ff */
[----:B------:R5:W-:Y:S01]  /*10420*/  STL [R1+0x96c], R118 ;  /* 0x00096c7601007387 */ /* 0x000be20000100800 */
[----:B------:R-:W2:Y:S01]  /*10430*/  LDC R41, c[0x0][0x268] ;  /* 0x00009a00ff297b82 */ /* 0x000ea20000000800 */
[----:B------:R-:W-:Y:S01]  /*10440*/  IMAD R62, R62, 0x4, R63 ;  /* 0x000000043e3e7824 */ /* 0x000fe200078e023f */
[----:B------:R-:W-:Y:S01]  /*10450*/  LEA.HI.X.SX32 R114, R114, R2, 0x1, P0 ;  /* 0x0000000272727211 */ /* 0x000fe200000f0eff */
[----:B------:R-:W-:Y:S01]  /*10460*/  STL [R1+0x974], R117 ;  /* 0x0009747501007387 */ /* 0x000fe20000100800 */
[----:B0-----:R-:W-:-:S03]  /*10470*/  CS2R R120, SRZ ;  /* 0x0000000000787805 */ /* 0x001fc6000001ff00 */
[----:B------:R0:W-:Y:S01]  /*10480*/  STL [R1+0x97c], R116 ;  /* 0x00097c7401007387 */ /* 0x0001e20000100800 */
[----:B------:R-:W2:Y:S01]  /*10490*/  LDC R42, c[0x0][0x268] ;  /* 0x00009a00ff2a7b82 */ /* 0x000ea20000000800 */
[----:B-----5:R-:W-:Y:S02]  /*104a0*/  CS2R R118, SRZ ;  /* 0x0000000000767805 */ /* 0x020fe4000001ff00 */
[----:B------:R5:W-:Y:S05]  /*104b0*/  STL [R1+0x988], R115 ;  /* 0x0009887301007387 */ /* 0x000bea0000100800 */
[----:B------:R-:W2:Y:S01]  /*104c0*/  LDC R43, c[0x0][0x268] ;  /* 0x00009a00ff2b7b82 */ /* 0x000ea20000000800 */
[----:B0-----:R-:W-:-:S02]  /*104d0*/  IADD3 R116, P1, R112, R7, RZ ;  /* 0x0000000770747210 */ /* 0x001fc40007f3e0ff */
[----:B-----5:R-:W-:-:S03]  /*104e0*/  IADD3 R115, P2, R58, R7, RZ ;  /* 0x000000073a737210 */ /* 0x020fc60007f5e0ff */
[----:B------:R0:W-:Y:S02]  /*104f0*/  STL [R1+0x990], R116 ;  /* 0x0009907401007387 */ /* 0x0001e40000100800 */
[----:B------:R-:W5:Y:S02]  /*10500*/  LDC R47, c[0x0][0x268] ;  /* 0x00009a00ff2f7b82 */ /* 0x000f640000000800 */
[----:B------:R1:W-:Y:S04]  /*10510*/  STL [R1+0x998], R115 ;  /* 0x0009987301007387 */ /* 0x0003e80000100800 */
[----:B------:R3:W-:Y:S02]  /*10520*/  STL [R1+0x984], R114 ;  /* 0x0009847201007387 */ /* 0x0007e40000100800 */
[----:B------:R-:W5:Y:S01]  /*10530*/  LDC R48, c[0x0][0x268] ;  /* 0x00009a00ff307b82 */ /* 0x000f620000000800 */
[----:B0-----:R-:W-:-:S02]  /*10540*/  CS2R R116, SRZ ;  /* 0x0000000000747805 */ /* 0x001fc4000001ff00 */
[-C--:B-1----:R-:W-:Y:S02]  /*10550*/  LEA.HI.X.SX32 R115, R112, R2.reuse, 0x1, P1 ;  /* 0x0000000270737211 */ /* 0x082fe400008f0eff */
[-C--:B------:R-:W-:Y:S02]  /*10560*/  IADD3 R112, P0, R111, R7.reuse, RZ ;  /* 0x000000076f707210 */ /* 0x080fe40007f1e0ff */
[----:B---3--:R-:W-:Y:S01]  /*10570*/  LEA.HI.X.SX32 R114, R58, R2, 0x1, P2 ;  /* 0x000000023a727211 */ /* 0x008fe200010f0eff */
[----:B------:R-:W-:Y:S01]  /*10580*/  STL [R1+0x98c], R115 ;  /* 0x00098c7301007387 */ /* 0x000fe20000100800 */
[----:B------:R-:W-:Y:S01]  /*10590*/  IMAD R58, R113, 0x4, R62 ;  /* 0x00000004713a7824 */ /* 0x000fe200078e023e */
[----:B------:R-:W-:Y:S01]  /*105a0*/  IADD3 R113, P2, R109, R7, RZ ;  /* 0x000000076d717210 */ /* 0x000fe20007f5e0ff */
[----:B------:R-:W0:Y:S01]  /*105b0*/  LDC R49, c[0x0][0x268] ;  /* 0x00009a00ff317b82 */ /* 0x000e220000000800 */
[----:B------:R1:W-:Y:S01]  /*105c0*/  STL [R1+0x994], R114 ;  /* 0x0009947201007387 */ /* 0x0003e20000100800 */
[----:B------:R-:W-:-:S03]  /*105d0*/  IMAD R57, R57, 0x4, R58 ;  /* 0x0000000439397824 */ /* 0x000fc600078e023a */
[----:B------:R3:W-:Y:S01]  /*105e0*/  STL [R1+0x9a0], R112 ;  /* 0x0009a07001007387 */ /* 0x0007e20000100800 */
[----:B------:R-:W-:Y:S02]  /*105f0*/  IMAD R56, R56, 0x4, R57 ;  /* 0x0000000438387824 */ /* 0x000fe400078e0239 */
[----:B------:R-:W0:Y:S01]  /*10600*/  LDC R53, c[0x0][0x268] ;  /* 0x00009a00ff357b82 */ /* 0x000e220000000800 */
[----:B-1----:R-:W-:Y:S02]  /*10610*/  IADD3 R114, P1, R110, R7, RZ ;  /* 0x000000076e727210 */ /* 0x002fe40007f3e0ff */
[----:B---3--:R-:W-:-:S03]  /*10620*/  LEA.HI.X.SX32 R112, R111, R2, 0x1, P0 ;  /* 0x000000026f707211 */ /* 0x008fc600000f0eff */
[----:B------:R1:W-:Y:S01]  /*10630*/  STL [R1+0x9a8], R114 ;  /* 0x0009a87201007387 */ /* 0x0003e20000100800 */
[-C--:B------:R-:W-:Y:S01]  /*10640*/  LEA.HI.X.SX32 R111, R110, R2.reuse, 0x1, P1 ;  /* 0x000000026e6f7211 */ /* 0x080fe200008f0eff */
[----:B------:R-:W3:Y:S01]  /*10650*/  LDC R54, c[0x0][0x268] ;  /* 0x00009a00ff367b82 */ /* 0x000ee20000000800 */
[----:B------:R-:W-:Y:S01]  /*10660*/  LEA.HI.X.SX32 R110, R109, R2, 0x1, P2 ;  /* 0x000000026d6e7211 */ /* 0x000fe200010f0eff */
[----:B------:R-:W-:Y:S01]  /*10670*/  STL [R1+0x9b0], R113 ;  /* 0x0009b07101007387 */ /* 0x000fe20000100800 */
[----:B------:R-:W-:-:S03]  /*10680*/  IADD3 R109, P0, R52, R7, RZ ;  /* 0x00000007346d7210 */ /* 0x000fc60007f1e0ff */
[----:B------:R4:W-:Y:S02]  /*10690*/  STL [R1+0x99c], R112 ;  /* 0x00099c7001007387 */ /* 0x0009e40000100800 */
[----:B------:R-:W3:Y:S01]  /*106a0*/  LDC R55, c[0x0][0x268] ;  /* 0x00009a00ff377b82 */ /* 0x000ee20000000800 */
[----:B-1----:R-:W-:Y:S01]  /*106b0*/  CS2R R114, SRZ ;  /* 0x0000000000727805 */ /* 0x002fe2000001ff00 */
[----:B------:R1:W-:Y:S04]  /*106c0*/  STL [R1+0x9a4], R111 ;  /* 0x0009a46f01007387 */ /* 0x0003e80000100800 */
[----:B------:R2:W-:Y:S02]  /*106d0*/  STL [R1+0x9ac], R110 ;  /* 0x0009ac6e01007387 */ /* 0x0005e40000100800 */
[----:B------:R-:W3:Y:S01]  /*106e0*/  LDC R59, c[0x0][0x268] ;  /* 0x00009a00ff3b7b82 */ /* 0x000ee20000000800 */
[----:B----4-:R-:W-:Y:S01]  /*106f0*/  CS2R R112, SRZ ;  /* 0x0000000000707805 */ /* 0x010fe2000001ff00 */
[----:B------:R4:W-:Y:S01]  /*10700*/  STL [R1+0x9b8], R109 ;  /* 0x0009b86d01007387 */ /* 0x0009e20000100800 */
[----:B-1----:R-:W-:-:S02]  /*10710*/  IADD3 R111, P1, R102, R7, RZ ;  /* 0x00000007666f7210 */ /* 0x002fc40007f3e0ff */
[----:B--2---:R-:W-:-:S03]  /*10720*/  IADD3 R110, P2, R101, R7, RZ ;  /* 0x00000007656e7210 */ /* 0x004fc60007f5e0ff */
[----:B------:R-:W-:Y:S01]  /*10730*/  STL [R1+0x9c0], R111 ;  /* 0x0009c06f01007387 */ /* 0x000fe20000100800 */
[----:B------:R-:W1:Y:S01]  /*10740*/  LDC R60, c[0x0][0x268] ;  /* 0x00009a00ff3c7b82 */ /* 0x000e620000000800 */
[-C--:B----4-:R-:W-:Y:S01]  /*10750*/  LEA.HI.X.SX32 R109, R52, R2.reuse, 0x1, P0 ;  /* 0x00000002346d7211 */ /* 0x090fe200000f0eff */
[----:B------:R-:W-:Y:S01]  /*10760*/  IMAD R52, R103, 0x4, R56 ;  /* 0x0000000467347824 */ /* 0x000fe200078e0238 */
[-C--:B------:R-:W-:Y:S01]  /*10770*/  LEA.HI.X.SX32 R103, R102, R2.reuse, 0x1, P1 ;  /* 0x0000000266677211 */ /* 0x080fe200008f0eff */
[----:B------:R2:W-:Y:S01]  /*10780*/  STL [R1+0x9c8], R110 ;  /* 0x0009c86e01007387 */ /* 0x0005e20000100800 */
[-C--:B------:R-:W-:Y:S01]  /*10790*/  LEA.HI.X.SX32 R102, R101, R2.reuse, 0x1, P2 ;  /* 0x0000000265667211 */ /* 0x080fe200010f0eff */
[----:B------:R-:W-:Y:S01]  /*107a0*/  IMAD R51, R51, 0x4, R52 ;  /* 0x0000000433337824 */ /* 0x000fe200078e0234 */
[----:B------:R-:W-:Y:S01]  /*107b0*/  IADD3 R101, P0, R100, R7, RZ ;  /* 0x0000000764657210 */ /* 0x000fe20007f1e0ff */
[----:B------:R-:W-:Y:S01]  /*107c0*/  STL [R1+0x9b4], R109 ;  /* 0x0009b46d01007387 */ /* 0x000fe20000100800 */
[----:B------:R-:W4:Y:S01]  /*107d0*/  LDC R61, c[0x0][0x268] ;  /* 0x00009a00ff3d7b82 */ /* 0x000f220000000800 */
[----:B------:R-:W-:Y:S01]  /*107e0*/  IMAD R50, R50, 0x4, R51 ;  /* 0x0000000432327824 */ /* 0x000fe200078e0233 */
[----:B------:R-:W-:Y:S01]  /*107f0*/  LEA.HI.X.SX32 R100, R100, R2, 0x1, P0 ;  /* 0x0000000264647211 */ /* 0x000fe200000f0eff */
[----:B------:R-:W-:Y:S01]  /*10800*/  STL [R1+0x9bc], R103 ;  /* 0x0009bc6701007387 */ /* 0x000fe20000100800 */
[----:B--2---:R-:W-:-:S03]  /*10810*/  CS2R R110, SRZ ;  /* 0x00000000006e7805 */ /* 0x004fc6000001ff00 */
[----:B------:R2:W-:Y:S01]  /*10820*/  STL [R1+0x9c4], R102 ;  /* 0x0009c46601007387 */ /* 0x0005e20000100800 */
[----:B------:R-:W4:Y:S03]  /*10830*/  LDC R65, c[0x0][0x268] ;  /* 0x00009a00ff417b82 */ /* 0x000f260000000800 */
[----:B------:R5:W-:Y:S05]  /*10840*/  STL [R1+0x9d0], R101 ;  /* 0x0009d06501007387 */ /* 0x000bea0000100800 */
[----:B------:R-:W4:Y:S01]  /*10850*/  LDC R66, c[0x0][0x268] ;  /* 0x00009a00ff427b82 */ /* 0x000f220000000800 */
[----:B--2---:R-:W-:-:S02]  /*10860*/  IADD3 R102, P1, R98, R7, RZ ;  /* 0x0000000762667210 */ /* 0x004fc40007f3e0ff */
[----:B-----5:R-:W-:-:S03]  /*10870*/  IADD3 R101, P2, R46, R7, RZ ;  /* 0x000000072e657210 */ /* 0x020fc60007f5e0ff */
[----:B------:R2:W-:Y:S02]  /*10880*/  STL [R1+0x9d8], R102 ;  /* 0x0009d86601007387 */ /* 0x0005e40000100800 */
[----:B------:R-:W5:Y:S02]  /*10890*/  LDC R67, c[0x0][0x268] ;  /* 0x00009a00ff437b82 */ /* 0x000f640000000800 */
[----:B------:R0:W-:Y:S04]  /*108a0*/  STL [R1+0x9e0], R101 ;  /* 0x0009e06501007387 */ /* 0x0001e80000100800 */
[----:B------:R3:W-:Y:S02]  /*108b0*/  STL [R1+0x9cc], R100 ;  /* 0x0009cc6401007387 */ /* 0x0007e40000100800 */
[----:B------:R-:W5:Y:S01]  /*108c0*/  LDC R71, c[0x0][0x268] ;  /* 0x00009a00ff477b82 */ /* 0x000f620000000800 */
[----:B--2---:R-:W-:-:S02]  /*108d0*/  CS2R R102, SRZ ;  /* 0x0000000000667805 */ /* 0x004fc4000001ff00 */
[-C--:B0-----:R-:W-:Y:S02]  /*108e0*/  LEA.HI.X.SX32 R101, R98, R2.reuse, 0x1, P1 ;  /* 0x0000000262657211 */ /* 0x081fe400008f0eff */
        /* <DEDUP_REMOVED lines=11> */
[----:B--2---:R-:W-:Y:S02]  /*109a0*/  IADD3 R100, P1, R96, R7, RZ ;  /* 0x0000000760647210 */ /* 0x004fe40007f3e0ff */
        /* <DEDUP_REMOVED lines=9> */
[----:B--2---:R-:W-:Y:S01]  /*10a40*/  CS2R R100, SRZ ;  /* 0x0000000000647805 */ /* 0x004fe2000001ff00 */
[----:B------:R2:W-:Y:S04]  /*10a50*/  STL [R1+0x9ec], R97 ;  /* 0x0009ec6101007387 */ /* 0x0005e80000100800 */
[----:B------:R4:W-:Y:S02]  /*10a60*/  STL [R1+0x9f4], R96 ;  /* 0x0009f46001007387 */ /* 0x0009e40000100800 */
[----:B------:R-:W3:Y:S01]  /*10a70*/  LDC R79, c[0x0][0x268] ;  /* 0x00009a00ff4f7b82 */ /* 0x000ee20000000800 */
[----:B-1----:R-:W-:Y:S01]  /*10a80*/  CS2R R98, SRZ ;  /* 0x0000000000627805 */ /* 0x002fe2000001ff00 */
[----:B------:R1:W-:Y:S01]  /*10a90*/  STL [R1+0xa00], R94 ;  /* 0x000a005e01007387 */ /* 0x0003e20000100800 */
[----:B--2---:R-:W-:-:S02]  /*10aa0*/  IADD3 R97, P1, R93, R7, RZ ;  /* 0x000000075d617210 */ /* 0x004fc40007f3e0ff */
[----:B----4-:R-:W-:-:S03]  /*10ab0*/  LEA.HI.X.SX32 R96, R40, R2, 0x1, P0 ;  /* 0x0000000228607211 */ /* 0x010fc600000f0eff */
[----:B------:R-:W-:Y:S01]  /*10ac0*/  STL [R1+0xa08], R97 ;  /* 0x000a086101007387 */ /* 0x000fe20000100800 */
[----:B------:R-:W-:Y:S01]  /*10ad0*/  IMAD R40, R95, 0x4, R44 ;  /* 0x000000045f287824 */ /* 0x000fe200078e022c */
[----:B------:R-:W2:Y:S01]  /*10ae0*/  LDC R83, c[0x0][0x268] ;  /* 0x00009a00ff537b82 */ /* 0x000ea20000000800 */
[----:B-1----:R-:W-:Y:S02]  /*10af0*/  IADD3 R94, P2, R92, R7, RZ ;  /* 0x000000075c5e7210 */ /* 0x002fe40007f5e0ff */
[----:B------:R-:W-:-:S03]  /*10b00*/  IMAD R39, R39, 0x4, R40 ;  /* 0x0000000427277824 */ /* 0x000fc600078e0228 */
[----:B------:R1:W-:Y:S01]  /*10b10*/  STL [R1+0xa10], R94 ;  /* 0x000a105e01007387 */ /* 0x0003e20000100800 */
[----:B------:R-:W-:Y:S01]  /*10b20*/  IMAD R38, R38, 0x4, R39 ;  /* 0x0000000426267824 */ /* 0x000fe200078e0227 */
[----:B------:R-:W4:Y:S02]  /*10b30*/  LDC R84, c[0x0][0x268] ;  /* 0x00009a00ff547b82 */ /* 0x000f240000000800 */
[----:B------:R5:W-:Y:S01]  /*10b40*/  STL [R1+0x9fc], R96 ;  /* 0x0009fc6001007387 */ /* 0x000be20000100800 */
[----:B------:R-:W-:-:S04]  /*10b50*/  IMAD R29, R29, 0x4, R38 ;  /* 0x000000041d1d7824 */ /* 0x000fc800078e0226 */
[----:B------:R-:W-:Y:S01]  /*10b60*/  IMAD R35, R35, 0x4, R29 ;  /* 0x0000000423237824 */ /* 0x000fe200078e021d */
[-C--:B-1----:R-:W-:Y:S01]  /*10b70*/  LEA.HI.X.SX32 R94, R93, R2.reuse, 0x1, P1 ;  /* 0x000000025d5e7211 */ /* 0x082fe200008f0eff */
[----:B------:R-:W1:Y:S01]  /*10b80*/  LDC R85, c[0x0][0x268] ;  /* 0x00009a00ff557b82 */ /* 0x000e620000000800 */
[----:B------:R-:W-:Y:S01]  /*10b90*/  LEA.HI.X.SX32 R93, R92, R2, 0x1, P2 ;  /* 0x000000025c5d7211 */ /* 0x000fe200010f0eff */
[----:B------:R-:W-:Y:S01]  /*10ba0*/  IMAD R21, R21, 0x4, R35 ;  /* 0x0000000415157824 */ /* 0x000fe200078e0223 */
[----:B------:R-:W-:Y:S01]  /*10bb0*/  IADD3 R92, P0, R91, R7, RZ ;  /* 0x000000075b5c7210 */ /* 0x000fe20007f1e0ff */
[----:B------:R0:W-:Y:S01]  /*10bc0*/  STL [R1+0xa04], R94 ;  /* 0x000a045e01007387 */ /* 0x0001e20000100800 */
[----:B-----5:R-:W-:Y:S01]  /*10bd0*/  CS2R R96, SRZ ;  /* 0x0000000000607805 */ /* 0x020fe2000001ff00 */
[----:B------:R-:W-:Y:S02]  /*10be0*/  IMAD R20, R20, 0x4, R21 ;  /* 0x0000000414147824 */ /* 0x000fe400078e0215 */
[----:B------:R5:W-:Y:S02]  /*10bf0*/  STL [R1+0xa0c], R93 ;  /* 0x000a0c5d01007387 */ /* 0x000be40000100800 */
[----:B------:R-:W-:-:S02]  /*10c00*/  IMAD R34, R34, 0x4, R20 ;  /* 0x0000000422227824 */ /* 0x000fc400078e0214 */
[----:B------:R3:W-:Y:S01]  /*10c10*/  STL [R1+0xa18], R92 ;  /* 0x000a185c01007387 */ /* 0x0007e20000100800 */
[-C--:B0-----:R-:W-:Y:S01]  /*10c20*/  IADD3 R94, P1, R90, R7.reuse, RZ ;  /* 0x000000075a5e7210 */ /* 0x081fe20007f3e0ff */
[----:B------:R-:W-:Y:S01]  /*10c30*/  IMAD R28, R28, 0x4, R34 ;  /* 0x000000041c1c7824 */ /* 0x000fe200078e0222 */
[----:B-----5:R-:W-:-:S03]  /*10c40*/  IADD3 R93, P2, R89, R7, RZ ;  /* 0x00000007595d7210 */ /* 0x020fc60007f5e0ff */
[----:B------:R0:W-:Y:S01]  /*10c50*/  STL [R1+0xa20], R94 ;  /* 0x000a205e01007387 */ /* 0x0001e20000100800 */
[----:B------:R-:W-:Y:S01]  /*10c60*/  IMAD R24, R24, 0x4, R28 ;  /* 0x0000000418187824 */ /* 0x000fe200078e021c */
[-C--:B---3--:R-:W-:Y:S02]  /*10c70*/  LEA.HI.X.SX32 R92, R91, R2.reuse, 0x1, P0 ;  /* 0x000000025b5c7211 */ /* 0x088fe400000f0eff */
[----:B------:R-:W-:Y:S01]  /*10c80*/  STL [R1+0xa28], R93 ;  /* 0x000a285d01007387 */ /* 0x000fe20000100800 */
[-C--:B------:R-:W-:Y:S01]  /*10c90*/  LEA.HI.X.SX32 R91, R90, R2.reuse, 0x1, P1 ;  /* 0x000000025a5b7211 */ /* 0x080fe200008f0eff */
[----:B------:R-:W-:Y:S01]  /*10ca0*/  IMAD R33, R33, 0x4, R24 ;  /* 0x0000000421217824 */ /* 0x000fe200078e0218 */
[----:B------:R-:W-:Y:S01]  /*10cb0*/  LEA.HI.X.SX32 R90, R89, R2, 0x1, P2 ;  /* 0x00000002595a7211 */ /* 0x000fe200010f0eff */
[----:B------:R3:W-:Y:S01]  /*10cc0*/  STL [R1+0xa14], R92 ;  /* 0x000a145c01007387 */ /* 0x0007e20000100800 */
[----:B------:R-:W-:Y:S01]  /*10cd0*/  IADD3 R89, P0, R88, R7, RZ ;  /* 0x0000000758597210 */ /* 0x000fe20007f1e0ff */
[----:B------:R-:W-:Y:S01]  /*10ce0*/  IMAD R6, R6, 0x4, R33 ;  /* 0x0000000406067824 */ /* 0x000fe200078e0221 */
[----:B0-----:R-:W-:Y:S01]  /*10cf0*/  CS2R R94, SRZ ;  /* 0x00000000005e7805 */ /* 0x001fe2000001ff00 */
[----:B------:R0:W-:Y:S02]  /*10d00*/  STL [R1+0xa1c], R91 ;  /* 0x000a1c5b01007387 */ /* 0x0001e40000100800 */
[----:B------:R-:W-:-:S02]  /*10d10*/  IMAD R27, R27, 0x4, R6 ;  /* 0x000000041b1b7824 */ /* 0x000fc400078e0206 */
[----:B------:R5:W-:Y:S02]  /*10d20*/  STL [R1+0xa24], R90 ;  /* 0x000a245a01007387 */ /* 0x000be40000100800 */
[----:B------:R-:W-:Y:S01]  /*10d30*/  IMAD R32, R32, 0x4, R27 ;  /* 0x0000000420207824 */ /* 0x000fe200078e021b */
[----:B---3--:R-:W-:Y:S01]  /*10d40*/  CS2R R92, SRZ ;  /* 0x00000000005c7805 */ /* 0x008fe2000001ff00 */
[----:B------:R3:W-:Y:S01]  /*10d50*/  STL [R1+0xa30], R89 ;  /* 0x000a305901007387 */ /* 0x0007e20000100800 */
[-C--:B0-----:R-:W-:Y:S01]  /*10d60*/  IADD3 R91, P1, R87, R7.reuse, RZ ;  /* 0x00000007575b7210 */ /* 0x081fe20007f3e0ff */
[----:B------:R-:W-:Y:S01]  /*10d70*/  IMAD R4, R4, 0x4, R32 ;  /* 0x0000000404047824 */ /* 0x000fe200078e0220 */
[----:B-----5:R-:W-:-:S03]  /*10d80*/  IADD3 R90, P2, R86, R7, RZ ;  /* 0x00000007565a7210 */ /* 0x020fc60007f5e0ff */
[----:B------:R-:W-:Y:S01]  /*10d90*/  STL [R1+0xa38], R91 ;  /* 0x000a385b01007387 */ /* 0x000fe20000100800 */
[----:B------:R-:W-:Y:S01]  /*10da0*/  IMAD R23, R23, 0x4, R4 ;  /* 0x0000000417177824 */ /* 0x000fe200078e0204 */
[-C--:B---3--:R-:W-:Y:S02]  /*10db0*/  LEA.HI.X.SX32 R89, R88, R2.reuse, 0x1, P0 ;  /* 0x0000000258597211 */ /* 0x088fe400000f0eff */
[----:B------:R0:W-:Y:S01]  /*10dc0*/  STL [R1+0xa40], R90 ;  /* 0x000a405a01007387 */ /* 0x0001e20000100800 */
[-C--:B------:R-:W-:Y:S01]  /*10dd0*/  LEA.HI.X.SX32 R88, R87, R2.reuse, 0x1, P1 ;  /* 0x0000000257587211 */ /* 0x080fe200008f0eff */
[----:B------:R-:W-:Y:S01]  /*10de0*/  IMAD R31, R31, 0x4, R23 ;  /* 0x000000041f1f7824 */ /* 0x000fe200078e0217 */
[----:B------:R-:W-:Y:S01]  /*10df0*/  LEA.HI.X.SX32 R87, R86, R2, 0x1, P2 ;  /* 0x0000000256577211 */ /* 0x000fe200010f0eff */
[----:B------:R-:W-:Y:S01]  /*10e00*/  STL [R1+0xa2c], R89 ;  /* 0x000a2c5901007387 */ /* 0x000fe20000100800 */
[----:B------:R-:W-:Y:S01]  /*10e10*/  IADD3 R86, P0, R82, R7, RZ ;  /* 0x0000000752567210 */ /* 0x000fe20007f1e0ff */
[----:B------:R-:W-:-:S02]  /*10e20*/  IMAD R26, R26, 0x4, R31 ;  /* 0x000000041a1a7824 */ /* 0x000fc400078e021f */
[----:B------:R3:W-:Y:S02]  /*10e30*/  STL [R1+0xa34], R88 ;  /* 0x000a345801007387 */ /* 0x0007e40000100800 */
[----:B------:R-:W-:Y:S01]  /*10e40*/  IMAD R19, R19, 0x4, R26 ;  /* 0x0000000413137824 */ /* 0x000fe200078e021a */
[----:B0-----:R-:W-:Y:S01]  /*10e50*/  CS2R R90, SRZ ;  /* 0x00000000005a7805 */ /* 0x001fe2000001ff00 */
[----:B------:R0:W-:Y:S02]  /*10e60*/  STL [R1+0xa3c], R87 ;  /* 0x000a3c5701007387 */ /* 0x0001e40000100800 */
[----:B------:R-:W-:Y:S02]  /*10e70*/  IMAD R30, R30, 0x4, R19 ;  /* 0x000000041e1e7824 */ /* 0x000fe400078e0213 */
[----:B------:R5:W-:Y:S01]  /*10e80*/  STL [R1+0xa48], R86 ;  /* 0x000a485601007387 */ /* 0x000be20000100800 */
[-C--:B---3--:R-:W-:Y:S01]  /*10e90*/  IADD3 R88, P1, R81, R7.reuse, RZ ;  /* 0x0000000751587210 */ /* 0x088fe20007f3e0ff */
[----:B------:R-:W-:Y:S01]  /*10ea0*/  IMAD R22, R22, 0x4, R30 ;  /* 0x0000000416167824 */ /* 0x000fe200078e021e */
[----:B0-----:R-:W-:-:S03]  /*10eb0*/  IADD3 R87, P2, R80, R7, RZ ;  /* 0x0000000750577210 */ /* 0x001fc60007f5e0ff */
[----:B------:R0:W-:Y:S01]  /*10ec0*/  STL [R1+0xa50], R88 ;  /* 0x000a505801007387 */ /* 0x0001e20000100800 */
[----:B------:R-:W-:Y:S01]  /*10ed0*/  IMAD R25, R25, 0x4, R22 ;  /* 0x0000000419197824 */ /* 0x000fe200078e0216 */
[-C--:B-----5:R-:W-:Y:S02]  /*10ee0*/  LEA.HI.X.SX32 R86, R82, R2.reuse, 0x1, P0 ;  /* 0x0000000252567211 */ /* 0x0a0fe400000f0eff */
[----:B------:R-:W-:Y:S01]  /*10ef0*/  STL [R1+0xa58], R87 ;  /* 0x000a585701007387 */ /* 0x000fe20000100800 */
[-C--:B------:R-:W-:Y:S02]  /*10f00*/  LEA.HI.X.SX32 R82, R81, R2.reuse, 0x1, P1 ;  /* 0x0000000251527211 */ /* 0x080fe400008f0eff */
[----:B------:R-:W-:Y:S01]  /*10f10*/  LEA.HI.X.SX32 R81, R80, R2, 0x1, P2 ;  /* 0x0000000250517211 */ /* 0x000fe200010f0eff */
[----:B------:R3:W-:Y:S01]  /*10f20*/  STL [R1+0xa44], R86 ;  /* 0x000a445601007387 */ /* 0x0007e20000100800 */
[----:B------:R-:W-:Y:S02]  /*10f30*/  IADD3 R80, P0, R76, R7, RZ ;  /* 0x000000074c507210 */ /* 0x000fe40007f1e0ff */
[----:B0-----:R-:W-:Y:S01]  /*10f40*/  CS2R R88, SRZ ;  /* 0x0000000000587805 */ /* 0x001fe2000001ff00 */
[----:B------:R0:W-:Y:S04]  /*10f50*/  STL [R1+0xa4c], R82 ;  /* 0x000a4c5201007387 */ /* 0x0001e80000100800 */
[----:B------:R5:W-:Y:S01]  /*10f60*/  STL [R1+0xa54], R81 ;  /* 0x000a545101007387 */ /* 0x000be20000100800 */
[----:B---3--:R-:W-:-:S03]  /*10f70*/  CS2R R86, SRZ ;  /* 0x0000000000567805 */ /* 0x008fc6000001ff00 */
[----:B------:R3:W-:Y:S01]  /*10f80*/  STL [R1+0xa60], R80 ;  /* 0x000a605001007387 */ /* 0x0007e20000100800 */
[-C--:B0-----:R-:W-:Y:S02]  /*10f90*/  IADD3 R82, P1, R75, R7.reuse, RZ ;  /* 0x000000074b527210 */ /* 0x081fe40007f3e0ff */
[----:B-----5:R-:W-:-:S03]  /*10fa0*/  IADD3 R81, P2, R74, R7, RZ ;  /* 0x000000074a517210 */ /* 0x020fc60007f5e0ff */
[----:B------:R-:W-:Y:S01]  /*10fb0*/  STL [R1+0xa68], R82 ;  /* 0x000a685201007387 */ /* 0x000fe20000100800 */
[----:B---3--:R-:W-:-:S03]  /*10fc0*/  LEA.HI.X.SX32 R80, R76, R2, 0x1, P0 ;  /* 0x000000024c507211 */ /* 0x008fc600000f0eff */
[----:B------:R-:W-:Y:S01]  /*10fd0*/  STL [R1+0xa70], R81 ;  /* 0x000a705101007387 */ /* 0x000fe20000100800 */
[-C--:B------:R-:W-:Y:S02]  /*10fe0*/  LEA.HI.X.SX32 R76, R75, R2.reuse, 0x1, P1 ;  /* 0x000000024b4c7211 */ /* 0x080fe400008f0eff */
[----:B------:R-:W-:Y:S01]  /*10ff0*/  LEA.HI.X.SX32 R75, R74, R2, 0x1, P2 ;  /* 0x000000024a4b7211 */ /* 0x000fe200010f0eff */
[----:B------:R0:W-:Y:S01]  /*11000*/  STL [R1+0xa5c], R80 ;  /* 0x000a5c5001007387 */ /* 0x0001e20000100800 */
[----:B------:R-:W-:-:S03]  /*11010*/  IADD3 R74, P0, R70, R7, RZ ;  /* 0x00000007464a7210 */ /* 0x000fc60007f1e0ff */
[----:B------:R3:W-:Y:S04]  /*11020*/  STL [R1+0xa64], R76 ;  /* 0x000a644c01007387 */ /* 0x0007e80000100800 */
[----:B------:R5:W-:Y:S01]  /*11030*/  STL [R1+0xa6c], R75 ;  /* 0x000a6c4b01007387 */ /* 0x000be20000100800 */
[----:B0-----:R-:W-:-:S03]  /*11040*/  CS2R R80, SRZ ;  /* 0x0000000000507805 */ /* 0x001fc6000001ff00 */
[----:B------:R0:W-:Y:S01]  /*11050*/  STL [R1+0xa78], R74 ;  /* 0x000a784a01007387 */ /* 0x0001e20000100800 */
[-C--:B---3--:R-:W-:Y:S02]  /*11060*/  IADD3 R76, P1, R69, R7.reuse, RZ ;  /* 0x00000007454c7210 */ /* 0x088fe40007f3e0ff */
[----:B-----5:R-:W-:-:S03]  /*11070*/  IADD3 R75, P2, R68, R7, RZ ;  /* 0x00000007444b7210 */ /* 0x020fc60007f5e0ff */
[----:B------:R-:W-:Y:S01]  /*11080*/  STL [R1+0xa80], R76 ;  /* 0x000a804c01007387 */ /* 0x000fe20000100800 */
[----:B0-----:R-:W-:-:S03]  /*11090*/  LEA.HI.X.SX32 R74, R70, R2, 0x1, P0 ;  /* 0x00000002464a7211 */ /* 0x001fc600000f0eff */
        /* <DEDUP_REMOVED lines=74> */
[----:B---3--:R-:W-:Y:S02]  /*11540*/  IADD3 R40, P1, R35, R7, RZ ;  /* 0x0000000723287210 */ /* 0x008fe40007f3e0ff */
[----:B-----5:R-:W-:-:S03]  /*11550*/  LEA.HI.X.SX32 R39, R29, R2, 0x1, P0 ;  /* 0x000000021d277211 */ /* 0x020fc600000f0eff */
[----:B------:R-:W-:Y:S01]  /*11560*/  STL [R1+0xb10], R40 ;  /* 0x000b102801007387 */ /* 0x000fe20000100800 */
[----:B------:R-:W-:Y:S01]  /*11570*/  IMAD R29, R36, 0x4, R25 ;  /* 0x00000004241d7824 */ /* 0x000fe200078e0219 */
[----:B0-----:R-:W-:-:S04]  /*11580*/  IADD3 R38, P2, R21, R7, RZ ;  /* 0x0000000715267210 */ /* 0x001fc80007f5e0ff */
[----:B------:R-:W-:Y:S01]  /*11590*/  LEA.HI.X.SX32 R36, R21, R2, 0x1, P2 ;  /* 0x0000000215247211 */ /* 0x000fe200010f0eff */
[----:B------:R0:W-:Y:S01]  /*115a0*/  STL [R1+0xb18], R38 ;  /* 0x000b182601007387 */ /* 0x0001e20000100800 */
[----:B------:R-:W-:-:S03]  /*115b0*/  IMAD R21, R37, 0x4, R29 ;  /* 0x0000000425157824 */ /* 0x000fc600078e021d */
[----:B------:R-:W-:Y:S01]  /*115c0*/  STL [R1+0xb04], R39 ;  /* 0x000b042701007387 */ /* 0x000fe20000100800 */
[----:B0-----:R-:W-:Y:S02]  /*115d0*/  LEA.HI.X.SX32 R38, R35, R2, 0x1, P1 ;  /* 0x0000000223267211 */ /* 0x001fe400008f0eff */
[-C--:B------:R-:W-:Y:S02]  /*115e0*/  IADD3 R35, P0, R20, R7.reuse, RZ ;  /* 0x0000000714237210 */ /* 0x080fe40007f1e0ff */
[----:B------:R-:W-:Y:S01]  /*115f0*/  IADD3 R37, P1, R34, R7, RZ ;  /* 0x0000000722257210 */ /* 0x000fe20007f3e0ff */
[----:B------:R0:W-:Y:S04]  /*11600*/  STL [R1+0xb0c], R38 ;  /* 0x000b0c2601007387 */ /* 0x0001e80000100800 */
[----:B------:R3:W-:Y:S04]  /*11610*/  STL [R1+0xb14], R36 ;  /* 0x000b142401007387 */ /* 0x0007e80000100800 */
[----:B------:R5:W-:Y:S01]  /*11620*/  STL [R1+0xb20], R35 ;  /* 0x000b202301007387 */ /* 0x000be20000100800 */
[----:B0-----:R-:W-:-:S03]  /*11630*/  CS2R R38, SRZ ;  /* 0x0000000000267805 */ /* 0x001fc6000001ff00 */
[----:B------:R-:W-:Y:S01]  /*11640*/  STL [R1+0xb28], R37 ;  /* 0x000b282501007387 */ /* 0x000fe20000100800 */
[----:B---3--:R-:W-:Y:S02]  /*11650*/  IADD3 R36, P2, R28, R7, RZ ;  /* 0x000000071c247210 */ /* 0x008fe40007f5e0ff */
[----:B-----5:R-:W-:-:S03]  /*11660*/  LEA.HI.X.SX32 R35, R20, R2, 0x1, P0 ;  /* 0x0000000214237211 */ /* 0x020fc600000f0eff */
[----:B------:R0:W-:Y:S01]  /*11670*/  STL [R1+0xb30], R36 ;  /* 0x000b302401007387 */ /* 0x0001e20000100800 */
[----:B------:R-:W-:Y:S01]  /*11680*/  IMAD R20, R41, 0x4, R21 ;  /* 0x0000000429147824 */ /* 0x000fe200078e0215 */
[----:B------:R-:W-:Y:S02]  /*11690*/  CS2R R40, SRZ ;  /* 0x0000000000287805 */ /* 0x000fe4000001ff00 */
[----:B------:R3:W-:Y:S01]  /*116a0*/  STL [R1+0xb1c], R35 ;  /* 0x000b1c2301007387 */ /* 0x0007e20000100800 */
[-C--:B0-----:R-:W-:Y:S02]  /*116b0*/  LEA.HI.X.SX32 R36, R34, R2.reuse, 0x1, P1 ;  /* 0x0000000222247211 */ /* 0x081fe400008f0eff */
[----:B------:R-:W-:Y:S02]  /*116c0*/  IADD3 R34, P0, R24, R7, RZ ;  /* 0x0000000718227210 */ /* 0x000fe40007f1e0ff */
[----:B---3--:R-:W-:Y:S01]  /*116d0*/  LEA.HI.X.SX32 R35, R28, R2, 0x1, P2 ;  /* 0x000000021c237211 */ /* 0x008fe200010f0eff */
[----:B------:R0:W-:Y:S01]  /*116e0*/  STL [R1+0xb24], R36 ;  /* 0x000b242401007387 */ /* 0x0001e20000100800 */
[----:B------:R-:W-:-:S03]  /*116f0*/  IMAD R28, R42, 0x4, R20 ;  /* 0x000000042a1c7824 */ /* 0x000fc600078e0214 */
[----:B------:R3:W-:Y:S04]  /*11700*/  STL [R1+0xb2c], R35 ;  /* 0x000b2c2301007387 */ /* 0x0007e80000100800 */
[----:B------:R5:W-:Y:S01]  /*11710*/  STL [R1+0xb38], R34 ;  /* 0x000b382201007387 */ /* 0x000be20000100800 */
[-C--:B0-----:R-:W-:Y:S02]  /*11720*/  IADD3 R36, P1, R33, R7.reuse, RZ ;  /* 0x0000000721247210 */ /* 0x081fe40007f3e0ff */
[----:B---3--:R-:W-:-:S03]  /*11730*/  IADD3 R35, P2, R6, R7, RZ ;  /* 0x0000000706237210 */ /* 0x008fc60007f5e0ff */
[----:B------:R0:W-:Y:S01]  /*11740*/  STL [R1+0xc64], R36 ;  /* 0x000c642401007387 */ /* 0x0001e20000100800 */
[----:B-----5:R-:W-:-:S03]  /*11750*/  LEA.HI.X.SX32 R34, R24, R2, 0x1, P0 ;  /* 0x0000000218227211 */ /* 0x020fc600000f0eff */
[----:B------:R3:W-:Y:S01]  /*11760*/  STL [R1+0xc68], R35 ;  /* 0x000c682301007387 */ /* 0x0007e20000100800 */
[----:B------:R-:W-:Y:S01]  /*11770*/  IMAD R24, R43, 0x4, R28 ;  /* 0x000000042b187824 */ /* 0x000fe200078e021c */
[----:B------:R-:W-:Y:S02]  /*11780*/  CS2R R42, SRZ ;  /* 0x00000000002a7805 */ /* 0x000fe4000001ff00 */
[----:B------:R5:W-:Y:S01]  /*11790*/  STL [R1+0xb34], R34 ;  /* 0x000b342201007387 */ /* 0x000be20000100800 */
[----:B0-----:R-:W-:Y:S02]  /*117a0*/  CS2R R36, SRZ ;  /* 0x0000000000247805 */ /* 0x001fe4000001ff00 */
[-C--:B---3--:R-:W-:Y:S02]  /*117b0*/  LEA.HI.X.SX32 R35, R33, R2.reuse, 0x1, P1 ;  /* 0x0000000221237211 */ /* 0x088fe400008f0eff */
[----:B------:R-:W-:Y:S02]  /*117c0*/  IADD3 R33, P0, R27, R7, RZ ;  /* 0x000000071b217210 */ /* 0x000fe40007f1e0ff */
[----:B-----5:R-:W-:Y:S01]  /*117d0*/  LEA.HI.X.SX32 R34, R6, R2, 0x1, P2 ;  /* 0x0000000206227211 */ /* 0x020fe200010f0eff */
[----:B------:R0:W-:Y:S01]  /*117e0*/  STL [R1+0xb3c], R35 ;  /* 0x000b3c2301007387 */ /* 0x0001e20000100800 */
[----:B------:R-:W-:Y:S01]  /*117f0*/  IMAD R6, R47, 0x4, R24 ;  /* 0x000000042f067824 */ /* 0x000fe200078e0218 */
[----:B------:R-:W-:-:S02]  /*11800*/  CS2R R46, SRZ ;  /* 0x00000000002e7805 */ /* 0x000fc4000001ff00 */
[----:B------:R3:W-:Y:S04]  /*11810*/  STL [R1+0xc54], R34 ;  /* 0x000c542201007387 */ /* 0x0007e80000100800 */
[----:B------:R5:W-:Y:S01]  /*11820*/  STL [R1+0xc58], R33 ;  /* 0x000c582101007387 */ /* 0x000be20000100800 */
[-C--:B0-----:R-:W-:Y:S02]  /*11830*/  IADD3 R35, P1, R32, R7.reuse, RZ ;  /* 0x0000000720237210 */ /* 0x081fe40007f3e0ff */
[----:B---3--:R-:W-:-:S03]  /*11840*/  IADD3 R34, P2, R4, R7, RZ ;  /* 0x0000000704227210 */ /* 0x008fc60007f5e0ff */
[----:B------:R-:W-:Y:S01]  /*11850*/  STL [R1+0xc5c], R35 ;  /* 0x000c5c2301007387 */ /* 0x000fe20000100800 */
[----:B-----5:R-:W-:-:S03]  /*11860*/  LEA.HI.X.SX32 R33, R27, R2, 0x1, P0 ;  /* 0x000000021b217211 */ /* 0x020fc600000f0eff */
[----:B------:R0:W-:Y:S01]  /*11870*/  STL [R1+0xc60], R34 ;  /* 0x000c602201007387 */ /* 0x0001e20000100800 */
[----:B------:R-:W-:-:S03]  /*11880*/  IMAD R27, R48, 0x4, R6 ;  /* 0x00000004301b7824 */ /* 0x000fc600078e0206 */
[----:B------:R3:W-:Y:S01]  /*11890*/  STL [R1+0xc50], R33 ;  /* 0x000c502101007387 */ /* 0x0007e20000100800 */
[-C--:B0-----:R-:W-:Y:S02]  /*118a0*/  LEA.HI.X.SX32 R34, R32, R2.reuse, 0x1, P1 ;  /* 0x0000000220227211 */ /* 0x081fe400008f0eff */
[-C--:B------:R-:W-:Y:S02]  /*118b0*/  IADD3 R32, P0, R23, R7.reuse, RZ ;  /* 0x0000000717207210 */ /* 0x080fe40007f1e0ff */
[----:B---3--:R-:W-:Y:S01]  /*118c0*/  LEA.HI.X.SX32 R33, R4, R2, 0x1, P2 ;  /* 0x0000000204217211 */ /* 0x008fe200010f0eff */
[----:B------:R0:W-:Y:S01]  /*118d0*/  STL [R1+0xb40], R34 ;  /* 0x000b402201007387 */ /* 0x0001e20000100800 */
[----:B------:R-:W-:Y:S01]  /*118e0*/  IMAD R4, R49, 0x4, R27 ;  /* 0x0000000431047824 */ /* 0x000fe200078e021b */
[----:B------:R-:W-:Y:S02]  /*118f0*/  CS2R R48, SRZ ;  /* 0x0000000000307805 */ /* 0x000fe4000001ff00 */
[----:B------:R3:W-:Y:S04]  /*11900*/  STL [R1+0xc40], R33 ;  /* 0x000c402101007387 */ /* 0x0007e80000100800 */
[----:B------:R5:W-:Y:S01]  /*11910*/  STL [R1+0xc44], R32 ;  /* 0x000c442001007387 */ /* 0x000be20000100800 */
[----:B0-----:R-:W-:-:S02]  /*11920*/  IADD3 R34, P1, R31, R7, RZ ;  /* 0x000000071f227210 */ /* 0x001fc40007f3e0ff */
        /* <DEDUP_REMOVED lines=12> */
[----:B------:R-:W-:-:S03]  /*119f0*/  IMAD R26, R54, 0x4, R23 ;  /* 0x00000004361a7824 */ /* 0x000fc600078e0217 */
[----:B------:R3:W-:Y:S04]  /*11a00*/  STL [R1+0xc2c], R32 ;  /* 0x000c2c2001007387 */ /* 0x0007e80000100800 */
[----:B------:R5:W-:Y:S01]  /*11a10*/  STL [R1+0xc30], R31 ;  /* 0x000c301f01007387 */ /* 0x000be20000100800 */
[-C--:B0-----:R-:W-:Y:S02]  /*11a20*/  IADD3 R33, P1, R30, R7.reuse, RZ ;  /* 0x000000071e217210 */ /* 0x081fe40007f3e0ff */
[----:B---3--:R-:W-:-:S03]  /*11a30*/  IADD3 R32, P2, R22, R7, RZ ;  /* 0x0000000716207210 */ /* 0x008fc60007f5e0ff */
[----:B------:R-:W-:Y:S01]  /*11a40*/  STL [R1+0xc34], R33 ;  /* 0x000c342101007387 */ /* 0x000fe20000100800 */
        /* <DEDUP_REMOVED lines=9> */
[----:B------:R-:W-:Y:S01]  /*11ae0*/  IMAD R22, R59, 0x4, R19 ;  /* 0x000000043b167824 */ /* 0x000fe200078e0213 */
[----:B------:R-:W-:-:S02]  /*11af0*/  CS2R R58, SRZ ;  /* 0x00000000003a7805 */ /* 0x000fc4000001ff00 */
[----:B------:R3:W-:Y:S04]  /*11b00*/  STL [R1+0xc18], R31 ;  /* 0x000c181f01007387 */ /* 0x0007e80000100800 */
[----:B------:R5:W-:Y:S01]  /*11b10*/  STL [R1+0xc1c], R30 ;  /* 0x000c1c1e01007387 */ /* 0x000be20000100800 */
[-C--:B0-----:R-:W-:Y:S02]  /*11b20*/  IADD3 R32, P1, R29, R7.reuse, RZ ;  /* 0x000000071d207210 */ /* 0x081fe40007f3e0ff */
[----:B---3--:R-:W-:-:S03]  /*11b30*/  IADD3 R31, P2, R21, R7, RZ ;  /* 0x00000007151f7210 */ /* 0x008fc60007f5e0ff */
[----:B------:R0:W-:Y:S01]  /*11b40*/  STL [R1+0xc20], R32 ;  /* 0x000c202001007387 */ /* 0x0001e20000100800 */
[----:B-----5:R-:W-:-:S03]  /*11b50*/  LEA.HI.X.SX32 R30, R25, R2, 0x1, P0 ;  /* 0x00000002191e7211 */ /* 0x020fc600000f0eff */
[----:B------:R3:W-:Y:S01]  /*11b60*/  STL [R1+0xc24], R31 ;  /* 0x000c241f01007387 */ /* 0x0007e20000100800 */
[----:B------:R-:W-:-:S03]  /*11b70*/  IMAD R25, R60, 0x4, R22 ;  /* 0x000000043c197824 */ /* 0x000fc600078e0216 */
        /* <DEDUP_REMOVED lines=85> */
[----:B--2---:R-:W-:Y:S01]  /*120d0*/  IMAD R6, R83, 0x4, R20 ;  /* 0x0000000453067824 */ /* 0x004fe200078e0214 */
[----:B------:R-:W-:-:S02]  /*120e0*/  CS2R R82, SRZ ;  /* 0x0000000000527805 */ /* 0x000fc4000001ff00 */
[----:B------:R2:W-:Y:S04]  /*120f0*/  STL [R1+0xba0], R25 ;  /* 0x000ba01901007387 */ /* 0x0005e80000100800 */
[----:B------:R3:W-:Y:S01]  /*12100*/  STL [R1+0xba4], R24 ;  /* 0x000ba41801007387 */ /* 0x0007e20000100800 */
[-C--:B0-----:R-:W-:Y:S02]  /*12110*/  IADD3 R26, P1, R23, R7.reuse, RZ ;  /* 0x00000007171a7210 */ /* 0x081fe40007f3e0ff */
[----:B--2---:R-:W-:-:S03]  /*12120*/  IADD3 R25, P2, R19, R7, RZ ;  /* 0x0000000713197210 */ /* 0x004fc60007f5e0ff */
[----:B------:R0:W-:Y:S01]  /*12130*/  STL [R1+0xba8], R26 ;  /* 0x000ba81a01007387 */ /* 0x0001e20000100800 */
[----:B---3--:R-:W-:-:S03]  /*12140*/  LEA.HI.X.SX32 R24, R4, R2, 0x1, P0 ;  /* 0x0000000204187211 */ /* 0x008fc600000f0eff */
[----:B------:R2:W-:Y:S01]  /*12150*/  STL [R1+0xbac], R25 ;  /* 0x000bac1901007387 */ /* 0x0005e20000100800 */
[----:B----4-:R-:W-:-:S03]  /*12160*/  IMAD R4, R84, 0x4, R6 ;  /* 0x0000000454047824 */ /* 0x010fc600078e0206 */
[----:B------:R3:W-:Y:S01]  /*12170*/  STL [R1+0xb9c], R24 ;  /* 0x000b9c1801007387 */ /* 0x0007e20000100800 */
[----:B0-----:R-:W-:Y:S02]  /*12180*/  CS2R R26, SRZ ;  /* 0x00000000001a7805 */ /* 0x001fe4000001ff00 */
[-C--:B--2---:R-:W-:Y:S02]  /*12190*/  LEA.HI.X.SX32 R25, R23, R2.reuse, 0x1, P1 ;  /* 0x0000000217197211 */ /* 0x084fe400008f0eff */
[----:B------:R-:W-:Y:S01]  /*121a0*/  LEA.HI.X.SX32 R23, R19, R2, 0x1, P2 ;  /* 0x0000000213177211 */ /* 0x000fe200010f0eff */
[----:B-1----:R-:W-:Y:S01]  /*121b0*/  IMAD R19, R85, 0x4, R4 ;  /* 0x0000000455137824 */ /* 0x002fe200078e0204 */
[----:B---3--:R-:W-:Y:S01]  /*121c0*/  IADD3 R24, P0, R22, R7, RZ ;  /* 0x0000000716187210 */ /* 0x008fe20007f1e0ff */
[----:B------:R0:W-:Y:S01]  /*121d0*/  STL [R1+0xb64], R25 ;  /* 0x000b641901007387 */ /* 0x0001e20000100800 */
[----:B------:R-:W-:-:S03]  /*121e0*/  CS2R R84, SRZ ;  /* 0x0000000000547805 */ /* 0x000fc6000001ff00 */
[----:B------:R1:W-:Y:S04]  /*121f0*/  STL [R1+0xb8c], R23 ;  /* 0x000b8c1701007387 */ /* 0x0003e80000100800 */
[----:B------:R2:W-:Y:S01]  /*12200*/  STL [R1+0xb90], R24 ;  /* 0x000b901801007387 */ /* 0x0005e20000100800 */
[-C--:B0-----:R-:W-:Y:S02]  /*12210*/  IADD3 R25, P2, R20, R7.reuse, RZ ;  /* 0x0000000714197210 */ /* 0x081fe40007f5e0ff */
[----:B-1----:R-:W-:Y:S02]  /*12220*/  IADD3 R23, P1, R21, R7, RZ ;  /* 0x0000000715177210 */ /* 0x002fe40007f3e0ff */
[----:B--2---:R-:W-:-:S03]  /*12230*/  LEA.HI.X.SX32 R24, R22, R2, 0x1, P0 ;  /* 0x0000000216187211 */ /* 0x004fc600000f0eff */
[----:B------:R0:W-:Y:S01]  /*12240*/  STL [R1+0xb94], R23 ;  /* 0x000b941701007387 */ /* 0x0001e20000100800 */
[-C--:B------:R-:W-:Y:S02]  /*12250*/  LEA.HI.X.SX32 R22, R21, R2.reuse, 0x1, P1 ;  /* 0x0000000215167211 */ /* 0x080fe400008f0eff */
[----:B------:R-:W-:Y:S01]  /*12260*/  LEA.HI.X.SX32 R21, R20, R2, 0x1, P2 ;  /* 0x0000000214157211 */ /* 0x000fe200010f0eff */
[----:B------:R-:W-:Y:S01]  /*12270*/  STL [R1+0xb98], R25 ;  /* 0x000b981901007387 */ /* 0x000fe20000100800 */
[----:B------:R-:W-:-:S03]  /*12280*/  IADD3 R20, P2, R6, R7, RZ ;  /* 0x0000000706147210 */ /* 0x000fc60007f5e0ff */
[----:B------:R1:W-:Y:S01]  /*12290*/  STL [R1+0xb68], R24 ;  /* 0x000b681801007387 */ /* 0x0003e20000100800 */
[CC--:B0-----:R-:W-:Y:S02]  /*122a0*/  IADD3 R23, P0, R19.reuse, R7.reuse, RZ ;  /* 0x0000000713177210 */ /* 0x0c1fe40007f1e0ff */
[----:B------:R-:W-:Y:S02]  /*122b0*/  IADD3 R7, P1, R4, R7, RZ ;  /* 0x0000000704077210 */ /* 0x000fe40007f3e0ff */
[----:B------:R-:W-:Y:S01]  /*122c0*/  LEA.HI.X.SX32 R19, R19, R2, 0x1, P0 ;  /* 0x0000000213137211 */ /* 0x000fe200000f0eff */
[----:B------:R-:W-:Y:S01]  /*122d0*/  STL [R1+0xb88], R23 ;  /* 0x000b881701007387 */ /* 0x000fe20000100800 */
[----:B------:R-:W-:Y:S02]  /*122e0*/  IADD3 RZ, P0, R5, R12, RZ ;  /* 0x0000000c05ff7210 */ /* 0x000fe40007f1e0ff */
[-C--:B------:R-:W-:Y:S01]  /*122f0*/  LEA.HI.X.SX32 R5, R6, R2.reuse, 0x1, P2 ;  /* 0x0000000206057211 */ /* 0x080fe200010f0eff */
[----:B------:R-:W-:Y:S01]  /*12300*/  STL [R1+0xb6c], R22 ;  /* 0x000b6c1601007387 */ /* 0x000fe20000100800 */
[----:B------:R-:W-:Y:S01]  /*12310*/  LEA.HI.X.SX32 R2, R4, R2, 0x1, P1 ;  /* 0x0000000204027211 */ /* 0x000fe200008f0eff */
[----:B------:R-:W-:Y:S01]  /*12320*/  IMAD.MOV.U32 R6, RZ, RZ, RZ ;  /* 0x000000ffff067224 */ /* 0x000fe200078e00ff */
[----:B------:R-:W-:Y:S01]  /*12330*/  IADD3 RZ, P2, R3, R12, RZ ;  /* 0x0000000c03ff7210 */ /* 0x000fe20007f5e0ff */
[----:B------:R0:W-:Y:S01]  /*12340*/  STL [R1+0xb70], R21 ;  /* 0x000b701501007387 */ /* 0x0001e20000100800 */
[----:B------:R-:W-:Y:S01]  /*12350*/  IMAD.MOV.U32 R3, RZ, RZ, 0x3f800000 ;  /* 0x3f800000ff037424 */ /* 0x000fe200078e00ff */
[----:B------:R-:W-:-:S02]  /*12360*/  LOP3.LUT P1, RZ, R219, 0x1, RZ, 0xc0, !PT ;  /* 0x00000001dbff7812 */ /* 0x000fc4000782c0ff */
[----:B-1----:R-:W-:Y:S01]  /*12370*/  CS2R R24, SRZ ;  /* 0x0000000000187805 */ /* 0x002fe2000001ff00 */
[----:B------:R1:W-:Y:S04]  /*12380*/  STL [R1+0xb84], R20 ;  /* 0x000b841401007387 */ /* 0x0003e80000100800 */
[----:B------:R-:W-:Y:S01]  /*12390*/  STL [R1+0xb80], R19 ;  /* 0x000b801301007387 */ /* 0x000fe20000100800 */
[----:B0-----:R-:W-:-:S03]  /*123a0*/  IMAD.U32 R21, RZ, RZ, UR19 ;  /* 0x00000013ff157e24 */ /* 0x001fc6000f8e00ff */
[----:B------:R0:W-:Y:S01]  /*123b0*/  STL [R1+0xb7c], R7 ;  /* 0x000b7c0701007387 */ /* 0x0001e20000100800 */
[----:B-1----:R-:W-:Y:S01]  /*123c0*/  IMAD.U32 R20, RZ, RZ, UR18 ;  /* 0x00000012ff147e24 */ /* 0x002fe2000f8e00ff */
[----:B------:R-:W-:Y:S02]  /*123d0*/  UIADD3.64 UR18, UR4, 0xa04, URZ ;  /* 0x00000a0404127897 */ /* 0x000fe4000fffe03f */
[----:B------:R1:W-:Y:S04]  /*123e0*/  STL [R1+0xb74], R5 ;  /* 0x000b740501007387 */ /* 0x0003e80000100800 */
[----:B------:R2:W-:Y:S01]  /*123f0*/  STL [R1+0xb78], R2 ;  /* 0x000b780201007387 */ /* 0x0005e20000100800 */
[----:B0-----:R-:W-:-:S03]  /*12400*/  LOP3.LUT R7, R18, 0x10, RZ, 0x3c, !PT ;  /* 0x0000001012077812 */ /* 0x001fc600078e3cff */
[----:B------:R0:W-:Y:S01]  /*12410*/  STL [R1+0x818], R0 ;  /* 0x0008180001007387 */ /* 0x0001e20000100800 */
[----:B-1----:R-:W-:Y:S02]  /*12420*/  IMAD.MOV.U32 R5, RZ, RZ, RZ ;  /* 0x000000ffff057224 */ /* 0x002fe400078e00ff */
[----:B------:R-:W-:Y:S02]  /*12430*/  IMAD.IADD R7, R17, 0x1, R7 ;  /* 0x0000000111077824 */ /* 0x000fe400078e0207 */
[----:B--2---:R-:W-:Y:S02]  /*12440*/  IMAD.MOV.U32 R2, RZ, RZ, -0x800000 ;  /* 0xff800000ff027424 */ /* 0x004fe400078e00ff */
[----:B0-----:R-:W-:-:S03]  /*12450*/  IMAD.MOV.U32 R0, RZ, RZ, 0x3f800000 ;  /* 0x3f800000ff007424 */ /* 0x001fc600078e00ff */
[----:B------:R0:W-:Y:S04]  /*12460*/  STL [R1+0x6e8], R2 ;  /* 0x0006e80201007387 */ /* 0x0001e80000100800 */
[----:B------:R-:W-:Y:S04]  /*12470*/  STL [R1+0x720], R0 ;  /* 0x0007200001007387 */ /* 0x000fe80000100800 */
[----:B------:R-:W-:Y:S01]  /*12480*/  STL [R1+0x6f8], RZ ;  /* 0x0006f8ff01007387 */ /* 0x000fe20000100800 */
[----:B0-----:R-:W-:-:S03]  /*12490*/  IMAD.MOV.U32 R2, RZ, RZ, 0x3f800000 ;  /* 0x3f800000ff027424 */ /* 0x001fc600078e00ff */
[----:B------:R0:W-:Y:S04]  /*124a0*/  STL [R1+0x724], R3 ;  /* 0x0007240301007387 */ /* 0x0001e80000100800 */
[----:B------:R1:W-:Y:S04]  /*124b0*/  STL [R1+0x728], R2 ;  /* 0x0007280201007387 */ /* 0x0003e80000100800 */
[----:B------:R2:W-:Y:S01]  /*124c0*/  STL [R1+0x714], R0 ;  /* 0x0007140001007387 */ /* 0x0005e20000100800 */
[----:B0-----:R-:W-:Y:S02]  /*124d0*/  IMAD.MOV.U32 R3, RZ, RZ, -0x800000 ;  /* 0xff800000ff037424 */ /* 0x001fe400078e00ff */
[----:B-1----:R-:W-:-:S03]  /*124e0*/  IMAD.MOV.U32 R2, RZ, RZ, -0x800000 ;  /* 0xff800000ff027424 */ /* 0x002fc600078e00ff */
[----:B------:R0:W-:Y:S01]  /*124f0*/  STL [R1+0x6ec], R3 ;  /* 0x0006ec0301007387 */ /* 0x0001e20000100800 */
[----:B--2---:R-:W-:-:S03]  /*12500*/  IMAD.MOV.U32 R0, RZ, RZ, -0x800000 ;  /* 0xff800000ff007424 */ /* 0x004fc600078e00ff */
[----:B------:R1:W-:Y:S04]  /*12510*/  STL [R1+0x6f0], R2 ;  /* 0x0006f00201007387 */ /* 0x0003e80000100800 */
[----:B------:R-:W-:Y:S01]  /*12520*/  STL [R1+0x400], RZ ;  /* 0x000400ff01007387 */ /* 0x000fe20000100800 */
[----:B0-----:R-:W-:-:S03]  /*12530*/  IMAD.U32 R3, RZ, RZ, UR13 ;  /* 0x0000000dff037e24 */ /* 0x001fc6000f8e00ff */
[----:B------:R0:W-:Y:S01]  /*12540*/  STL [R1+0x6f4], R0 ;  /* 0x0006f40001007387 */ /* 0x0001e20000100800 */
[----:B-1----:R-:W-:Y:S01]  /*12550*/  IMAD.U32 R2, RZ, RZ, UR12 ;  /* 0x0000000cff027e24 */ /* 0x002fe2000f8e00ff */
[----:B------:R-:W-:Y:S02]  /*12560*/  UIADD3.64 UR12, UR4, 0x400, URZ ;  /* 0x00000400040c7897 */ /* 0x000fe4000fffe03f */
[----:B------:R-:W-:Y:S04]  /*12570*/  STL [R1+0x404], RZ ;  /* 0x000404ff01007387 */ /* 0x000fe80000100800 */
[----:B------:R-:W-:Y:S01]  /*12580*/  STL [R1+0x408], RZ ;  /* 0x000408ff01007387 */ /* 0x000fe20000100800 */
[----:B0-----:R-:W-:-:S03]  /*12590*/  IMAD.X R0, R105, 0x1, R16, P6 ;  /* 0x0000000169007824 */ /* 0x001fc600030e0610 */
[----:B------:R-:W-:Y:S04]  /*125a0*/  STL [R1+0x40c], RZ ;  /* 0x00040cff01007387 */ /* 0x000fe80000100800 */
        /* <DEDUP_REMOVED lines=252> */
[----:B------:R-:W-:Y:S04]  /*13570*/  STL [R1], RZ ;  /* 0x000000ff01007387 */ /* 0x000fe80000100800 */
        /* <DEDUP_REMOVED lines=127> */
[----:B------:R0:W-:Y:S02]  /*13d70*/  STL.64 [R1+0x730], R2 ;  /* 0x0007300201007387 */ /* 0x0001e40000100a00 */
[----:B0-----:R-:W-:-:S02]  /*13d80*/  IMAD.U32 R2, RZ, RZ, UR10 ;  /* 0x0000000aff027e24 */ /* 0x001fc4000f8e00ff */
[----:B------:R-:W-:Y:S01]  /*13d90*/  IMAD.U32 R3, RZ, RZ, UR11 ;  /* 0x0000000bff037e24 */ /* 0x000fe2000f8e00ff */
[----:B------:R-:W-:-:S04]  /*13da0*/  UIADD3.64 UR10, UR4, 0x204, URZ ;  /* 0x00000204040a7897 */ /* 0x000fc8000fffe03f */
[----:B------:R0:W-:Y:S02]  /*13db0*/  STL.64 [R1+0x7b0], R2 ;  /* 0x0007b00201007387 */ /* 0x0001e40000100a00 */
[----:B0-----:R-:W-:Y:S02]  /*13dc0*/  IMAD.U32 R2, RZ, RZ, UR14 ;  /* 0x0000000eff027e24 */ /* 0x001fe4000f8e00ff */
        /* <DEDUP_REMOVED lines=11> */
[----:B0-----:R-:W-:Y:S01]  /*13e80*/  IMAD.U32 R2, RZ, RZ, UR10 ;  /* 0x0000000aff027e24 */ /* 0x001fe2000f8e00ff */
[----:B------:R-:W-:Y:S01]  /*13e90*/  UMOV UR10, UR58 ;  /* 0x0000003a000a7c82 */ /* 0x000fe20008000000 */
[----:B------:R-:W-:Y:S01]  /*13ea0*/  IMAD.U32 R3, RZ, RZ, UR11 ;  /* 0x0000000bff037e24 */ /* 0x000fe2000f8e00ff */
[----:B------:R-:W-:-:S04]  /*13eb0*/  UMOV UR11, 0xc0000010 ;  /* 0xc0000010000b7882 */ /* 0x000fc80000000000 */
[----:B------:R0:W-:Y:S04]  /*13ec0*/  STL.64 [R1+0x790], R2 ;  /* 0x0007900201007387 */ /* 0x0001e80000100a00 */
[----:B------:R1:W-:Y:S01]  /*13ed0*/  STL.64 [R1+0x788], R20 ;  /* 0x0007881401007387 */ /* 0x0003e20000100a00 */
[----:B0-----:R-:W-:Y:S02]  /*13ee0*/  IMAD.U32 R2, RZ, RZ, UR10 ;  /* 0x0000000aff027e24 */ /* 0x001fe4000f8e00ff */
[----:B------:R-:W-:Y:S01]  /*13ef0*/  IMAD.U32 R3, RZ, RZ, UR11 ;  /* 0x0000000bff037e24 */ /* 0x000fe2000f8e00ff */
[----:B------:R-:W-:Y:S01]  /*13f00*/  UIADD3.64 UR10, UR4, 0x9fe, URZ ;  /* 0x000009fe040a7897 */ /* 0x000fe2000fffe03f */
[----:B-1----:R-:W-:Y:S02]  /*13f10*/  IMAD.U32 R20, RZ, RZ, UR14 ;  /* 0x0000000eff147e24 */ /* 0x002fe4000f8e00ff */
[----:B------:R-:W-:Y:S01]  /*13f20*/  IMAD.U32 R21, RZ, RZ, UR15 ;  /* 0x0000000fff157e24 */ /* 0x000fe2000f8e00ff */
[----:B------:R0:W-:Y:S01]  /*13f30*/  STL.64 [R1+0x738], R2 ;  /* 0x0007380201007387 */ /* 0x0001e20000100a00 */
[----:B------:R-:W-:-:S03]  /*13f40*/  UIADD3.64 UR14, UR4, 0xa02, URZ ;  /* 0x00000a02040e7897 */ /* 0x000fc6000fffe03f */
[----:B------:R1:W-:Y:S01]  /*13f50*/  STL.64 [R1+0x780], R20 ;  /* 0x0007801401007387 */ /* 0x0003e20000100a00 */
[--C-:B0-----:R-:W-:Y:S01]  /*13f60*/  IMAD.X R2, R104, 0x1, R16.reuse, P4 ;  /* 0x0000000168027824 */ /* 0x101fe200020e0610 */
[----:B------:R-:W-:Y:S01]  /*13f70*/  CS2R R104, SRZ ;  /* 0x0000000000687805 */ /* 0x000fe2000001ff00 */
[--C-:B------:R-:W-:Y:S02]  /*13f80*/  IMAD.X R3, R106, 0x1, R16.reuse, P3 ;  /* 0x000000016a037824 */ /* 0x100fe400018e0610 */
[----:B-1----:R-:W-:Y:S01]  /*13f90*/  IMAD.U32 R20, RZ, RZ, UR10 ;  /* 0x0000000aff147e24 */ /* 0x002fe2000f8e00ff */
[----:B------:R0:W-:Y:S01]  /*13fa0*/  STL [R1+0x828], R2 ;  /* 0x0008280201007387 */ /* 0x0001e20000100800 */
[----:B------:R-:W-:Y:S01]  /*13fb0*/  IMAD.U32 R21, RZ, RZ, UR11 ;  /* 0x0000000bff157e24 */ /* 0x000fe2000f8e00ff */
[----:B------:R-:W-:Y:S02]  /*13fc0*/  UIADD3.64 UR10, UR4, 0xa00, URZ ;  /* 0x00000a00040a7897 */ /* 0x000fe4000fffe03f */
[----:B------:R1:W-:Y:S04]  /*13fd0*/  STL [R1+0x838], R0 ;  /* 0x0008380001007387 */ /* 0x0003e80000100800 */
[----:B------:R2:W-:Y:S01]  /*13fe0*/  STL.64 [R1+0x778], R20 ;  /* 0x0007781401007387 */ /* 0x0005e20000100a00 */
[----:B0-----:R-:W-:Y:S01]  /*13ff0*/  IMAD.X R2, R107, 0x1, R16, P0 ;  /* 0x000000016b027824 */ /* 0x001fe200000e0610 */
[----:B------:R-:W-:-:S02]  /*14000*/  CS2R R106, SRZ ;  /* 0x00000000006a7805 */ /* 0x000fc4000001ff00 */
[----:B------:R0:W-:Y:S01]  /*14010*/  STL [R1+0x848], R3 ;  /* 0x0008480301007387 */ /* 0x0001e20000100800 */
[----:B-1----:R-:W-:Y:S01]  /*14020*/  IMAD.X R0, R108, 0x1, R16, P2 ;  /* 0x000000016c007824 */ /* 0x002fe200010e0610 */
[----:B------:R-:W-:Y:S02]  /*14030*/  CS2R R108, SRZ ;  /* 0x00000000006c7805 */ /* 0x000fe4000001ff00 */
[----:B------:R1:W-:Y:S04]  /*14040*/  STL [R1+0x858], R2 ;  /* 0x0008580201007387 */ /* 0x0003e80000100800 */
[----:B------:R-:W-:Y:S01]  /*14050*/  STL [R1+0x868], R0 ;  /* 0x0008680001007387 */ /* 0x000fe20000100800 */
[----:B--2---:R-:W-:Y:S02]  /*14060*/  IMAD.U32 R20, RZ, RZ, UR14 ;  /* 0x0000000eff147e24 */ /* 0x004fe4000f8e00ff */
[----:B0-----:R-:W-:-:S02]  /*14070*/  IMAD.U32 R3, RZ, RZ, UR11 ;  /* 0x0000000bff037e24 */ /* 0x001fc4000f8e00ff */
[----:B------:R-:W-:Y:S01]  /*14080*/  IMAD.U32 R21, RZ, RZ, UR15 ;  /* 0x0000000fff157e24 */ /* 0x000fe2000f8e00ff */
[----:B------:R-:W-:Y:S01]  /*14090*/  UIADD3.64 UR14, UR4, 0xe00, URZ ;  /* 0x00000e00040e7897 */ /* 0x000fe2000fffe03f */
[----:B-1----:R-:W-:Y:S01]  /*140a0*/  IMAD.U32 R2, RZ, RZ, UR10 ;  /* 0x0000000aff027e24 */ /* 0x002fe2000f8e00ff */
[----:B------:R-:W-:-:S04]  /*140b0*/  UIADD3.64 UR10, UR4, 0xdfe, URZ ;  /* 0x00000dfe040a7897 */ /* 0x000fc8000fffe03f */
        /* <DEDUP_REMOVED lines=28> */
[----:B------:R-:W-:-:S04]  /*14280*/  UIADD3.64 UR18, UR6, 0x102, URZ ;  /* 0x0000010206127897 */ /* 0x000fc8000fffe03f */
[----:B------:R1:W-:Y:S08]  /*14290*/  STL.64 [R1+0x7b8], R2 ;  /* 0x0007b80201007387 */ /* 0x0003f00000100a00 */
.L_x_1:
[----:B-1----:R-:W2:Y:S04]  /*142a0*/  LDL.64 R2, [R1+0x7b8] ;  /* 0x0007b80001027983 */ /* 0x002ea80000100a00 */
[----:B------:R0:W-:Y:S04]  /*142b0*/  STL.64 [R1+0x1498], R150 ;  /* 0x0014989601007387 */ /* 0x0001e80000100a00 */
[----:B0-----:R-:W3:Y:S04]  /*142c0*/  LDL.64 R150, [R1+0x718] ;  /* 0x0007180001967983 */ /* 0x001ee80000100a00 */
[----:B------:R-:W-:Y:S04]  /*142d0*/  STL.64 [R1+0x1490], R148 ;  /* 0x0014909401007387 */ /* 0x000fe80000100a00 */
[----:B------:R0:W-:Y:S04]  /*142e0*/  STL.64 [R1+0x1488], R146 ;  /* 0x0014889201007387 */ /* 0x0001e80000100a00 */
[----:B------:R-:W-:Y:S04]  /*142f0*/  STL.64 [R1+0x1480], R144 ;  /* 0x0014809001007387 */ /* 0x000fe80000100a00 */
[----:B------:R1:W-:Y:S01]  /*14300*/  STL.64 [R1+0x1478], R142 ;  /* 0x0014788e01007387 */ /* 0x0003e20000100a00 */
[----:B------:R-:W-:-:S02]  /*14310*/  SHF.R.S32.HI R0, RZ, 0x1f, R6 ;  /* 0x0000001fff007819 */ /* 0x000fc40000011406 */
[----:B-----5:R-:W-:Y:S01]  /*14320*/  IADD3 R22, P2, R6, R11, RZ ;  /* 0x0000000b06167210 */ /* 0x020fe20007f5e0ff */
[----:B------:R-:W-:Y:S01]  /*14330*/  STL.64 [R1+0x1470], R140 ;  /* 0x0014708c01007387 */ /* 0x000fe20000100a00 */
[----:B0-----:R-:W-:Y:S02]  /*14340*/  MOV R147, UR54 ;  /* 0x0000003600937c02 */ /* 0x001fe40008000f00 */
[----:B------:R-:W-:Y:S01]  /*14350*/  MOV R146, UR55 ;  /* 0x0000003700927c02 */ /* 0x000fe20008000f00 */
[----:B------:R-:W-:Y:S01]  /*14360*/  STL.64 [R1+0x1468], R138 ;  /* 0x0014688a01007387 */ /* 0x000fe20000100a00 */
[----:B------:R-:W-:Y:S02]  /*14370*/  IADD3 R4, P4, R8, R9, RZ ;  /* 0x0000000908047210 */ /* 0x000fe40007f9e0ff */
[----:B------:R-:W-:Y:S01]  /*14380*/  SHF.R.S32.HI R155, RZ, 0x1f, R9 ;  /* 0x0000001fff9b7819 */ /* 0x000fe20000011409 */
[----:B------:R-:W-:Y:S01]  /*14390*/  STL.64 [R1+0x1460], R136 ;  /* 0x0014608801007387 */ /* 0x000fe20000100a00 */
[----:B------:R-:W-:Y:S01]  /*143a0*/  IADD3 R20, P3, R6, R12, RZ ;  /* 0x0000000c06147210 */ /* 0x000fe20007f7e0ff */
[----:B------:R-:W-:-:S02]  /*143b0*/  IMAD.SHL.U32 R154, R9, 0x2, RZ ;  /* 0x00000002099a7824 */ /* 0x000fc400078e00ff */
[----:B------:R-:W-:Y:S01]  /*143c0*/  IMAD R156, R9, 0x12, RZ ;  /* 0x00000012099c7824 */ /* 0x000fe200078e02ff */
[----:B------:R-:W-:Y:S01]  /*143d0*/  STL.64 [R1+0x1458], R134 ;  /* 0x0014588601007387 */ /* 0x000fe20000100a00 */
[----:B------:R-:W-:Y:S01]  /*143e0*/  UMOV UR57, 0x40000040 ;  /* 0x4000004000397882 */ /* 0x000fe20000000000 */
[----:B-1----:R-:W-:Y:S02]  /*143f0*/  MOV R142, UR51 ;  /* 0x00000033008e7c02 */ /* 0x002fe40008000f00 */
[----:B------:R-:W-:Y:S01]  /*14400*/  STL.64 [R1+0x1450], R132 ;  /* 0x0014508401007387 */ /* 0x000fe20000100a00 */
[----:B------:R-:W-:Y:S02]  /*14410*/  MOV R143, UR50 ;  /* 0x00000032008f7c02 */ /* 0x000fe40008000f00 */
[----:B------:R-:W-:Y:S01]  /*14420*/  MOV R144, UR49 ;  /* 0x0000003100907c02 */ /* 0x000fe20008000f00 */
[----:B------:R-:W-:Y:S01]  /*14430*/  STL.64 [R1+0x1448], R130 ;  /* 0x0014488201007387 */ /* 0x000fe20000100a00 */
[----:B------:R-:W-:-:S02]  /*14440*/  MOV R145, UR48 ;  /* 0x0000003000917c02 */ /* 0x000fc40008000f00 */
[----:B------:R-:W-:Y:S01]  /*14450*/  MOV R148, UR53 ;  /* 0x0000003500947c02 */ /* 0x000fe20008000f00 */
[----:B------:R-:W-:Y:S01]  /*14460*/  STL.64 [R1+0x1440], R128 ;  /* 0x0014408001007387 */ /* 0x000fe20000100a00 */
[----:B------:R-:W-:-:S03]  /*14470*/  MOV R149, UR52 ;  /* 0x0000003400957c02 */ /* 0x000fc60008000f00 */
[----:B------:R-:W-:Y:S04]  /*14480*/  STL.64 [R1+0x1438], R126 ;  /* 0x0014387e01007387 */ /* 0x000fe80000100a00 */
        /* <DEDUP_REMOVED lines=37> */
[----:B------:R-:W-:Y:S01]  /*146e0*/  STL.64 [R1+0x1308], R50 ;  /* 0x0013083201007387 */ /* 0x000fe20000100a00 */
[----:B------:R-:W-:-:S03]  /*146f0*/  IMAD.X R23, R0, 0x1, R15, P2 ;  /* 0x0000000100177824 */ /* 0x000fc600010e060f */
[----:B------:R-:W-:Y:S04]  /*14700*/  STL.64 [R1+0x1300], R48 ;  /* 0x0013003001007387 */ /* 0x000fe80000100a00 */
[----:B------:R-:W-:Y:S01]  /*14710*/  STL.64 [R1+0x12f8], R46 ;  /* 0x0012f82e01007387 */ /* 0x000fe20000100a00 */
[----:B------:R-:W-:-:S03]  /*14720*/  IMAD.X R21, R0, 0x1, R16, P3 ;  /* 0x0000000100157824 */ /* 0x000fc600018e0610 */
[----:B------:R0:W-:Y:S04]  /*14730*/  STL.64 [R1+0x12f0], R44 ;  /* 0x0012f02c01007387 */ /* 0x0001e80000100a00 */
[----:B------:R1:W-:Y:S04]  /*14740*/  STL.64 [R1+0x12e8], R42 ;  /* 0x0012e82a01007387 */ /* 0x0003e80000100a00 */
[----:B------:R4:W-:Y:S04]  /*14750*/  STL.64 [R1+0x12e0], R40 ;  /* 0x0012e02801007387 */ /* 0x0009e80000100a00 */
[----:B0-----:R-:W4:Y:S04]  /*14760*/  LDG.E.U8 R44, desc[UR60][R22.64] ;  /* 0x0000003c162c7981 */ /* 0x001f28000c1e1100 */
[----:B-1----:R0:W4:Y:S04]  /*14770*/  LDG.E.U8 R43, desc[UR60][R20.64] ;  /* 0x0000003c142b7981 */ /* 0x002128000c1e1100 */
[----:B------:R1:W-:Y:S04]  /*14780*/  STL.64 [R1+0x12d8], R38 ;  /* 0x0012d82601007387 */ /* 0x0003e80000100a00 */
[----:B------:R1:W-:Y:S01]  /*14790*/  STL.64 [R1+0x12d0], R36 ;  /* 0x0012d02401007387 */ /* 0x0003e20000100a00 */
[----:B0-----:R-:W-:-:S03]  /*147a0*/  IADD3 R20, P5, R12, R9, RZ ;  /* 0x000000090c147210 */ /* 0x001fc60007fbe0ff */
[----:B------:R0:W-:Y:S02]  /*147b0*/  STL.64 [R1+0x12c8], R34 ;  /* 0x0012c82201007387 */ /* 0x0001e40000100a00 */
[----:B------:R-:W-:Y:S02]  /*147c0*/  IMAD.X R21, R155, 0x1, R16, P5 ;  /* 0x000000019b157824 */ /* 0x000fe400028e0610 */
[----:B------:R0:W-:Y:S04]  /*147d0*/  STL.64 [R1+0x12c0], R32 ;  /* 0x0012c02001007387 */ /* 0x0001e80000100a00 */
[----:B------:R0:W-:Y:S04]  /*147e0*/  STL.64 [R1+0x12b8], R30 ;  /* 0x0012b81e01007387 */ /* 0x0001e80000100a00 */
[----:B------:R0:W-:Y:S04]  /*147f0*/  STL.64 [R1+0x12b0], R28 ;  /* 0x0012b01c01007387 */ /* 0x0001e80000100a00 */
[----:B------:R0:W-:Y:S04]  /*14800*/  STL.64 [R1+0x12a8], R26 ;  /* 0x0012a81a01007387 */ /* 0x0001e80000100a00 */
[----:B------:R0:W-:Y:S04]  /*14810*/  STL.64 [R1+0x12a0], R24 ;  /* 0x0012a01801007387 */ /* 0x0001e80000100a00 */
[----:B------:R-:W4:Y:S04]  /*14820*/  LDL R52, [R1+0x7c0] ;  /* 0x0007c00001347983 */ /* 0x000f280000100800 */
[----:B------:R-:W4:Y:S04]  /*14830*/  LDL R48, [R1+0x7c8] ;  /* 0x0007c80001307983 */ /* 0x000f280000100800 */
[----:B------:R-:W4:Y:S04]  /*14840*/  LDL R47, [R1+0x7d0] ;  /* 0x0007d000012f7983 */ /* 0x000f280000100800 */
[----:B------:R-:W4:Y:S04]  /*14850*/  LDL R51, [R1+0x7cc] ;  /* 0x0007cc0001337983 */ /* 0x000f280000100800 */
[----:B------:R-:W4:Y:S01]  /*14860*/  LDL R50, [R1+0x7d4] ;  /* 0x0007d40001327983 */ /* 0x000f220000100800 */
[----:B--2---:R-:W-:-:S03]  /*14870*/  R2UR UR54, R2 ;  /* 0x00000000023672ca */ /* 0x004fc600000e0000 */
[----:B------:R-:W2:Y:S01]  /*14880*/  LDL R49, [R1+0x7d8] ;  /* 0x0007d80001317983 */ /* 0x000ea20000100800 */
[----:B------:R-:W-:Y:S02]  /*14890*/  IADD3 R2, P0, R6, R8, RZ ;  /* 0x0000000806027210 */ /* 0x000fe40007f1e0ff */
[----:B------:R-:W-:-:S03]  /*148a0*/  R2UR UR55, R3 ;  /* 0x00000000033772ca */ /* 0x000fc600000e0000 */
[----:B------:R-:W-:Y:S01]  /*148b0*/  IMAD.X R3, R0, 0x1, R13, P0 ;  /* 0x0000000100037824 */ /* 0x000fe200000e060d */
[----:B------:R-:W-:-:S04]  /*148c0*/  IADD3 R152, P0, R6, R10, RZ ;  /* 0x0000000a06987210 */ /* 0x000fc80007f1e0ff */
[----:B------:R1:W2:Y:S01]  /*148d0*/  LDG.E.U8 R46, desc[UR60][R2.64] ;  /* 0x0000003c022e7981 */ /* 0x0002a2000c1e1100 */
[----:B------:R-:W-:Y:S01]  /*148e0*/  IMAD.X R153, R0, 0x1, R14, P0 ;  /* 0x0000000100997824 */ /* 0x000fe200000e060e */
[----:B---3--:R-:W-:-:S04]  /*148f0*/  R2UR UR50, R150 ;  /* 0x00000000963272ca */ /* 0x008fc800000e0000 */
[----:B------:R3:W2:Y:S01]  /*14900*/  LDG.E.U8 R45, desc[UR60][R152.64] ;  /* 0x0000003c982d7981 */ /* 0x0006a2000c1e1100 */
[----:B------:R-:W-:Y:S02]  /*14910*/  R2UR UR51, R151 ;  /* 0x00000000973372ca */ /* 0x000fe400000e0000 */
[----:B-1----:R-:W-:Y:S01]  /*14920*/  IADD3 R2, P0, R6, R4, RZ ;  /* 0x0000000406027210 */ /* 0x002fe20007f1e0ff */
[----:B------:R-:W-:Y:S01]  /*14930*/  IMAD.X R3, R155, 0x1, R13, P4 ;  /* 0x000000019b037824 */ /* 0x000fe200020e060d */
[----:B------:R-:W-:-:S03]  /*14940*/  IADD3 R22, P4, R11, R9, RZ ;  /* 0x000000090b167210 */ /* 0x000fc60007f9e0ff */
[----:B------:R-:W-:Y:S01]  /*14950*/  IMAD.X R3, R0, 0x1, R3, P0 ;  /* 0x0000000100037824 */ /* 0x000fe200000e0603 */
[----:B---3--:R-:W-:Y:S01]  /*14960*/  IADD3 R152, P3, R10, R9, RZ ;  /* 0x000000090a987210 */ /* 0x008fe20007f7e0ff */
[C---:B------:R-:W-:Y:S01]  /*14970*/  IMAD.X R19, R155.reuse, 0x1, R15, P4 ;  /* 0x000000019b137824 */ /* 0x040fe200020e060f */
[----:B------:R-:W-:Y:S02]  /*14980*/  SHF.R.S32.HI R4, RZ, 0x1f, R154 ;  /* 0x0000001fff047819 */ /* 0x000fe4000001149a */
[----:B------:R1:W3:Y:S01]  /*14990*/  LDG.E.U8 R42, desc[UR60][R2.64] ;  /* 0x0000003c022a7981 */ /* 0x0002e2000c1e1100 */
[C---:B------:R-:W-:Y:S02]  /*149a0*/  IADD3 R152, P2, R6.reuse, R152, RZ ;  /* 0x0000009806987210 */ /* 0x040fe40007f5e0ff */
[----:B------:R-:W-:Y:S01]  /*149b0*/  IADD3 R22, P0, R6, R22, RZ ;  /* 0x0000001606167210 */ /* 0x000fe20007f1e0ff */
[----:B-1----:R-:W-:Y:S01]  /*149c0*/  IMAD.X R2, R155, 0x1, R14, P3 ;  /* 0x000000019b027824 */ /* 0x002fe200018e060e */
[----:B------:R-:W-:-:S02]  /*149d0*/  IADD3 R3, P4, R154, R8, RZ ;  /* 0x000000089a037210 */ /* 0x000fc40007f9e0ff */
[----:B------:R-:W-:Y:S01]  /*149e0*/  IADD3 R20, P3, R6, R20, RZ ;  /* 0x0000001406147210 */ /* 0x000fe20007f7e0ff */
[----:B------:R-:W-:Y:S01]  /*149f0*/  IMAD.X R153, R0, 0x1, R2, P2 ;  /* 0x0000000100997824 */ /* 0x000fe200010e0602 */
[----:B------:R-:W-:Y:S01]  /*14a00*/  IADD3 R2, P2, R6, R3, RZ ;  /* 0x0000000306027210 */ /* 0x000fe20007f5e0ff */
[----:B------:R-:W-:Y:S02]  /*14a10*/  IMAD.X R3, R4, 0x1, R13, P4 ;  /* 0x0000000104037824 */ /* 0x000fe400020e060d */
[C---:B------:R-:W-:Y:S01]  /*14a20*/  IMAD.X R21, R0.reuse, 0x1, R21, P3 ;  /* 0x0000000100157824 */ /* 0x040fe200018e0615 */
[----:B----4-:R1:W4:Y:S01]  /*14a30*/  LDG.E.U8 R41, desc[UR60][R152.64] ;  /* 0x0000003c98297981 */ /* 0x010322000c1e1100 */
[C---:B------:R-:W-:Y:S02]  /*14a40*/  IMAD.X R3, R0.reuse, 0x1, R3, P2 ;  /* 0x0000000100037824 */ /* 0x040fe400010e0603 */
[----:B------:R-:W-:Y:S01]  /*14a50*/  IMAD.X R23, R0, 0x1, R19, P0 ;  /* 0x0000000100177824 */ /* 0x000fe200000e0613 */
[----:B------:R-:W4:Y:S01]  /*14a60*/  LDG.E.U8 R39, desc[UR60][R20.64] ;  /* 0x0000003c14277981 */ /* 0x000f22000c1e1100 */
[----:B------:R-:W-:-:S03]  /*14a70*/  IMAD R155, R9, 0x3, RZ ;  /* 0x00000003099b7824 */ /* 0x000fc600078e02ff */
[----:B------:R0:W4:Y:S01]  /*14a80*/  LDG.E.U8 R38, desc[UR60][R2.64] ;  /* 0x0000003c02267981 */ /* 0x000122000c1e1100 */
[----:B-1----:R-:W-:-:S03]  /*14a90*/  IADD3 R152, P3, R154, R10, RZ ;  /* 0x0000000a9a987210 */ /* 0x002fc60007f7e0ff */
[----:B------:R1:W4:Y:S01]  /*14aa0*/  LDG.E.U8 R40, desc[UR60][R22.64] ;  /* 0x0000003c16287981 */ /* 0x000322000c1e1100 */
[----:B------:R-:W-:Y:S02]  /*14ab0*/  IADD3 R152, P2, R6, R152, RZ ;  /* 0x0000009806987210 */ /* 0x000fe40007f5e0ff */
[----:B------:R-:W-:Y:S01]  /*14ac0*/  SHF.R.S32.HI R19, RZ, 0x1f, R155 ;  /* 0x0000001fff137819 */ /* 0x000fe2000001149b */
[----:B0-----:R-:W-:Y:S01]  /*14ad0*/  IMAD.X R2, R4, 0x1, R14, P3 ;  /* 0x0000000104027824 */ /* 0x001fe200018e060e */
[----:B------:R-:W-:Y:S02]  /*14ae0*/  IADD3 R3, P0, R155, R8, RZ ;  /* 0x000000089b037210 */ /* 0x000fe40007f1e0ff */
[----:B-1----:R-:W-:Y:S01]  /*14af0*/  IADD3 R22, P4, R154, R11, RZ ;  /* 0x0000000b9a167210 */ /* 0x002fe20007f9e0ff */
[----:B------:R-:W-:Y:S01]  /*14b00*/  IMAD.X R153, R0, 0x1, R2, P2 ;  /* 0x0000000100997824 */ /* 0x000fe200010e0602 */
[C---:B------:R-:W-:Y:S01]  /*14b10*/  IADD3 R2, P2, R6.reuse, R3, RZ ;  /* 0x0000000306027210 */ /* 0x040fe20007f5e0ff */
[----:B------:R-:W-:Y:S01]  /*14b20*/  IMAD.X R3, R19, 0x1, R13, P0 ;  /* 0x0000000113037824 */ /* 0x000fe200000e060d */
[----:B------:R-:W-:Y:S01]  /*14b30*/  IADD3 R22, P3, R6, R22, RZ ;  /* 0x0000001606167210 */ /* 0x000fe20007f7e0ff */
[----:B------:R-:W-:Y:S01]  /*14b40*/  IMAD.X R21, R4, 0x1, R15, P4 ;  /* 0x0000000104157824 */ /* 0x000fe200020e060f */
[----:B------:R-:W-:Y:S01]  /*14b50*/  IADD3 R20, P5, R154, R12, RZ ;  /* 0x0000000c9a147210 */ /* 0x000fe20007fbe0ff */
[----:B------:R0:W4:Y:S01]  /*14b60*/  LDG.E.U8 R37, desc[UR60][R152.64] ;  /* 0x0000003c98257981 */ /* 0x000122000c1e1100 */
[----:B------:R-:W-:-:S02]  /*14b70*/  IMAD.X R3, R0, 0x1, R3, P2 ;  /* 0x0000000100037824 */ /* 0x000fc400010e0603 */
[----:B------:R-:W-:Y:S01]  /*14b80*/  IMAD.X R23, R0, 0x1, R21, P3 ;  /* 0x0000000100177824 */ /* 0x000fe200018e0615 */
[----:B------:R-:W-:Y:S01]  /*14b90*/  IADD3 R20, P4, R6, R20, RZ ;  /* 0x0000001406147210 */ /* 0x000fe20007f9e0ff */
[----:B------:R-:W-:Y:S01]  /*14ba0*/  IMAD.X R4, R4, 0x1, R16, P5 ;  /* 0x0000000104047824 */ /* 0x000fe200028e0610 */
[----:B------:R1:W4:Y:S01]  /*14bb0*/  LDG.E.U8 R34, desc[UR60][R2.64] ;  /* 0x0000003c02227981 */ /* 0x000322000c1e1100 */
[----:B------:R-:W-:Y:S01]  /*14bc0*/  IMAD.SHL.U32 R154, R9, 0x4, RZ ;  /* 0x00000004099a7824 */ /* 0x000fe200078e00ff */
[----:B0-----:R-:W-:Y:S01]  /*14bd0*/  IADD3 R152, P3, R155, R10, RZ ;  /* 0x0000000a9b987210 */ /* 0x001fe20007f7e0ff */
[----:B------:R-:W-:Y:S01]  /*14be0*/  IMAD.X R21, R0, 0x1, R4, P4 ;  /* 0x0000000100157824 */ /* 0x000fe200020e0604 */
[----:B------:R0:W4:Y:S02]  /*14bf0*/  LDG.E.U8 R36, desc[UR60][R22.64] ;  /* 0x0000003c16247981 */ /* 0x000124000c1e1100 */
[----:B------:R-:W-:Y:S01]  /*14c00*/  IADD3 R152, P2, R6, R152, RZ ;  /* 0x0000009806987210 */ /* 0x000fe20007f5e0ff */
[----:B-1----:R-:W-:Y:S01]  /*14c10*/  IMAD.X R2, R19, 0x1, R14, P3 ;  /* 0x0000000113027824 */ /* 0x002fe200018e060e */
[----:B------:R-:W-:Y:S01]  /*14c20*/  IADD3 R3, P0, R154, R8, RZ ;  /* 0x000000089a037210 */ /* 0x000fe20007f1e0ff */
[----:B------:R1:W4:Y:S01]  /*14c30*/  LDG.E.U8 R35, desc[UR60][R20.64] ;  /* 0x0000003c14237981 */ /* 0x000322000c1e1100 */
[----:B------:R-:W-:-:S02]  /*14c40*/  SHF.R.S32.HI R4, RZ, 0x1f, R154 ;  /* 0x0000001fff047819 */ /* 0x000fc4000001149a */
[----:B0-----:R-:W-:Y:S01]  /*14c50*/  IADD3 R22, P4, R155, R11, RZ ;  /* 0x0000000b9b167210 */ /* 0x001fe20007f9e0ff */
[----:B------:R-:W-:Y:S01]  /*14c60*/  IMAD.X R153, R0, 0x1, R2, P2 ;  /* 0x0000000100997824 */ /* 0x000fe200010e0602 */
[----:B------:R-:W-:Y:S01]  /*14c70*/  IADD3 R2, P2, R6, R3, RZ ;  /* 0x0000000306027210 */ /* 0x000fe20007f5e0ff */
[----:B------:R-:W-:Y:S01]  /*14c80*/  IMAD.X R3, R4, 0x1, R13, P0 ;  /* 0x0000000104037824 */ /* 0x000fe200000e060d */
[----:B------:R-:W-:Y:S01]  /*14c90*/  IADD3 R22, P3, R6, R22, RZ ;  /* 0x0000001606167210 */ /* 0x000fe20007f7e0ff */
[----:B-1----:R-:W-:Y:S01]  /*14ca0*/  IMAD.X R21, R19, 0x1, R15, P4 ;  /* 0x0000000113157824 */ /* 0x002fe200020e060f */
[----:B------:R-:W-:Y:S01]  /*14cb0*/  IADD3 R20, P5, R155, R12, RZ ;  /* 0x0000000c9b147210 */ /* 0x000fe20007fbe0ff */
[----:B------:R0:W4:Y:S01]  /*14cc0*/  LDG.E.U8 R33, desc[UR60][R152.64] ;  /* 0x0000003c98217981 */ /* 0x000122000c1e1100 */
[C---:B------:R-:W-:Y:S02]  /*14cd0*/  IMAD.X R3, R0.reuse, 0x1, R3, P2 ;  /* 0x0000000100037824 */ /* 0x040fe400010e0603 */
[----:B------:R-:W-:Y:S01]  /*14ce0*/  IMAD.X R23, R0, 0x1, R21, P3 ;  /* 0x0000000100177824 */ /* 0x000fe200018e0615 */
[----:B------:R-:W-:Y:S01]  /*14cf0*/  IADD3 R20, P4, R6, R20, RZ ;  /* 0x0000001406147210 */ /* 0x000fe20007f9e0ff */
[----:B------:R-:W-:Y:S01]  /*14d00*/  IMAD.X R19, R19, 0x1, R16, P5 ;  /* 0x0000000113137824 */ /* 0x000fe200028e0610 */
[----:B------:R1:W4:Y:S01]  /*14d10*/  LDG.E.U8 R30, desc[UR60][R2.64] ;  /* 0x0000003c021e7981 */ /* 0x000322000c1e1100 */
[----:B------:R-:W-:Y:S01]  /*14d20*/  IMAD R155, R9, 0x5, RZ ;  /* 0x00000005099b7824 */ /* 0x000fe200078e02ff */
        /* <DEDUP_REMOVED lines=10> */
[C---:B------:R-:W-:Y:S01]  /*14dd0*/  IADD3 R2, P2, R6.reuse, R3, RZ ;  /* 0x0000000306027210 */ /* 0x040fe20007f5e0ff */
        /* <DEDUP_REMOVED lines=75> */
[----:B------:R1:W3:Y:S01]  /*15290*/  LDG.E.U8 R243, desc[UR60][R2.64] ;  /* 0x0000003c02f37981 */ /* 0x0002e2000c1e1100 */
        /* <DEDUP_REMOVED lines=57> */
[----:B------:R-:W-:Y:S02]  /*15630*/  IADD3 R22, P3, R6, R22, RZ ;  /* 0x0000001606167210 */ /* 0x000fe40007f7e0ff */
[----:B-1----:R-:W-:Y:S01]  /*15640*/  IADD3 R20, P5, R154, R12, RZ ;  /* 0x0000000c9a147210 */ /* 0x002fe20007fbe0ff */
[----:B------:R-:W-:Y:S01]  /*15650*/  IMAD.X R21, R4, 0x1, R15, P4 ;  /* 0x0000000104157824 */ /* 0x000fe200020e060f */
[----:B------:R0:W4:Y:S01]  /*15660*/  LDG.E.U8 R234, desc[UR60][R152.64] ;  /* 0x0000003c98ea7981 */ /* 0x000122000c1e1100 */
[----:B------:R-:W-:Y:S01]  /*15670*/  IMAD.X R3, R0, 0x1, R3, P2 ;  /* 0x0000000100037824 */ /* 0x000fe200010e0603 */
[----:B------:R-:W-:Y:S01]  /*15680*/  IADD3 R20, P4, R6, R20, RZ ;  /* 0x0000001406147210 */ /* 0x000fe20007f9e0ff */
[----:B------:R-:W-:-:S02]  /*15690*/  IMAD.X R23, R0, 0x1, R21, P3 ;  /* 0x0000000100177824 */ /* 0x000fc400018e0615 */
        /* <DEDUP_REMOVED lines=11> */
[C---:B0-----:R-:W-:Y:S01]  /*15750*/  IADD3 R22, P4, R155.reuse, R11, RZ ;  /* 0x0000000b9b167210 */ /* 0x041fe20007f9e0ff */
[----:B------:R-:W-:Y:S01]  /*15760*/  IMAD.X R153, R0, 0x1, R2, P2 ;  /* 0x0000000100997824 */ /* 0x000fe200010e0602 */
[----:B------:R-:W-:Y:S01]  /*15770*/  IADD3 R2, P2, R6, R3, RZ ;  /* 0x0000000306027210 */ /* 0x000fe20007f5e0ff */
[----:B------:R-:W-:Y:S01]  /*15780*/  IMAD.X R3, R4, 0x1, R13, P0 ;  /* 0x0000000104037824 */ /* 0x000fe200000e060d */
[----:B------:R-:W-:Y:S02]  /*15790*/  IADD3 R22, P3, R6, R22, RZ ;  /* 0x0000001606167210 */ /* 0x000fe40007f7e0ff */
[----:B-1----:R-:W-:Y:S01]  /*157a0*/  IADD3 R20, P5, R155, R12, RZ ;  /* 0x0000000c9b147210 */ /* 0x002fe20007fbe0ff */
[C---:B------:R-:W-:Y:S01]  /*157b0*/  IMAD.X R21, R19.reuse, 0x1, R15, P4 ;  /* 0x0000000113157824 */ /* 0x040fe200020e060f */
        /* <DEDUP_REMOVED lines=22> */
[----:B------:R0:W4:Y:S02]  /*15920*/  LDG.E.U8 R226, desc[UR60][R152.64] ;  /* 0x0000003c98e27981 */ /* 0x000124000c1e1100 */
[----:B------:R-:W-:Y:S01]  /*15930*/  IADD3 R20, P4, R6, R20, RZ ;  /* 0x0000001406147210 */ /* 0x000fe20007f9e0ff */
[----:B------:R-:W-:-:S02]  /*15940*/  IMAD.X R4, R4, 0x1, R16, P5 ;  /* 0x0000000104047824 */ /* 0x000fc400028e0610 */
[C---:B------:R-:W-:Y:S02]  /*15950*/  IMAD.X R23, R0.reuse, 0x1, R21, P3 ;  /* 0x0000000100177824 */ /* 0x040fe400018e0615 */
[C---:B------:R-:W-:Y:S02]  /*15960*/  IMAD.X R3, R0.reuse, 0x1, R3, P2 ;  /* 0x0000000100037824 */ /* 0x040fe400010e0603 */
[----:B------:R-:W-:Y:S01]  /*15970*/  IMAD R154, R9, 0xe, RZ ;  /* 0x0000000e099a7824 */ /* 0x000fe200078e02ff */
[----:B0-----:R-:W-:Y:S01]  /*15980*/  IADD3 R152, P3, R155, R10, RZ ;  /* 0x0000000a9b987210 */ /* 0x001fe20007f7e0ff */
[----:B------:R-:W-:Y:S01]  /*15990*/  IMAD.X R21, R0, 0x1, R4, P4 ;  /* 0x0000000100157824 */ /* 0x000fe200020e0604 */
[----:B------:R0:W4:Y:S02]  /*159a0*/  LDG.E.U8 R223, desc[UR60][R2.64] ;  /* 0x0000003c02df7981 */ /* 0x000124000c1e1100 */
[----:B------:R-:W-:Y:S02]  /*159b0*/  IADD3 R152, P2, R6, R152, RZ ;  /* 0x0000009806987210 */ /* 0x000fe40007f5e0ff */
[----:B------:R1:W4:Y:S01]  /*159c0*/  LDG.E.U8 R225, desc[UR60][R22.64] ;  /* 0x0000003c16e17981 */ /* 0x000322000c1e1100 */
[----:B------:R-:W-:-:S03]  /*159d0*/  SHF.R.S32.HI R4, RZ, 0x1f, R154 ;  /* 0x0000001fff047819 */ /* 0x000fc6000001149a */
[----:B------:R2:W4:Y:S01]  /*159e0*/  LDG.E.U8 R224, desc[UR60][R20.64] ;  /* 0x0000003c14e07981 */ /* 0x000522000c1e1100 */
[----:B0-----:R-:W-:Y:S01]  /*159f0*/  IMAD.X R2, R19, 0x1, R14, P3 ;  /* 0x0000000113027824 */ /* 0x001fe200018e060e */
[----:B------:R-:W-:Y:S02]  /*15a00*/  IADD3 R3, P0, R154, R8, RZ ;  /* 0x000000089a037210 */ /* 0x000fe40007f1e0ff */
[C---:B-1----:R-:W-:Y:S01]  /*15a10*/  IADD3 R22, P4, R155.reuse, R11, RZ ;  /* 0x0000000b9b167210 */ /* 0x042fe20007f9e0ff */
[----:B------:R-:W-:Y:S01]  /*15a20*/  IMAD.X R153, R0, 0x1, R2, P2 ;  /* 0x0000000100997824 */ /* 0x000fe200010e0602 */
[C---:B------:R-:W-:Y:S02]  /*15a30*/  IADD3 R2, P2, R6.reuse, R3, RZ ;  /* 0x0000000306027210 */ /* 0x040fe40007f5e0ff */
[----:B--2---:R-:W-:Y:S01]  /*15a40*/  IADD3 R20, P5, R155, R12, RZ ;  /* 0x0000000c9b147210 */ /* 0x004fe20007fbe0ff */
[C---:B------:R-:W-:Y:S01]  /*15a50*/  IMAD.X R21, R19.reuse, 0x1, R15, P4 ;  /* 0x0000000113157824 */ /* 0x040fe200020e060f */
[----:B------:R-:W-:Y:S01]  /*15a60*/  IADD3 R22, P3, R6, R22, RZ ;  /* 0x0000001606167210 */ /* 0x000fe20007f7e0ff */
[----:B------:R-:W-:Y:S01]  /*15a70*/  IMAD.X R3, R4, 0x1, R13, P0 ;  /* 0x0000000104037824 */ /* 0x000fe200000e060d */
[----:B------:R-:W-:Y:S01]  /*15a80*/  IADD3 R20, P4, R6, R20, RZ ;  /* 0x0000001406147210 */ /* 0x000fe20007f9e0ff */
[----:B------:R-:W-:Y:S01]  /*15a90*/  IMAD.X R19, R19, 0x1, R16, P5 ;  /* 0x0000000113137824 */ /* 0x000fe200028e0610 */
[----:B------:R0:W2:Y:S01]  /*15aa0*/  LDG.E.U8 R222, desc[UR60][R152.64] ;  /* 0x0000003c98de7981 */ /* 0x0000a2000c1e1100 */
[----:B------:R-:W-:-:S02]  /*15ab0*/  IMAD.X R23, R0, 0x1, R21, P3 ;  /* 0x0000000100177824 */ /* 0x000fc400018e0615 */
[C---:B------:R-:W-:Y:S02]  /*15ac0*/  IMAD.X R3, R0.reuse, 0x1, R3, P2 ;  /* 0x0000000100037824 */ /* 0x040fe400010e0603 */
[----:B------:R-:W-:Y:S01]  /*15ad0*/  IMAD.X R21, R0, 0x1, R19, P4 ;  /* 0x0000000100157824 */ /* 0x000fe200020e0613 */
[----:B------:R1:W2:Y:S01]  /*15ae0*/  LDG.E.U8 R221, desc[UR60][R22.64] ;  /* 0x0000003c16dd7981 */ /* 0x0002a2000c1e1100 */
[----:B------:R-:W-:Y:S01]  /*15af0*/  IMAD R155, R9, 0xf, RZ ;  /* 0x0000000f099b7824 */ /* 0x000fe200078e02ff */
[----:B0-----:R-:W-:Y:S02]  /*15b00*/  IADD3 R152, P3, R154, R10, RZ ;  /* 0x0000000a9a987210 */ /* 0x001fe40007f7e0ff */
[----:B------:R0:W2:Y:S02]  /*15b10*/  LDG.E.U8 R219, desc[UR60][R2.64] ;  /* 0x0000003c02db7981 */ /* 0x0000a4000c1e1100 */
[----:B------:R-:W-:Y:S02]  /*15b20*/  SHF.R.S32.HI R19, RZ, 0x1f, R155 ;  /* 0x0000001fff137819 */ /* 0x000fe4000001149b */
[----:B------:R-:W-:Y:S01]  /*15b30*/  IADD3 R152, P2, R6, R152, RZ ;  /* 0x0000009806987210 */ /* 0x000fe20007f5e0ff */
[----:B------:R0:W2:Y:S01]  /*15b40*/  LDG.E.U8 R220, desc[UR60][R20.64] ;  /* 0x0000003c14dc7981 */ /* 0x0000a2000c1e1100 */
[----:B-1----:R-:W-:Y:S01]  /*15b50*/  IADD3 R22, P4, R154, R11, RZ ;  /* 0x0000000b9a167210 */ /* 0x002fe20007f9e0ff */
[----:B0-----:R-:W-:Y:S01]  /*15b60*/  IMAD.X R2, R4, 0x1, R14, P3 ;  /* 0x0000000104027824 */ /* 0x001fe200018e060e */
[----:B------:R-:W-:-:S02]  /*15b70*/  IADD3 R3, P0, R155, R8, RZ ;  /* 0x000000089b037210 */ /* 0x000fc40007f1e0ff */
[----:B------:R-:W-:Y:S01]  /*15b80*/  IADD3 R20, P5, R154, R12, RZ ;  /* 0x0000000c9a147210 */ /* 0x000fe20007fbe0ff */
[----:B------:R-:W-:Y:S01]  /*15b90*/  IMAD.X R153, R0, 0x1, R2, P2 ;  /* 0x0000000100997824 */ /* 0x000fe200010e0602 */
[----:B------:R-:W-:Y:S01]  /*15ba0*/  IADD3 R22, P3, R6, R22, RZ ;  /* 0x0000001606167210 */ /* 0x000fe20007f7e0ff */
[----:B------:R-:W-:Y:S01]  /*15bb0*/  IMAD.X R21, R4, 0x1, R15, P4 ;  /* 0x0000000104157824 */ /* 0x000fe200020e060f */
[C---:B------:R-:W-:Y:S01]  /*15bc0*/  IADD3 R2, P2, R6.reuse, R3, RZ ;  /* 0x0000000306027210 */ /* 0x040fe20007f5e0ff */
[----:B------:R-:W-:Y:S01]  /*15bd0*/  IMAD.X R3, R19, 0x1, R13, P0 ;  /* 0x0000000113037824 */ /* 0x000fe200000e060d */
[----:B------:R-:W-:Y:S01]  /*15be0*/  IADD3 R20, P4, R6, R20, RZ ;  /* 0x0000001406147210 */ /* 0x000fe20007f9e0ff */
[----:B------:R-:W-:Y:S01]  /*15bf0*/  IMAD.X R4, R4, 0x1, R16, P5 ;  /* 0x0000000104047824 */ /* 0x000fe200028e0610 */
[----:B------:R0:W2:Y:S01]  /*15c00*/  LDG.E.U8 R218, desc[UR60][R152.64] ;  /* 0x0000003c98da7981 */ /* 0x0000a2000c1e1100 */
[C---:B------:R-:W-:Y:S02]  /*15c10*/  IMAD.X R23, R0.reuse, 0x1, R21, P3 ;  /* 0x0000000100177824 */ /* 0x040fe400018e0615 */
[----:B------:R-:W-:-:S02]  /*15c20*/  IMAD.X R3, R0, 0x1, R3, P2 ;  /* 0x0000000100037824 */ /* 0x000fc400010e0603 */
[----:B------:R-:W-:Y:S01]  /*15c30*/  IMAD.X R21, R0, 0x1, R4, P4 ;  /* 0x0000000100157824 */ /* 0x000fe200020e0604 */
[----:B------:R1:W2:Y:S01]  /*15c40*/  LDG.E.U8 R217, desc[UR60][R22.64] ;  /* 0x0000003c16d97981 */ /* 0x0002a2000c1e1100 */
[----:B------:R-:W-:Y:S01]  /*15c50*/  IMAD.SHL.U32 R154, R9, 0x10, RZ ;  /* 0x00000010099a7824 */ /* 0x000fe200078e00ff */
[C---:B0-----:R-:W-:Y:S02]  /*15c60*/  IADD3 R152, P3, R155.reuse, R10, RZ ;  /* 0x0000000a9b987210 */ /* 0x041fe40007f7e0ff */
        /* <DEDUP_REMOVED lines=8> */
[C---:B------:R-:W-:Y:S01]  /*15cf0*/  IMAD.X R21, R19.reuse, 0x1, R15, P4 ;  /* 0x0000000113157824 */ /* 0x040fe200020e060f */
        /* <DEDUP_REMOVED lines=11> */
[----:B------:R-:W-:Y:S01]  /*15db0*/  IMAD R155, R9, 0x11, RZ ;  /* 0x00000011099b7824 */ /* 0x000fe200078e02ff */
[----:B0-----:R-:W-:Y:S02]  /*15dc0*/  IADD3 R152, P3, R154, R10, RZ ;  /* 0x0000000a9a987210 */ /* 0x001fe40007f7e0ff */
[----:B------:R0:W2:Y:S02]  /*15dd0*/  LDG.E.U8 R212, desc[UR60][R20.64] ;  /* 0x0000003c14d47981 */ /* 0x0000a4000c1e1100 */
[----:B------:R-:W-:Y:S02]  /*15de0*/  IADD3 R152, P2, R6, R152, RZ ;  /* 0x0000009806987210 */ /* 0x000fe40007f5e0ff */
[----:B------:R0:W2:Y:S01]  /*15df0*/  LDG.E.U8 R211, desc[UR60][R2.64] ;  /* 0x0000003c02d37981 */ /* 0x0000a2000c1e1100 */
[----:B-1----:R-:W-:-:S02]  /*15e00*/  IADD3 R22, P4, R154, R11, RZ ;  /* 0x0000000b9a167210 */ /* 0x002fc40007f9e0ff */
[----:B0-----:R-:W-:Y:S02]  /*15e10*/  IADD3 R20, P5, R154, R12, RZ ;  /* 0x0000000c9a147210 */ /* 0x001fe40007fbe0ff */
[----:B------:R-:W-:Y:S01]  /*15e20*/  SHF.R.S32.HI R154, RZ, 0x1f, R155 ;  /* 0x0000001fff9a7819 */ /* 0x000fe2000001149b */
[C---:B------:R-:W-:Y:S01]  /*15e30*/  IMAD.X R2, R4.reuse, 0x1, R14, P3 ;  /* 0x0000000104027824 */ /* 0x040fe200018e060e */
[----:B------:R-:W-:Y:S01]  /*15e40*/  IADD3 R3, P0, R155, R8, RZ ;  /* 0x000000089b037210 */ /* 0x000fe20007f1e0ff */
[----:B------:R-:W-:Y:S01]  /*15e50*/  IMAD.X R19, R4, 0x1, R15, P4 ;  /* 0x0000000104137824 */ /* 0x000fe200020e060f */
[----:B------:R-:W-:Y:S01]  /*15e60*/  IADD3 R22, P3, R6, R22, RZ ;  /* 0x0000001606167210 */ /* 0x000fe20007f7e0ff */
[----:B------:R-:W-:Y:S01]  /*15e70*/  IMAD.X R153, R0, 0x1, R2, P2 ;  /* 0x0000000100997824 */ /* 0x000fe200010e0602 */
[----:B------:R-:W-:Y:S01]  /*15e80*/  IADD3 R2, P2, R6, R3, RZ ;  /* 0x0000000306027210 */ /* 0x000fe20007f5e0ff */
[----:B------:R-:W-:Y:S01]  /*15e90*/  IMAD.X R3, R154, 0x1, R13, P0 ;  /* 0x000000019a037824 */ /* 0x000fe200000e060d */
[----:B------:R-:W-:Y:S01]  /*15ea0*/  IADD3 R20, P4, R6, R20, RZ ;  /* 0x0000001406147210 */ /* 0x000fe20007f9e0ff */
[----:B------:R-:W-:Y:S01]  /*15eb0*/  IMAD.X R23, R0, 0x1, R19, P3 ;  /* 0x0000000100177824 */ /* 0x000fe200018e0613 */
[----:B------:R0:W2:Y:S01]  /*15ec0*/  LDG.E.U8 R210, desc[UR60][R152.64] ;  /* 0x0000003c98d27981 */ /* 0x0000a2000c1e1100 */
[----:B------:R-:W-:-:S02]  /*15ed0*/  IMAD.X R4, R4, 0x1, R16, P5 ;  /* 0x0000000104047824 */ /* 0x000fc400028e0610 */
[C---:B------:R-:W-:Y:S01]  /*15ee0*/  IMAD.X R3, R0.reuse, 0x1, R3, P2 ;  /* 0x0000000100037824 */ /* 0x040fe200010e0603 */
[----:B------:R1:W2:Y:S01]  /*15ef0*/  LDG.E.U8 R209, desc[UR60][R22.64] ;  /* 0x0000003c16d17981 */ /* 0x0002a2000c1e1100 */
[----:B------:R-:W-:Y:S01]  /*15f00*/  IMAD.X R21, R0, 0x1, R4, P4 ;  /* 0x0000000100157824 */ /* 0x000fe200020e0604 */
[----:B------:R-:W-:Y:S02]  /*15f10*/  SHF.R.S32.HI R19, RZ, 0x1f, R156 ;  /* 0x0000001fff137819 */ /* 0x000fe4000001149c */
[----:B------:R3:W2:Y:S01]  /*15f20*/  LDG.E.U8 R207, desc[UR60][R2.64] ;  /* 0x0000003c02cf7981 */ /* 0x0006a2000c1e1100 */
[----:B0-----:R-:W-:-:S03]  /*15f30*/  IADD3 R152, P3, R155, R10, RZ ;  /* 0x0000000a9b987210 */ /* 0x001fc60007f7e0ff */
[----:B------:R0:W2:Y:S01]  /*15f40*/  LDG.E.U8 R208, desc[UR60][R20.64] ;  /* 0x0000003c14d07981 */ /* 0x0000a2000c1e1100 */
[C---:B-1----:R-:W-:Y:S02]  /*15f50*/  IADD3 R22, P4, R155.reuse, R11, RZ ;  /* 0x0000000b9b167210 */ /* 0x042fe40007f9e0ff */
[----:B------:R-:W-:Y:S01]  /*15f60*/  IADD3 R152, P2, R6, R152, RZ ;  /* 0x0000009806987210 */ /* 0x000fe20007f5e0ff */
[----:B---3--:R-:W-:Y:S01]  /*15f70*/  IMAD.X R2, R154, 0x1, R14, P3 ;  /* 0x000000019a027824 */ /* 0x008fe200018e060e */
[----:B------:R-:W-:Y:S01]  /*15f80*/  IADD3 R3, P0, R156, R8, RZ ;  /* 0x000000089c037210 */ /* 0x000fe20007f1e0ff */
[----:B------:R-:W-:Y:S01]  /*15f90*/  IMAD.X R4, R154, 0x1, R15, P4 ;  /* 0x000000019a047824 */ /* 0x000fe200020e060f */
[----:B------:R-:W-:Y:S01]  /*15fa0*/  IADD3 R22, P3, R6, R22, RZ ;  /* 0x0000001606167210 */ /* 0x000fe20007f7e0ff */
[----:B------:R-:W-:Y:S01]  /*15fb0*/  IMAD.X R153, R0, 0x1, R2, P2 ;  /* 0x0000000100997824 */ /* 0x000fe200010e0602 */
[----:B0-----:R-:W-:Y:S02]  /*15fc0*/  IADD3 R20, P5, R155, R12, RZ ;  /* 0x0000000c9b147210 */ /* 0x001fe40007fbe0ff */
[C---:B------:R-:W-:Y:S01]  /*15fd0*/  IADD3 R2, P2, R6.reuse, R3, RZ ;  /* 0x0000000306027210 */ /* 0x040fe20007f5e0ff */
[----:B------:R-:W-:Y:S01]  /*15fe0*/  IMAD.X R3, R19, 0x1, R13, P0 ;  /* 0x0000000113037824 */ /* 0x000fe200000e060d */
[----:B------:R-:W-:Y:S01]  /*15ff0*/  IADD3 R20, P4, R6, R20, RZ ;  /* 0x0000001406147210 */ /* 0x000fe20007f9e0ff */
[----:B------:R-:W-:Y:S01]  /*16000*/  IMAD.X R23, R0, 0x1, R4, P3 ;  /* 0x0000000100177824 */ /* 0x000fe200018e0604 */
[----:B------:R0:W3:Y:S01]  /*16010*/  LDG.E.U8 R206, desc[UR60][R152.64] ;  /* 0x0000003c98ce7981 */ /* 0x0000e2000c1e1100 */
[----:B------:R-:W-:-:S02]  /*16020*/  IMAD.X R154, R154, 0x1, R16, P5 ;  /* 0x000000019a9a7824 */ /* 0x000fc400028e0610 */
[C---:B------:R-:W-:Y:S01]  /*16030*/  IMAD.X R3, R0.reuse, 0x1, R3, P2 ;  /* 0x0000000100037824 */ /* 0x040fe200010e0603 */
[----:B------:R1:W3:Y:S01]  /*16040*/  LDG.E.U8 R205, desc[UR60][R22.64] ;  /* 0x0000003c16cd7981 */ /* 0x0002e2000c1e1100 */
[----:B------:R-:W-:Y:S02]  /*16050*/  IMAD R155, R9, 0x13, RZ ;  /* 0x00000013099b7824 */ /* 0x000fe400078e02ff */
[----:B------:R-:W-:Y:S01]  /*16060*/  IMAD.X R21, R0, 0x1, R154, P4 ;  /* 0x0000000100157824 */ /* 0x000fe200020e069a */
[----:B------:R1:W3:Y:S01]  /*16070*/  LDG.E.U8 R203, desc[UR60][R2.64] ;  /* 0x0000003c02cb7981 */ /* 0x0002e2000c1e1100 */
[C---:B0-----:R-:W-:Y:S02]  /*16080*/  IADD3 R152, P3, R156.reuse, R10, RZ ;  /* 0x0000000a9c987210 */ /* 0x041fe40007f7e0ff */
[----:B------:R-:W-:Y:S01]  /*16090*/  SHF.R.S32.HI R4, RZ, 0x1f, R155 ;  /* 0x0000001fff047819 */ /* 0x000fe2000001149b */
[----:B------:R0:W3:Y:S01]  /*160a0*/  LDG.E.U8 R204, desc[UR60][R20.64] ;  /* 0x0000003c14cc7981 */ /* 0x0000e2000c1e1100 */
[----:B-1----:R-:W-:-:S02]  /*160b0*/  IADD3 R22, P4, R156, R11, RZ ;  /* 0x0000000b9c167210 */ /* 0x002fc40007f9e0ff */
[C---:B------:R-:W-:Y:S01]  /*160c0*/  IADD3 R152, P2, R6.reuse, R152, RZ ;  /* 0x0000009806987210 */ /* 0x040fe20007f5e0ff */
[----:B------:R-:W-:Y:S01]  /*160d0*/  IMAD.X R2, R19, 0x1, R14, P3 ;  /* 0x0000000113027824 */ /* 0x000fe200018e060e */
[----:B------:R-:W-:Y:S02]  /*160e0*/  IADD3 R3, P0, R155, R8, RZ ;  /* 0x000000089b037210 */ /* 0x000fe40007f1e0ff */
[----:B------:R-:W-:Y:S01]  /*160f0*/  IADD3 R22, P3, R6, R22, RZ ;  /* 0x0000001606167210 */ /* 0x000fe20007f7e0ff */
[----:B------:R-:W-:Y:S01]  /*16100*/  IMAD.X R153, R0, 0x1, R2, P2 ;  /* 0x0000000100997824 */ /* 0x000fe200010e0602 */
[----:B0-----:R-:W-:Y:S01]  /*16110*/  IADD3 R20, P5, R156, R12, RZ ;  /* 0x0000000c9c147210 */ /* 0x001fe20007fbe0ff */
[C---:B------:R-:W-:Y:S01]  /*16120*/  IMAD.X R21, R19.reuse, 0x1, R15, P4 ;  /* 0x0000000113157824 */ /* 0x040fe200020e060f */
[----:B------:R-:W-:Y:S01]  /*16130*/  IADD3 R2, P2, R6, R3, RZ ;  /* 0x0000000306027210 */ /* 0x000fe20007f5e0ff */
[----:B------:R-:W-:Y:S01]  /*16140*/  IMAD.X R3, R4, 0x1, R13, P0 ;  /* 0x0000000104037824 */ /* 0x000fe200000e060d */
[----:B------:R-:W-:Y:S01]  /*16150*/  IADD3 R20, P4, R6, R20, RZ ;  /* 0x0000001406147210 */ /* 0x000fe20007f9e0ff */
[----:B------:R-:W-:Y:S01]  /*16160*/  IMAD.X R23, R0, 0x1, R21, P3 ;  /* 0x0000000100177824 */ /* 0x000fe200018e0615 */
[----:B------:R0:W3:Y:S01]  /*16170*/  LDG.E.U8 R202, desc[UR60][R152.64] ;  /* 0x0000003c98ca7981 */ /* 0x0000e2000c1e1100 */
[----:B------:R-:W-:-:S02]  /*16180*/  IMAD.X R19, R19, 0x1, R16, P5 ;  /* 0x0000000113137824 */ /* 0x000fc400028e0610 */
[C---:B------:R-:W-:Y:S01]  /*16190*/  IMAD.X R3, R0.reuse, 0x1, R3, P2 ;  /* 0x0000000100037824 */ /* 0x040fe200010e0603 */
[----:B------:R1:W3:Y:S01]  /*161a0*/  LDG.E.U8 R201, desc[UR60][R22.64] ;  /* 0x0000003c16c97981 */ /* 0x0002e2000c1e1100 */
[----:B------:R-:W-:Y:S02]  /*161b0*/  IMAD.X R21, R0, 0x1, R19, P4 ;  /* 0x0000000100157824 */ /* 0x000fe400020e0613 */
[----:B------:R-:W-:Y:S01]  /*161c0*/  IMAD R154, R9, 0x14, RZ ;  /* 0x00000014099a7824 */ /* 0x000fe200078e02ff */
[----:B------:R1:W3:Y:S01]  /*161d0*/  LDG.E.U8 R199, desc[UR60][R2.64] ;  /* 0x0000003c02c77981 */ /* 0x0002e2000c1e1100 */
[----:B0-----:R-:W-:-:S03]  /*161e0*/  IADD3 R152, P3, R155, R10, RZ ;  /* 0x0000000a9b987210 */ /* 0x001fc60007f7e0ff */
[----:B------:R0:W3:Y:S01]  /*161f0*/  LDG.E.U8 R200, desc[UR60][R20.64] ;  /* 0x0000003c14c87981 */ /* 0x0000e2000c1e1100 */
[C---:B-1----:R-:W-:Y:S02]  /*16200*/  IADD3 R22, P4, R155.reuse, R11, RZ ;  /* 0x0000000b9b167210 */ /* 0x042fe40007f9e0ff */
[----:B------:R-:W-:Y:S01]  /*16210*/  IADD3 R152, P2, R6, R152, RZ ;  /* 0x0000009806987210 */ /* 0x000fe20007f5e0ff */
[----:B------:R-:W-:Y:S01]  /*16220*/  IMAD.X R2, R4, 0x1, R14, P3 ;  /* 0x0000000104027824 */ /* 0x000fe200018e060e */
[----:B------:R-:W-:Y:S02]  /*16230*/  IADD3 R22, P3, R6, R22, RZ ;  /* 0x0000001606167210 */ /* 0x000fe40007f7e0ff */
[----:B------:R-:W-:Y:S01]  /*16240*/  IADD3 R3, P0, R154, R8, RZ ;  /* 0x000000089a037210 */ /* 0x000fe20007f1e0ff */
[----:B0-----:R-:W-:Y:S01]  /*16250*/  IMAD.X R21, R4, 0x1, R15, P4 ;  /* 0x0000000104157824 */ /* 0x001fe200020e060f */
[----:B------:R-:W-:Y:S02]  /*16260*/  IADD3 R20, P5, R155, R12, RZ ;  /* 0x0000000c9b147210 */ /* 0x000fe40007fbe0ff */
[----:B------:R-:W-:Y:S01]  /*16270*/  SHF.R.S32.HI R19, RZ, 0x1f, R154 ;  /* 0x0000001fff137819 */ /* 0x000fe2000001149a */
[----:B------:R-:W-:Y:S01]  /*16280*/  IMAD.X R153, R0, 0x1, R2, P2 ;  /* 0x0000000100997824 */ /* 0x000fe200010e0602 */
[----:B------:R-:W-:Y:S01]  /*16290*/  IADD3 R20, P4, R6, R20, RZ ;  /* 0x0000001406147210 */ /* 0x000fe20007f9e0ff */
[----:B------:R-:W-:Y:S01]  /*162a0*/  IMAD.X R23, R0, 0x1, R21, P3 ;  /* 0x0000000100177824 */ /* 0x000fe200018e0615 */
[----:B------:R-:W-:Y:S01]  /*162b0*/  IADD3 R2, P2, R6, R3, RZ ;  /* 0x0000000306027210 */ /* 0x000fe20007f5e0ff */
[----:B------:R-:W-:Y:S01]  /*162c0*/  IMAD.X R4, R4, 0x1, R16, P5 ;  /* 0x0000000104047824 */ /* 0x000fe200028e0610 */
[----:B------:R-:W3:Y:S01]  /*162d0*/  LDG.E.U8 R198, desc[UR60][R152.64] ;  /* 0x0000003c98c67981 */ /* 0x000ee2000c1e1100 */
[----:B------:R-:W-:-:S02]  /*162e0*/  IMAD.X R3, R19, 0x1, R13, P0 ;  /* 0x0000000113037824 */ /* 0x000fc400000e060d */
[C---:B------:R-:W-:Y:S01]  /*162f0*/  IMAD.X R21, R0.reuse, 0x1, R4, P4 ;  /* 0x0000000100157824 */ /* 0x040fe200020e0604 */
[----:B------:R0:W3:Y:S01]  /*16300*/  LDG.E.U8 R197, desc[UR60][R22.64] ;  /* 0x0000003c16c57981 */ /* 0x0000e2000c1e1100 */
[----:B------:R-:W-:-:S03]  /*16310*/  IMAD.X R3, R0, 0x1, R3, P2 ;  /* 0x0000000100037824 */ /* 0x000fc600010e0603 */
[----:B------:R1:W3:Y:S04]  /*16320*/  LDG.E.U8 R196, desc[UR60][R20.64] ;  /* 0x0000003c14c47981 */ /* 0x0002e8000c1e1100 */
[----:B------:R1:W3:Y:S01]  /*16330*/  LDG.E.U8 R195, desc[UR60][R2.64] ;  /* 0x0000003c02c37981 */ /* 0x0002e2000c1e1100 */
[----:B0-----:R-:W-:-:S04]  /*16340*/  IADD3 R22, P2, R154, R10, RZ ;  /* 0x0000000a9a167210 */ /* 0x001fc80007f5e0ff */
[----:B------:R-:W-:Y:S02]  /*16350*/  IADD3 R22, P0, R6, R22, RZ ;  /* 0x0000001606167210 */ /* 0x000fe40007f1e0ff */
[C---:B-1----:R-:W-:Y:S01]  /*16360*/  IADD3 R20, P3, R154.reuse, R11, RZ ;  /* 0x0000000b9a147210 */ /* 0x042fe20007f7e0ff */
[----:B------:R-:W-:Y:S01]  /*16370*/  IMAD.X R2, R19, 0x1, R14, P2 ;  /* 0x0000000113027824 */ /* 0x000fe200010e060e */
[----:B------:R-:W-:Y:S01]  /*16380*/  IADD3 R3, P4, R154, R12, RZ ;  /* 0x0000000c9a037210 */ /* 0x000fe20007f9e0ff */
[----:B------:R-:W-:Y:S01]  /*16390*/  IMAD R153, R9, 0x15, RZ ;  /* 0x0000001509997824 */ /* 0x000fe200078e02ff */
[----:B------:R-:W-:Y:S01]  /*163a0*/  IADD3 R20, P2, R6, R20, RZ ;  /* 0x0000001406147210 */ /* 0x000fe20007f5e0ff */
[----:B------:R-:W-:Y:S01]  /*163b0*/  IMAD.X R23, R0, 0x1, R2, P0 ;  /* 0x0000000100177824 */ /* 0x000fe200000e0602 */
[----:B------:R-:W-:Y:S01]  /*163c0*/  IADD3 R2, P0, R6, R3, RZ ;  /* 0x0000000306027210 */ /* 0x000fe20007f1e0ff */
[C---:B------:R-:W-:Y:S02]  /*163d0*/  IMAD.X R4, R19.reuse, 0x1, R15, P3 ;  /* 0x0000000113047824 */ /* 0x040fe400018e060f */
[----:B------:R-:W-:Y:S01]  /*163e0*/  IMAD.X R19, R19, 0x1, R16, P4 ;  /* 0x0000000113137824 */ /* 0x000fe200020e0610 */
[----:B------:R-:W-:Y:S01]  /*163f0*/  STL [R1+0x16a0], R15 ;  /* 0x0016a00f01007387 */ /* 0x000fe20000100800 */
[----:B------:R-:W-:-:S02]  /*16400*/  IMAD.X R21, R0, 0x1, R4, P2 ;  /* 0x0000000100157824 */ /* 0x000fc400010e0604 */
[----:B------:R-:W-:Y:S01]  /*16410*/  IMAD.X R3, R0, 0x1, R19, P0 ;  /* 0x0000000100037824 */ /* 0x000fe200000e0613 */
[----:B------:R-:W-:Y:S01]  /*16420*/  SHF.R.S32.HI R19, RZ, 0x1f, R153 ;  /* 0x0000001fff137819 */ /* 0x000fe20000011499 */
[----:B------:R-:W3:Y:S01]  /*16430*/  LDG.E.U8 R194, desc[UR60][R22.64] ;  /* 0x0000003c16c27981 */ /* 0x000ee2000c1e1100 */
[----:B------:R-:W-:-:S03]  /*16440*/  IADD3 R4, P0, R153, R10, RZ ;  /* 0x0000000a99047210 */ /* 0x000fc60007f1e0ff */
[----:B------:R-:W-:Y:S04]  /*16450*/  STL [R1+0x16a4], R16 ;  /* 0x0016a41001007387 */ /* 0x000fe80000100800 */
[----:B------:R0:W3:Y:S04]  /*16460*/  LDG.E.U8 R192, desc[UR60][R2.64] ;  /* 0x0000003c02c07981 */ /* 0x0000e8000c1e1100 */
[----:B------:R1:W-:Y:S04]  /*16470*/  STL [R1+0x16a8], R14 ;  /* 0x0016a80e01007387 */ /* 0x0003e80000100800 */
[----:B------:R1:W-:Y:S01]  /*16480*/  STL [R1+0x16ac], R13 ;  /* 0x0016ac0d01007387 */ /* 0x0003e20000100800 */
[----:B0-----:R-:W-:-:S03]  /*16490*/  IMAD.X R3, R19, 0x1, R14, P0 ;  /* 0x0000000113037824 */ /* 0x001fc600000e060e */
[----:B------:R0:W3:Y:S04]  /*164a0*/  LDG.E.U8 R193, desc[UR60][R20.64] ;  /* 0x0000003c14c17981 */ /* 0x0000e8000c1e1100 */
[----:B-1----:R-:W4:Y:S01]  /*164b0*/  LDL R14, [R1+0x7dc] ;  /* 0x0007dc00010e7983 */ /* 0x002f220000100800 */
[----:B------:R-:W-:Y:S01]  /*164c0*/  IADD3 R2, P2, R6, R4, RZ ;  /* 0x0000000406027210 */ /* 0x000fe20007f5e0ff */
[----:B------:R-:W-:Y:S02]  /*164d0*/  IMAD.IADD R22, R153, 0x1, R11 ;  /* 0x0000000199167824 */ /* 0x000fe400078e020b */
[----:B------:R-:W-:Y:S01]  /*164e0*/  IMAD R152, R9, 0x16, RZ ;  /* 0x0000001609987824 */ /* 0x000fe200078e02ff */
[----:B------:R-:W2:Y:S01]  /*164f0*/  LDL R16, [R1+0x7ec] ;  /* 0x0007ec0001107983 */ /* 0x000ea20000100800 */
[----:B0-----:R-:W-:-:S03]  /*16500*/  IADD3 R20, P3, R153, R8, RZ ;  /* 0x0000000899147210 */ /* 0x001fc60007f7e0ff */
[----:B------:R-:W3:Y:S02]  /*16510*/  LDL R15, [R1+0x7f4] ;  /* 0x0007f400010f7983 */ /* 0x000ee40000100800 */
[----:B------:R-:W-:Y:S02]  /*16520*/  IMAD.X R19, R19, 0x1, R13, P3 ;  /* 0x0000000113137824 */ /* 0x000fe400018e060d */
[----:B------:R-:W2:Y:S01]  /*16530*/  LDL R13, [R1+0x7e4] ;  /* 0x0007e400010d7983 */ /* 0x000ea20000100800 */
[----:B------:R-:W-:Y:S01]  /*16540*/  IADD3 R20, P0, R6, R20, RZ ;  /* 0x0000001406147210 */ /* 0x000fe20007f1e0ff */
[----:B------:R-:W-:Y:S02]  /*16550*/  IMAD.X R3, R0, 0x1, R3, P2 ;  /* 0x0000000100037824 */ /* 0x000fe400010e0603 */
[----:B------:R-:W-:Y:S01]  /*16560*/  IMAD.IADD R4, R153, 0x1, R12 ;  /* 0x0000000199047824 */ /* 0x000fe200078e020c */
[----:B------:R-:W-:Y:S01]  /*16570*/  IADD3 R22, P2, R6, R22, RZ ;  /* 0x0000001606167210 */ /* 0x000fe20007f5e0ff */
[C---:B------:R-:W-:Y:S01]  /*16580*/  IMAD.X R21, R0.reuse, 0x1, R19, P0 ;  /* 0x0000000100157824 */ /* 0x040fe200000e0613 */
[----:B------:R0:W3:Y:S03]  /*16590*/  LDG.E.U8 R191, desc[UR60][R2.64] ;  /* 0x0000003c02bf7981 */ /* 0x0000e6000c1e1100 */
[----:B------:R-:W-:Y:S01]  /*165a0*/  IMAD.X R23, R0, 0x1, R52, P2 ;  /* 0x0000000100177824 */ /* 0x000fe200010e0634 */
[----:B------:R1:W3:Y:S01]  /*165b0*/  LDG.E.U8 R190, desc[UR60][R20.64] ;  /* 0x0000003c14be7981 */ /* 0x0002e2000c1e1100 */
[----:B------:R-:W-:-:S03]  /*165c0*/  IMAD.IADD R19, R152, 0x1, R10 ;  /* 0x0000000198137824 */ /* 0x000fc600078e020a */
[----:B------:R1:W3:Y:S01]  /*165d0*/  LDG.E.U8 R189, desc[UR60][R22.64] ;  /* 0x0000003c16bd7981 */ /* 0x0002e2000c1e1100 */
[----:B0-----:R-:W-:Y:S01]  /*165e0*/  IMAD.IADD R3, R152, 0x1, R8 ;  /* 0x0000000198037824 */ /* 0x001fe200078e0208 */
[----:B------:R-:W-:-:S04]  /*165f0*/  IADD3 R2, P0, R6, R4, RZ ;  /* 0x0000000406027210 */ /* 0x000fc80007f1e0ff */
[----:B-1----:R-:W-:Y:S01]  /*16600*/  IADD3 R20, P2, R6, R3, RZ ;  /* 0x0000000306147210 */ /* 0x002fe20007f5e0ff */
[----:B------:R-:W-:Y:S02]  /*16610*/  IMAD.X R3, R0, 0x1, R48, P0 ;  /* 0x0000000100037824 */ /* 0x000fe400000e0630 */
[----:B------:R-:W3:Y:S01]  /*16620*/  LDL R48, [R1+0x7e0] ;  /* 0x0007e00001307983 */ /* 0x000ee20000100800 */
[----:B------:R-:W-:Y:S01]  /*16630*/  IADD3 R22, P0, R6, R19, RZ ;  /* 0x0000001306167210 */ /* 0x000fe20007f1e0ff */
[----:B------:R-:W-:Y:S02]  /*16640*/  IMAD.IADD R4, R152, 0x1, R11 ;  /* 0x0000000198047824 */ /* 0x000fe400078e020b */
[C---:B------:R-:W-:Y:S01]  /*16650*/  IMAD.X R21, R0.reuse, 0x1, R51, P2 ;  /* 0x0000000100157824 */ /* 0x040fe200010e0633 */
[----:B------:R0:W3:Y:S01]  /*16660*/  LDG.E.U8 R188, desc[UR60][R2.64] ;  /* 0x0000003c02bc7981 */ /* 0x0000e2000c1e1100 */
[----:B------:R-:W-:-:S03]  /*16670*/  IMAD.X R23, R0, 0x1, R47, P0 ;  /* 0x0000000100177824 */ /* 0x000fc600000e062f */
[----:B------:R-:W3:Y:S04]  /*16680*/  LDL R47, [R1+0x7e8] ;  /* 0x0007e800012f7983 */ /* 0x000ee80000100800 */
[----:B------:R1:W3:Y:S01]  /*16690*/  LDG.E.U8 R187, desc[UR60][R20.64] ;  /* 0x0000003c14bb7981 */ /* 0x0002e2000c1e1100 */
[----:B0-----:R-:W-:Y:S01]  /*166a0*/  IMAD.IADD R3, R152, 0x1, R12 ;  /* 0x0000000198037824 */ /* 0x001fe200078e020c */
[C---:B------:R-:W-:Y:S01]  /*166b0*/  IADD3 R2, P2, R6.reuse, R4, RZ ;  /* 0x0000000406027210 */ /* 0x040fe20007f5e0ff */
[----:B------:R-:W-:Y:S01]  /*166c0*/  IMAD R4, R9, 0x17, RZ ;  /* 0x0000001709047824 */ /* 0x000fe200078e02ff */
[----:B------:R-:W3:Y:S02]  /*166d0*/  LDG.E.U8 R185, desc[UR60][R22.64] ;  /* 0x0000003c16b97981 */ /* 0x000ee4000c1e1100 */
[----:B-1----:R-:W-:Y:S01]  /*166e0*/  IADD3 R20, P0, R6, R3, RZ ;  /* 0x0000000306147210 */ /* 0x002fe20007f1e0ff */
[----:B------:R-:W-:-:S02]  /*166f0*/  IMAD.X R3, R0, 0x1, R50, P2 ;  /* 0x0000000100037824 */ /* 0x000fc400010e0632 */
[----:B------:R-:W-:Y:S02]  /*16700*/  IMAD.IADD R19, R4, 0x1, R8 ;  /* 0x0000000104137824 */ /* 0x000fe400078e0208 */
[----:B------:R-:W-:Y:S01]  /*16710*/  IMAD.X R21, R0, 0x1, R49, P0 ;  /* 0x0000000100157824 */ /* 0x000fe200000e0631 */
[----:B------:R0:W3:Y:S04]  /*16720*/  LDG.E.U8 R184, desc[UR60][R2.64] ;  /* 0x0000003c02b87981 */ /* 0x0000e8000c1e1100 */
[----:B------:R-:W3:Y:S04]  /*16730*/  LDL R49, [R1+0x7f0] ;  /* 0x0007f00001317983 */ /* 0x000ee80000100800 */
[----:B------:R1:W3:Y:S01]  /*16740*/  LDG.E.U8 R183, desc[UR60][R20.64] ;  /* 0x0000003c14b77981 */ /* 0x0002e2000c1e1100 */
[----:B0-----:R-:W-:Y:S01]  /*16750*/  IMAD.IADD R3, R4, 0x1, R10 ;  /* 0x0000000104037824 */ /* 0x001fe200078e020a */
[----:B------:R-:W-:-:S04]  /*16760*/  IADD3 R2, P0, R6, R19, RZ ;  /* 0x0000001306027210 */ /* 0x000fc80007f1e0ff */
[----:B-1----:R-:W-:Y:S01]  /*16770*/  IADD3 R20, P2, R6, R3, RZ ;  /* 0x0000000306147210 */ /* 0x002fe20007f5e0ff */
[----:B------:R-:W-:Y:S02]  /*16780*/  IMAD.IADD R152, R4, 0x1, R11 ;  /* 0x0000000104987824 */ /* 0x000fe400078e020b */
[----:B----4-:R-:W-:Y:S02]  /*16790*/  IMAD.X R3, R0, 0x1, R14, P0 ;  /* 0x0000000100037824 */ /* 0x010fe400000e060e */
[----:B------:R-:W4:Y:S01]  /*167a0*/  LDL R14, [R1+0x7f8] ;  /* 0x0007f800010e7983 */ /* 0x000f220000100800 */
[----:B------:R-:W-:Y:S01]  /*167b0*/  IADD3 R152, P0, R6, R152, RZ ;  /* 0x0000009806987210 */ /* 0x000fe20007f1e0ff */
[----:B------:R-:W-:Y:S02]  /*167c0*/  IMAD.IADD R4, R4, 0x1, R12 ;  /* 0x0000000104047824 */ /* 0x000fe400078e020c */
[----:B------:R0:W4:Y:S02]  /*167d0*/  LDG.E.U8 R182, desc[UR60][R2.64] ;  /* 0x0000003c02b67981 */ /* 0x000124000c1e1100 */
[----:B--2---:R-:W-:-:S02]  /*167e0*/  IMAD.X R153, R0, 0x1, R13, P0 ;  /* 0x0000000100997824 */ /* 0x004fc400000e060d */
[----:B------:R-:W2:Y:S01]  /*167f0*/  LDL R13, [R1+0x800] ;  /* 0x00080000010d7983 */ /* 0x000ea20000100800 */
[----:B------:R-:W-:-:S03]  /*16800*/  IMAD R19, R9, 0x18, RZ ;  /* 0x0000001809137824 */ /* 0x000fc600078e02ff */
[----:B------:R-:W2:Y:S01]  /*16810*/  LDG.E.U8 R180, desc[UR60][R152.64] ;  /* 0x0000003c98b47981 */ /* 0x000ea2000c1e1100 */
[----:B------:R-:W-:Y:S02]  /*16820*/  IMAD.IADD R22, R19, 0x1, R8 ;  /* 0x0000000113167824 */ /* 0x000fe400078e0208 */
[----:B---3--:R-:W-:Y:S02]  /*16830*/  IMAD.X R21, R0, 0x1, R48, P2 ;  /* 0x0000000100157824 */ /* 0x008fe400010e0630 */
[----:B------:R-:W3:Y:S01]  /*16840*/  LDL R48, [R1+0x7fc] ;  /* 0x0007fc0001307983 */ /* 0x000ee20000100800 */
[C---:B0-----:R-:W-:Y:S02]  /*16850*/  IADD3 R2, P2, R6.reuse, R4, RZ ;  /* 0x0000000406027210 */ /* 0x041fe40007f5e0ff */
[----:B------:R-:W-:Y:S01]  /*16860*/  IADD3 R22, P0, R6, R22, RZ ;  /* 0x0000001606167210 */ /* 0x000fe20007f1e0ff */
[----:B------:R0:W3:Y:S02]  /*16870*/  LDG.E.U8 R181, desc[UR60][R20.64] ;  /* 0x0000003c14b57981 */ /* 0x0000e4000c1e1100 */
[----:B------:R-:W-:-:S02]  /*16880*/  IMAD.X R3, R0, 0x1, R47, P2 ;  /* 0x0000000100037824 */ /* 0x000fc400010e062f */
[----:B------:R-:W3:Y:S01]  /*16890*/  LDL R47, [R1+0x804] ;  /* 0x00080400012f7983 */ /* 0x000ee20000100800 */
[----:B------:R-:W-:-:S03]  /*168a0*/  IMAD.X R23, R0, 0x1, R16, P0 ;  /* 0x0000000100177824 */ /* 0x000fc600000e0610 */
[----:B------:R-:W3:Y:S01]  /*168b0*/  LDL R16, [R1+0x808] ;  /* 0x0008080001107983 */ /* 0x000ee20000100800 */
[C---:B0-----:R-:W-:Y:S02]  /*168c0*/  IMAD.IADD R20, R19.reuse, 0x1, R11 ;  /* 0x0000000113147824 */ /* 0x041fe400078e020b */
[----:B------:R-:W-:Y:S01]  /*168d0*/  IMAD.IADD R4, R19, 0x1, R10 ;  /* 0x0000000113047824 */ /* 0x000fe200078e020a */
[----:B------:R0:W3:Y:S02]  /*168e0*/  LDG.E.U8 R179, desc[UR60][R2.64] ;  /* 0x0000003c02b37981 */ /* 0x0000e4000c1e1100 */
[----:B------:R-:W-:Y:S02]  /*168f0*/  IADD3 R20, P0, R6, R20, RZ ;  /* 0x0000001406147210 */ /* 0x000fe40007f1e0ff */
[----:B------:R-:W3:Y:S03]  /*16900*/  LDG.E.U8 R178, desc[UR60][R22.64] ;  /* 0x0000003c16b27981 */ /* 0x000ee6000c1e1100 */
[----:B------:R-:W-:-:S02]  /*16910*/  IMAD.X R21, R0, 0x1, R15, P0 ;  /* 0x0000000100157824 */ /* 0x000fc400000e060f */
[----:B------:R-:W3:Y:S01]  /*16920*/  LDL R15, [R1+0x80c] ;  /* 0x00080c00010f7983 */ /* 0x000ee20000100800 */
[----:B------:R-:W-:Y:S01]  /*16930*/  IADD3 R152, P2, R6, R4, RZ ;  /* 0x0000000406987210 */ /* 0x000fe20007f5e0ff */
[----:B0-----:R-:W-:Y:S02]  /*16940*/  IMAD.IADD R2, R19, 0x1, R12 ;  /* 0x0000000113027824 */ /* 0x001fe400078e020c */
[----:B------:R-:W3:Y:S02]  /*16950*/  LDL R23, [R1+0x810] ;  /* 0x0008100001177983 */ /* 0x000ee40000100800 */
[----:B------:R-:W-:Y:S01]  /*16960*/  IMAD.X R153, R0, 0x1, R49, P2 ;  /* 0x0000000100997824 */ /* 0x000fe200010e0631 */
[----:B------:R-:W-:Y:S01]  /*16970*/  IADD3 R2, P2, R6, R2, RZ ;  /* 0x0000000206027210 */ /* 0x000fe20007f5e0ff */
[----:B------:R-:W-:Y:S01]  /*16980*/  IMAD R4, R9, 0x19, RZ ;  /* 0x0000001909047824 */ /* 0x000fe200078e02ff */
[----:B------:R-:W3:Y:S04]  /*16990*/  LDG.E.U8 R176, desc[UR60][R20.64] ;  /* 0x0000003c14b07981 */ /* 0x000ee8000c1e1100 */
[----:B------:R-:W3:Y:S04]  /*169a0*/  LDL R22, [R1+0x81c] ;  /* 0x00081c0001167983 */ /* 0x000ee80000100800 */
[----:B------:R-:W3:Y:S04]  /*169b0*/  LDL R19, [R1+0x820] ;  /* 0x0008200001137983 */ /* 0x000ee80000100800 */
[----:B------:R-:W3:Y:S01]  /*169c0*/  LDG.E.U8 R177, desc[UR60][R152.64] ;  /* 0x0000003c98b17981 */ /* 0x000ee2000c1e1100 */
[----:B----4-:R-:W-:-:S03]  /*169d0*/  IMAD.X R3, R0, 0x1, R14, P2 ;  /* 0x0000000100037824 */ /* 0x010fc600010e060e */
[----:B------:R-:W4:Y:S04]  /*169e0*/  LDL R14, [R1+0x814] ;  /* 0x00081400010e7983 */ /* 0x000f280000100800 */
[----:B------:R0:W4:Y:S02]  /*169f0*/  LDG.E.U8 R175, desc[UR60][R2.64] ;  /* 0x0000003c02af7981 */ /* 0x000124000c1e1100 */
[----:B0-----:R-:W-:-:S05]  /*16a00*/  IMAD.IADD R2, R4, 0x1, R10 ;  /* 0x0000000104027824 */ /* 0x001fca00078e020a */
[----:B------:R-:W-:-:S05]  /*16a10*/  IADD3 R2, P2, R6, R2, RZ ;  /* 0x0000000206027210 */ /* 0x000fca0007f5e0ff */
[----:B--2---:R-:W-:Y:S02]  /*16a20*/  IMAD.X R3, R0, 0x1, R13, P2 ;  /* 0x0000000100037824 */ /* 0x004fe400010e060d */
[----:B------:R-:W2:Y:S01]  /*16a30*/  LDL R13, [R1+0x818] ;  /* 0x00081800010d7983 */ /* 0x000ea20000100800 */
[----:B------:R-:W-:-:S03]  /*16a40*/  IMAD.IADD R20, R4, 0x1, R8 ;  /* 0x0000000104147824 */ /* 0x000fc600078e0208 */
[----:B------:R-:W2:Y:S02]  /*16a50*/  LDG.E.U8 R173, desc[UR60][R2.64] ;  /* 0x0000003c02ad7981 */ /* 0x000ea4000c1e1100 */
[----:B------:R-:W-:-:S05]  /*16a60*/  IADD3 R20, P0, R6, R20, RZ ;  /* 0x0000001406147210 */ /* 0x000fca0007f1e0ff */
[----:B---3--:R-:W-:-:S05]  /*16a70*/  IMAD.X R21, R0, 0x1, R48, P0 ;  /* 0x0000000100157824 */ /* 0x008fca00000e0630 */
[----:B------:R0:W3:Y:S02]  /*16a80*/  LDG.E.U8 R174, desc[UR60][R20.64] ;  /* 0x0000003c14ae7981 */ /* 0x0000e4000c1e1100 */
[----:B0-----:R-:W-:-:S05]  /*16a90*/  IMAD.IADD R20, R4, 0x1, R11 ;  /* 0x0000000104147824 */ /* 0x001fca00078e020b */
[----:B------:R-:W-:Y:S01]  /*16aa0*/  IADD3 R20, P0, R6, R20, RZ ;  /* 0x0000001406147210 */ /* 0x000fe20007f1e0ff */
[----:B------:R-:W-:Y:S02]  /*16ab0*/  IMAD.IADD R2, R4, 0x1, R12 ;  /* 0x0000000104027824 */ /* 0x000fe400078e020c */
[----:B------:R-:W-:Y:S02]  /*16ac0*/  IMAD R4, R9, 0x1a, RZ ;  /* 0x0000001a09047824 */ /* 0x000fe400078e02ff */
[----:B------:R-:W-:Y:S01]  /*16ad0*/  IMAD.X R21, R0, 0x1, R47, P0 ;  /* 0x0000000100157824 */ /* 0x000fe200000e062f */
[----:B------:R-:W-:-:S04]  /*16ae0*/  IADD3 R2, P0, R6, R2, RZ ;  /* 0x0000000206027210 */ /* 0x000fc80007f1e0ff */
[----:B------:R0:W3:Y:S01]  /*16af0*/  LDG.E.U8 R172, desc[UR60][R20.64] ;  /* 0x0000003c14ac7981 */ /* 0x0000e2000c1e1100 */
[----:B------:R-:W-:-:S03]  /*16b00*/  IMAD.X R3, R0, 0x1, R16, P0 ;  /* 0x0000000100037824 */ /* 0x000fc600000e0610 */
[----:B------:R-:W3:Y:S04]  /*16b10*/  LDL R16, [R1+0x824] ;  /* 0x0008240001107983 */ /* 0x000ee80000100800 */
[----:B------:R1:W3:Y:S01]  /*16b20*/  LDG.E.U8 R171, desc[UR60][R2.64] ;  /* 0x0000003c02ab7981 */ /* 0x0002e2000c1e1100 */
[----:B0-----:R-:W-:-:S05]  /*16b30*/  IMAD.IADD R20, R4, 0x1, R8 ;  /* 0x0000000104147824 */ /* 0x001fca00078e0208 */
[----:B------:R-:W-:Y:S01]  /*16b40*/  IADD3 R20, P0, R6, R20, RZ ;  /* 0x0000001406147210 */ /* 0x000fe20007f1e0ff */
[----:B-1----:R-:W-:-:S04]  /*16b50*/  IMAD.IADD R2, R4, 0x1, R10 ;  /* 0x0000000104027824 */ /* 0x002fc800078e020a */
[----:B------:R-:W-:Y:S02]  /*16b60*/  IMAD.X R21, R0, 0x1, R15, P0 ;  /* 0x0000000100157824 */ /* 0x000fe400000e060f */
[----:B------:R-:W3:Y:S01]  /*16b70*/  LDL R15, [R1+0x828] ;  /* 0x00082800010f7983 */ /* 0x000ee20000100800 */
[----:B------:R-:W-:-:S03]  /*16b80*/  IADD3 R2, P0, R6, R2, RZ ;  /* 0x0000000206027210 */ /* 0x000fc60007f1e0ff */
[----:B------:R0:W3:Y:S02]  /*16b90*/  LDG.E.U8 R170, desc[UR60][R20.64] ;  /* 0x0000003c14aa7981 */ /* 0x0000e4000c1e1100 */
[----:B------:R-:W-:Y:S02]  /*16ba0*/  IMAD.X R3, R0, 0x1, R23, P0 ;  /* 0x0000000100037824 */ /* 0x000fe400000e0617 */
[----:B------:R-:W3:Y:S04]  /*16bb0*/  LDL R23, [R1+0x830] ;  /* 0x0008300001177983 */ /* 0x000ee80000100800 */
[----:B------:R1:W3:Y:S01]  /*16bc0*/  LDG.E.U8 R169, desc[UR60][R2.64] ;  /* 0x0000003c02a97981 */ /* 0x0002e2000c1e1100 */
[----:B0-----:R-:W-:-:S05]  /*16bd0*/  IMAD.IADD R20, R4, 0x1, R11 ;  /* 0x0000000104147824 */ /* 0x001fca00078e020b */
[----:B------:R-:W-:Y:S01]  /*16be0*/  IADD3 R20, P0, R6, R20, RZ ;  /* 0x0000001406147210 */ /* 0x000fe20007f1e0ff */
[----:B-1----:R-:W-:-:S04]  /*16bf0*/  IMAD.IADD R2, R4, 0x1, R12 ;  /* 0x0000000104027824 */ /* 0x002fc800078e020c */
[----:B----4-:R-:W-:Y:S02]  /*16c00*/  IMAD.X R21, R0, 0x1, R14, P0 ;  /* 0x0000000100157824 */ /* 0x010fe400000e060e */
[----:B------:R-:W4:Y:S01]  /*16c10*/  LDL R14, [R1+0x82c] ;  /* 0x00082c00010e7983 */ /* 0x000f220000100800 */
[----:B------:R-:W-:Y:S01]  /*16c20*/  IADD3 R2, P0, R6, R2, RZ ;  /* 0x0000000206027210 */ /* 0x000fe20007f1e0ff */
[----:B------:R-:W-:Y:S02]  /*16c30*/  IMAD R4, R9, 0x1b, RZ ;  /* 0x0000001b09047824 */ /* 0x000fe400078e02ff */
[----:B------:R0:W4:Y:S02]  /*16c40*/  LDG.E.U8 R168, desc[UR60][R20.64] ;  /* 0x0000003c14a87981 */ /* 0x000124000c1e1100 */
[----:B--2---:R-:W-:Y:S02]  /*16c50*/  IMAD.X R3, R0, 0x1, R13, P0 ;  /* 0x0000000100037824 */ /* 0x004fe400000e060d */
[----:B------:R-:W2:Y:S01]  /*16c60*/  LDL R13, [R1+0x834] ;  /* 0x00083400010d7983 */ /* 0x000ea20000100800 */
[----:B0-----:R-:W-:-:S03]  /*16c70*/  IMAD.IADD R20, R4, 0x1, R8 ;  /* 0x0000000104147824 */ /* 0x001fc600078e0208 */
[----:B------:R0:W2:Y:S02]  /*16c80*/  LDG.E.U8 R167, desc[UR60][R2.64] ;  /* 0x0000003c02a77981 */ /* 0x0000a4000c1e1100 */
[----:B------:R-:W-:-:S05]  /*16c90*/  IADD3 R20, P0, R6, R20, RZ ;  /* 0x0000001406147210 */ /* 0x000fca0007f1e0ff */
[----:B------:R-:W-:Y:S02]  /*16ca0*/  IMAD.X R21, R0, 0x1, R22, P0 ;  /* 0x0000000100157824 */ /* 0x000fe400000e0616 */
[----:B------:R-:W2:Y:S01]  /*16cb0*/  LDL R22, [R1+0x838] ;  /* 0x0008380001167983 */ /* 0x000ea20000100800 */
[----:B0-----:R-:W-:-:S03]  /*16cc0*/  IMAD.IADD R2, R4, 0x1, R10 ;  /* 0x0000000104027824 */ /* 0x001fc600078e020a */
[----:B------:R0:W2:Y:S02]  /*16cd0*/  LDG.E.U8 R166, desc[UR60][R20.64] ;  /* 0x0000003c14a67981 */ /* 0x0000a4000c1e1100 */
[----:B------:R-:W-:Y:S01]  /*16ce0*/  IADD3 R2, P0, R6, R2, RZ ;  /* 0x0000000206027210 */ /* 0x000fe20007f1e0ff */
[----:B0-----:R-:W-:-:S04]  /*16cf0*/  IMAD.IADD R20, R4, 0x1, R11 ;  /* 0x0000000104147824 */ /* 0x001fc800078e020b */
[----:B------:R-:W-:Y:S02]  /*16d00*/  IMAD.X R3, R0, 0x1, R19, P0 ;  /* 0x0000000100037824 */ /* 0x000fe400000e0613 */
[----:B------:R-:W2:Y:S01]  /*16d10*/  LDL R19, [R1+0x83c] ;  /* 0x00083c0001137983 */ /* 0x000ea20000100800 */
[----:B------:R-:W-:-:S03]  /*16d20*/  IADD3 R20, P0, R6, R20, RZ ;  /* 0x0000001406147210 */ /* 0x000fc60007f1e0ff */
[----:B------:R0:W2:Y:S02]  /*16d30*/  LDG.E.U8 R165, desc[UR60][R2.64] ;  /* 0x0000003c02a57981 */ /* 0x0000a4000c1e1100 */
[----:B---3--:R-:W-:Y:S02]  /*16d40*/  IMAD.X R21, R0, 0x1, R16, P0 ;  /* 0x0000000100157824 */ /* 0x008fe400000e0610 */
[----:B0-----:R-:W-:Y:S01]  /*16d50*/  IMAD.IADD R2, R4, 0x1, R12 ;  /* 0x0000000104027824 */ /* 0x001fe200078e020c */
[----:B------:R-:W3:Y:S01]  /*16d60*/  LDL R16, [R1+0x840] ;  /* 0x0008400001107983 */ /* 0x000ee20000100800 */
[----:B------:R-:W-:-:S03]  /*16d70*/  IMAD R4, R9, 0x1c, RZ ;  /* 0x0000001c09047824 */ /* 0x000fc600078e02ff */
[----:B------:R-:W-:Y:S01]  /*16d80*/  IADD3 R2, P0, R6, R2, RZ ;  /* 0x0000000206027210 */ /* 0x000fe20007f1e0ff */
[----:B------:R0:W3:Y:S02]  /*16d90*/  LDG.E.U8 R164, desc[UR60][R20.64] ;  /* 0x0000003c14a47981 */ /* 0x0000e4000c1e1100 */
[----:B0-----:R-:W-:Y:S02]  /*16da0*/  IMAD.IADD R20, R4, 0x1, R8 ;  /* 0x0000000104147824 */ /* 0x001fe400078e0208 */
[----:B------:R-:W-:Y:S02]  /*16db0*/  IMAD.X R3, R0, 0x1, R15, P0 ;  /* 0x0000000100037824 */ /* 0x000fe400000e060f */
[----:B------:R-:W3:Y:S01]  /*16dc0*/  LDL R15, [R1+0x844] ;  /* 0x00084400010f7983 */ /* 0x000ee20000100800 */
[----:B------:R-:W-:-:S03]  /*16dd0*/  IADD3 R20, P0, R6, R20, RZ ;  /* 0x0000001406147210 */ /* 0x000fc60007f1e0ff */
[----:B------:R0:W3:Y:S02]  /*16de0*/  LDG.E.U8 R163, desc[UR60][R2.64] ;  /* 0x0000003c02a37981 */ /* 0x0000e4000c1e1100 */
[----:B0-----:R-:W-:Y:S02]  /*16df0*/  IMAD.IADD R2, R4, 0x1, R10 ;  /* 0x0000000104027824 */ /* 0x001fe400078e020a */
[----:B----4-:R-:W-:-:S03]  /*16e00*/  IMAD.X R21, R0, 0x1, R14, P0 ;  /* 0x0000000100157824 */ /* 0x010fc600000e060e */
[----:B------:R-:W-:Y:S01]  /*16e10*/  IADD3 R2, P0, R6, R2, RZ ;  /* 0x0000000206027210 */ /* 0x000fe20007f1e0ff */
[----:B------:R-:W4:Y:S04]  /*16e20*/  LDL R14, [R1+0x848] ;  /* 0x00084800010e7983 */ /* 0x000f280000100800 */
[----:B------:R0:W4:Y:S01]  /*16e30*/  LDG.E.U8 R162, desc[UR60][R20.64] ;  /* 0x0000003c14a27981 */ /* 0x000122000c1e1100 */
[----:B------:R-:W-:-:S03]  /*16e40*/  IMAD.X R3, R0, 0x1, R23, P0 ;  /* 0x0000000100037824 */ /* 0x000fc600000e0617 */
[----:B------:R-:W4:Y:S04]  /*16e50*/  LDL R23, [R1+0x850] ;  /* 0x0008500001177983 */ /* 0x000f280000100800 */
[----:B------:R1:W4:Y:S01]  /*16e60*/  LDG.E.U8 R161, desc[UR60][R2.64] ;  /* 0x0000003c02a17981 */ /* 0x000322000c1e1100 */
[----:B0-----:R-:W-:-:S05]  /*16e70*/  IMAD.IADD R20, R4, 0x1, R11 ;  /* 0x0000000104147824 */ /* 0x001fca00078e020b */
[----:B------:R-:W-:-:S05]  /*16e80*/  IADD3 R20, P0, R6, R20, RZ ;  /* 0x0000001406147210 */ /* 0x000fca0007f1e0ff */
[----:B--2---:R-:W-:Y:S02]  /*16e90*/  IMAD.X R21, R0, 0x1, R13, P0 ;  /* 0x0000000100157824 */ /* 0x004fe400000e060d */
[----:B------:R-:W2:Y:S01]  /*16ea0*/  LDL R13, [R1+0x84c] ;  /* 0x00084c00010d7983 */ /* 0x000ea20000100800 */
[----:B-1----:R-:W-:Y:S02]  /*16eb0*/  IMAD.IADD R2, R4, 0x1, R12 ;  /* 0x0000000104027824 */ /* 0x002fe400078e020c */
[----:B------:R-:W-:Y:S01]  /*16ec0*/  IMAD R4, R9, 0x1d, RZ ;  /* 0x0000001d09047824 */ /* 0x000fe200078e02ff */
[----:B------:R0:W2:Y:S02]  /*16ed0*/  LDG.E.U8 R160, desc[UR60][R20.64] ;  /* 0x0000003c14a07981 */ /* 0x0000a4000c1e1100 */
[----:B------:R-:W-:Y:S01]  /*16ee0*/  IADD3 R2, P0, R6, R2, RZ ;  /* 0x0000000206027210 */ /* 0x000fe20007f1e0ff */
[----:B0-----:R-:W-:-:S04]  /*16ef0*/  IMAD.IADD R20, R4, 0x1, R8 ;  /* 0x0000000104147824 */ /* 0x001fc800078e0208 */
[----:B------:R-:W-:Y:S02]  /*16f00*/  IMAD.X R3, R0, 0x1, R22, P0 ;  /* 0x0000000100037824 */ /* 0x000fe400000e0616 */
[----:B------:R-:W2:Y:S01]  /*16f10*/  LDL R22, [R1+0x854] ;  /* 0x0008540001167983 */ /* 0x000ea20000100800 */
[----:B------:R-:W-:-:S03]  /*16f20*/  IADD3 R20, P0, R6, R20, RZ ;  /* 0x0000001406147210 */ /* 0x000fc60007f1e0ff */
[----:B------:R0:W2:Y:S02]  /*16f30*/  LDG.E.U8 R159, desc[UR60][R2.64] ;  /* 0x0000003c029f7981 */ /* 0x0000a4000c1e1100 */
[----:B------:R-:W-:Y:S02]  /*16f40*/  IMAD.X R21, R0, 0x1, R19, P0 ;  /* 0x0000000100157824 */ /* 0x000fe400000e0613 */
[----:B------:R-:W2:Y:S01]  /*16f50*/  LDL R19, [R1+0x858] ;  /* 0x0008580001137983 */ /* 0x000ea20000100800 */
[----:B0-----:R-:W-:-:S03]  /*16f60*/  IMAD.IADD R2, R4, 0x1, R10 ;  /* 0x0000000104027824 */ /* 0x001fc600078e020a */
[----:B------:R0:W2:Y:S02]  /*16f70*/  LDG.E.U8 R158, desc[UR60][R20.64] ;  /* 0x0000003c149e7981 */ /* 0x0000a4000c1e1100 */
[----:B------:R-:W-:Y:S01]  /*16f80*/  IADD3 R2, P0, R6, R2, RZ ;  /* 0x0000000206027210 */ /* 0x000fe20007f1e0ff */
[----:B0-----:R-:W-:-:S04]  /*16f90*/  IMAD.IADD R20, R4, 0x1, R11 ;  /* 0x0000000104147824 */ /* 0x001fc800078e020b */
[----:B---3--:R-:W-:Y:S02]  /*16fa0*/  IMAD.X R3, R0, 0x1, R16, P0 ;  /* 0x0000000100037824 */ /* 0x008fe400000e0610 */
[----:B------:R-:W3:Y:S01]  /*16fb0*/  LDL R16, [R1+0x85c] ;  /* 0x00085c0001107983 */ /* 0x000ee20000100800 */
[----:B------:R-:W-:-:S03]  /*16fc0*/  IADD3 R20, P0, R6, R20, RZ ;  /* 0x0000001406147210 */ /* 0x000fc60007f1e0ff */
[----:B------:R0:W3:Y:S02]  /*16fd0*/  LDG.E.U8 R157, desc[UR60][R2.64] ;  /* 0x0000003c029d7981 */ /* 0x0000e4000c1e1100 */
[----:B0-----:R-:W-:Y:S02]  /*16fe0*/  IMAD.IADD R2, R4, 0x1, R12 ;  /* 0x0000000104027824 */ /* 0x001fe400078e020c */
[----:B------:R-:W-:Y:S02]  /*16ff0*/  IMAD.X R21, R0, 0x1, R15, P0 ;  /* 0x0000000100157824 */ /* 0x000fe400000e060f */
[----:B------:R-:W3:Y:S01]  /*17000*/  LDL R15, [R1+0x860] ;  /* 0x00086000010f7983 */ /* 0x000ee20000100800 */
[----:B------:R-:W-:Y:S01]  /*17010*/  IMAD R4, R9, 0x1e, RZ ;  /* 0x0000001e09047824 */ /* 0x000fe200078e02ff */
[----:B------:R-:W-:Y:S02]  /*17020*/  IADD3 R2, P0, R6, R2, RZ ;  /* 0x0000000206027210 */ /* 0x000fe40007f1e0ff */
[----:B------:R0:W3:Y:S02]  /*17030*/  LDG.E.U8 R156, desc[UR60][R20.64] ;  /* 0x0000003c149c7981 */ /* 0x0000e4000c1e1100 */
[----:B0-----:R-:W-:-:S02]  /*17040*/  IMAD.IADD R20, R4, 0x1, R8 ;  /* 0x0000000104147824 */ /* 0x001fc400078e0208 */
[----:B----4-:R-:W-:-:S03]  /*17050*/  IMAD.X R3, R0, 0x1, R14, P0 ;  /* 0x0000000100037824 */ /* 0x010fc600000e060e */
[----:B------:R-:W-:Y:S01]  /*17060*/  IADD3 R20, P0, R6, R20, RZ ;  /* 0x0000001406147210 */ /* 0x000fe20007f1e0ff */
[----:B------:R-:W4:Y:S04]  /*17070*/  LDL R14, [R1+0x864] ;  /* 0x00086400010e7983 */ /* 0x000f280000100800 */
[----:B------:R0:W4:Y:S01]  /*17080*/  LDG.E.U8 R155, desc[UR60][R2.64] ;  /* 0x0000003c029b7981 */ /* 0x000122000c1e1100 */
[----:B--2---:R-:W-:-:S03]  /*17090*/  IMAD.X R21, R0, 0x1, R13, P0 ;  /* 0x0000000100157824 */ /* 0x004fc600000e060d */
[----:B------:R-:W2:Y:S01]  /*170a0*/  LDL R13, [R1+0x868] ;  /* 0x00086800010d7983 */ /* 0x000ea20000100800 */
[----:B0-----:R-:W-:-:S03]  /*170b0*/  IMAD.IADD R2, R4, 0x1, R10 ;  /* 0x0000000104027824 */ /* 0x001fc600078e020a */
[----:B------:R0:W2:Y:S02]  /*170c0*/  LDG.E.U8 R154, desc[UR60][R20.64] ;  /* 0x0000003c149a7981 */ /* 0x0000a4000c1e1100 */
[----:B------:R-:W-:-:S05]  /*170d0*/  IADD3 R2, P0, R6, R2, RZ ;  /* 0x0000000206027210 */ /* 0x000fca0007f1e0ff */
[----:B------:R-:W-:Y:S02]  /*170e0*/  IMAD.X R3, R0, 0x1, R23, P0 ;  /* 0x0000000100037824 */ /* 0x000fe400000e0617 */
[----:B0-----:R-:W-:-:S03]  /*170f0*/  IMAD.IADD R20, R4, 0x1, R11 ;  /* 0x0000000104147824 */ /* 0x001fc600078e020b */
[----:B------:R0:W2:Y:S02]  /*17100*/  LDG.E.U8 R153, desc[UR60][R2.64] ;  /* 0x0000003c02997981 */ /* 0x0000a4000c1e1100 */
[----:B------:R-:W-:Y:S01]  /*17110*/  IADD3 R20, P0, R6, R20, RZ ;  /* 0x0000001406147210 */ /* 0x000fe20007f1e0ff */
[----:B0-----:R-:W-:-:S04]  /*17120*/  IMAD.IADD R2, R4, 0x1, R12 ;  /* 0x0000000104027824 */ /* 0x001fc800078e020c */
[----:B------:R-:W-:Y:S02]  /*17130*/  IMAD.X R21, R0, 0x1, R22, P0 ;  /* 0x0000000100157824 */ /* 0x000fe400000e0616 */
[----:B------:R-:W-:Y:S01]  /*17140*/  IMAD R4, R9, 0x1f, RZ ;  /* 0x0000001f09047824 */ /* 0x000fe200078e02ff */
[----:B------:R-:W-:Y:S02]  /*17150*/  IADD3 R2, P0, R6, R2, RZ ;  /* 0x0000000206027210 */ /* 0x000fe40007f1e0ff */
[----:B------:R0:W2:Y:S03]  /*17160*/  LDG.E.U8 R152, desc[UR60][R20.64] ;  /* 0x0000003c14987981 */ /* 0x0000a6000c1e1100 */
[----:B------:R-:W-:-:S05]  /*17170*/  IMAD.X R3, R0, 0x1, R19, P0 ;  /* 0x0000000100037824 */ /* 0x000fca00000e0613 */
[----:B------:R1:W2:Y:S01]  /*17180*/  LDG.E.U8 R23, desc[UR60][R2.64] ;  /* 0x0000003c02177981 */ /* 0x0002a2000c1e1100 */
[----:B0-----:R-:W-:-:S05]  /*17190*/  IMAD.IADD R20, R4, 0x1, R8 ;  /* 0x0000000104147824 */ /* 0x001fca00078e0208 */
[----:B------:R-:W-:Y:S01]  /*171a0*/  IADD3 R20, P0, R6, R20, RZ ;  /* 0x0000001406147210 */ /* 0x000fe20007f1e0ff */
[----:B-1----:R-:W-:-:S04]  /*171b0*/  IMAD.IADD R2, R4, 0x1, R10 ;  /* 0x0000000104027824 */ /* 0x002fc800078e020a */
[----:B---3--:R-:W-:Y:S01]  /*171c0*/  IMAD.X R21, R0, 0x1, R16, P0 ;  /* 0x0000000100157824 */ /* 0x008fe200000e0610 */
[----:B------:R-:W-:-:S04]  /*171d0*/  IADD3 R2, P0, R6, R2, RZ ;  /* 0x0000000206027210 */ /* 0x000fc80007f1e0ff */
[----:B------:R0:W3:Y:S01]  /*171e0*/  LDG.E.U8 R22, desc[UR60][R20.64] ;  /* 0x0000003c14167981 */ /* 0x0000e2000c1e1100 */
[----:B------:R-:W-:Y:S02]  /*171f0*/  IMAD.X R3, R0, 0x1, R15, P0 ;  /* 0x0000000100037824 */ /* 0x000fe400000e060f */
[----:B0-----:R-:W-:-:S03]  /*17200*/  IMAD.IADD R20, R4, 0x1, R11 ;  /* 0x0000000104147824 */ /* 0x001fc600078e020b */
[----:B------:R0:W3:Y:S02]  /*17210*/  LDG.E.U8 R19, desc[UR60][R2.64] ;  /* 0x0000003c02137981 */ /* 0x0000e4000c1e1100 */
[----:B------:R-:W-:Y:S01]  /*17220*/  IADD3 R20, P0, R6, R20, RZ ;  /* 0x0000001406147210 */ /* 0x000fe20007f1e0ff */
[----:B0-----:R-:W-:-:S05]  /*17230*/  IMAD.IADD R2, R4, 0x1, R12 ;  /* 0x0000000104027824 */ /* 0x001fca00078e020c */
[----:B------:R-:W-:Y:S01]  /*17240*/  IADD3 R2, P2, R6, R2, RZ ;  /* 0x0000000206027210 */ /* 0x000fe20007f5e0ff */
[----:B----4-:R-:W-:-:S05]  /*17250*/  IMAD.X R21, R0, 0x1, R14, P0 ;  /* 0x0000000100157824 */ /* 0x010fca00000e060e */
[----:B------:R-:W4:Y:S01]  /*17260*/  LDG.E.U8 R20, desc[UR60][R20.64] ;  /* 0x0000003c14147981 */ /* 0x000f22000c1e1100 */
[----:B--2---:R-:W-:-:S05]  /*17270*/  IMAD.X R3, R0, 0x1, R13, P2 ;  /* 0x0000000100037824 */ /* 0x004fca00010e060d */
[----:B------:R0:W2:Y:S01]  /*17280*/  LDG.E.U8 R4, desc[UR60][R2.64] ;  /* 0x0000003c02047981 */ /* 0x0000a2000c1e1100 */
[C---:B------:R-:W-:Y:S01]  /*17290*/  IMAD.IADD R0, R18.reuse, 0x1, R17 ;  /* 0x0000000112007824 */ /* 0x040fe200078e0211 */
[----:B------:R-:W-:Y:S01]  /*172a0*/  BAR.SYNC.DEFER_BLOCKING 0x0 ;  /* 0x0000000000007b1d */ /* 0x000fe20000010000 */
[----:B0-----:R-:W-:-:S05]  /*172b0*/  LOP3.LUT R2, R18, 0x30, RZ, 0x3c, !PT ;  /* 0x0000003012027812 */ /* 0x001fca00078e3cff */
[----:B------:R-:W-:Y:S04]  /*172c0*/  STS.U8 [R0+0x10000], R46 ;  /* 0x0100002e00007388 */ /* 0x000fe80000000000 */
        /* <DEDUP_REMOVED lines=14> */
[----:B------:R0:W-:Y:S02]  /*173b0*/  STS.U8 [R0+0x13c00], R175 ;  /* 0x013c00af00007388 */ /* 0x0001e40000000000 */
[----:B0-----:R-:W-:-:S02]  /*173c0*/  LOP3.LUT R0, R18, 0x20, RZ, 0x3c, !PT ;  /* 0x0000002012007812 */ /* 0x001fc400078e3cff */
[----:B------:R-:W-:Y:S03]  /*173d0*/  STS.U8 [R7+0x10080], R42 ;  /* 0x0100802a07007388 */ /* 0x000fe60000000000 */
[C---:B------:R-:W-:Y:S01]  /*173e0*/  IMAD.IADD R0, R17.reuse, 0x1, R0 ;  /* 0x0000000111007824 */ /* 0x040fe200078e0200 */
        /* <DEDUP_REMOVED lines=30> */
[----:B------:R0:W-:Y:S01]  /*175d0*/  STS.U8 [R0+0x13d00], R167 ;  /* 0x013d00a700007388 */ /* 0x0001e20000000000 */
[----:B------:R-:W-:Y:S01]  /*175e0*/  IMAD.IADD R2, R17, 0x1, R2 ;  /* 0x0000000111027824 */ /* 0x000fe200078e0202 */
[----:B0-----:R-:W-:-:S04]  /*175f0*/  LOP3.LUT R0, R18, 0x40, RZ, 0x3c, !PT ;  /* 0x0000004012007812 */ /* 0x001fc800078e3cff */
[----:B------:R-:W-:Y:S01]  /*17600*/  STS.U8 [R2+0x10180], R34 ;  /* 0x0101802202007388 */ /* 0x000fe20000000000 */
[----:B------:R-:W-:-:S03]  /*17610*/  IMAD.IADD R0, R17, 0x1, R0 ;  /* 0x0000000111007824 */ /* 0x000fc600078e0200 */
[----:B------:R-:W-:Y:S01]  /*17620*/  STS.U8 [R2+0x11180], R33 ;  /* 0x0111802102007388 */ /* 0x000fe20000000000 */
[----:B------:R-:W-:-:S03]  /*17630*/  LOP3.LUT R3, R18, 0x50, RZ, 0x3c, !PT ;  /* 0x0000005012037812 */ /* 0x000fc600078e3cff */
        /* <DEDUP_REMOVED lines=13> */
[----:B------:R0:W-:Y:S04]  /*17710*/  STS.U8 [R2+0x13d80], R163 ;  /* 0x013d80a302007388 */ /* 0x0001e80000000000 */
[----:B------:R-:W-:Y:S04]  /*17720*/  STS.U8 [R0+0x10200], R30 ;  /* 0x0102001e00007388 */ /* 0x000fe80000000000 */
[----:B------:R-:W-:Y:S01]  /*17730*/  STS.U8 [R0+0x11200], R29 ;  /* 0x0112001d00007388 */ /* 0x000fe20000000000 */
[----:B0-----:R-:W-:-:S03]  /*17740*/  LOP3.LUT R2, R18, 0x60, RZ, 0x3c, !PT ;  /* 0x0000006012027812 */ /* 0x001fc600078e3cff */
        /* <DEDUP_REMOVED lines=14> */
[----:B------:R-:W-:-:S02]  /*17830*/  IMAD.IADD R3, R17, 0x1, R3 ;  /* 0x0000000111037824 */ /* 0x000fc400078e0203 */
[C---:B------:R-:W-:Y:S01]  /*17840*/  IMAD.IADD R2, R17.reuse, 0x1, R2 ;  /* 0x0000000111027824 */ /* 0x040fe200078e0202 */
[----:B0-----:R-:W-:Y:S02]  /*17850*/  LOP3.LUT R0, R18, 0x70, RZ, 0x3c, !PT ;  /* 0x0000007012007812 */ /* 0x001fe400078e3cff */
[----:B------:R-:W-:Y:S03]  /*17860*/  STS.U8 [R3+0x10280], R26 ;  /* 0x0102801a03007388 */ /* 0x000fe60000000000 */
[----:B------:R-:W-:Y:S01]  /*17870*/  IMAD.IADD R0, R17, 0x1, R0 ;  /* 0x0000000111007824 */ /* 0x000fe200078e0200 */
        /* <DEDUP_REMOVED lines=43> */
[----:B---3--:R-:W-:Y:S04]  /*17b30*/  STS.U8 [R0+0x10f80], R22 ;  /* 0x010f801600007388 */ /* 0x008fe80000000000 */
[----:B------:R-:W-:Y:S04]  /*17b40*/  STS.U8 [R0+0x11f80], R19 ;  /* 0x011f801300007388 */ /* 0x000fe80000000000 */
[----:B----4-:R-:W-:Y:S04]  /*17b50*/  STS.U8 [R0+0x12f80], R20 ;  /* 0x012f801400007388 */ /* 0x010fe80000000000 */
[----:B--2---:R-:W-:Y:S01]  /*17b60*/  STS.U8 [R0+0x13f80], R4 ;  /* 0x013f800400007388 */ /* 0x004fe20000000000 */
[----:B------:R1:W-:Y:S06]  /*17b70*/  MEMBAR.ALL.CTA ;  /* 0x0000000000007992 */ /* 0x0003ec0000008000 */
[----:B-1----:R-:W1:Y:S04]  /*17b80*/  FENCE.VIEW.ASYNC.S ;  /* 0x00000000000073c6 */ /* 0x002e680000000000 */
[----:B------:R-:W-:Y:S04]  /*17b90*/  STL [R1+0x16b0], R9 ;  /* 0x0016b00901007387 */ /* 0x000fe80000100800 */
[----:B------:R-:W-:Y:S04]  /*17ba0*/  STL [R1+0x16b4], R8 ;  /* 0x0016b40801007387 */ /* 0x000fe80000100800 */
[----:B------:R-:W-:Y:S04]  /*17bb0*/  STL [R1+0x16b8], R10 ;  /* 0x0016b80a01007387 */ /* 0x000fe80000100800 */
[----:B------:R2:W-:Y:S01]  /*17bc0*/  STL [R1+0x16bc], R11 ;  /* 0x0016bc0b01007387 */ /* 0x0005e20000100800 */
[----:B-1----:R-:W-:Y:S06]  /*17bd0*/  BAR.SYNC.DEFER_BLOCKING 0x0 ;  /* 0x0000000000007b1d */ /* 0x002fec0000010000 */
[----:B------:R-:W-:Y:S04]  /*17be0*/  STL [R1+0x16c0], R12 ;  /* 0x0016c00c01007387 */ /* 0x000fe80000100800 */
[----:B------:R1:W-:Y:S01]  /*17bf0*/  STL [R1+0x16c4], R6 ;  /* 0x0016c40601007387 */ /* 0x0003e20000100800 */
[----:B------:R-:W-:-:S02]  /*17c00*/  UIADD3.64 UR48, UR4, 0x2, URZ ;  /* 0x0000000204307897 */ /* 0x000fc4000fffe03f */
[----:B------:R-:W-:Y:S01]  /*17c10*/  UIADD3.64 UR52, UR4, 0x4, URZ ;  /* 0x0000000404347897 */ /* 0x000fe2000fffe03f */
[----:B0-----:R-:W3:Y:S04]  /*17c20*/  LDL.64 R2, [R1+0x7b0] ;  /* 0x0007b00001027983 */ /* 0x001ee80000100a00 */
[----:B--2---:R-:W2:Y:S01]  /*17c30*/  LDL.64 R10, [R1+0x7a8] ;  /* 0x0007a800010a7983 */ /* 0x004ea20000100a00 */
[----:B-1----:R-:W-:Y:S01]  /*17c40*/  SHF.R.U32.HI R6, RZ, 0x4, R17 ;  /* 0x00000004ff067819 */ /* 0x002fe20000011611 */
[----:B------:R-:W-:Y:S02]  /*17c50*/  WARPGROUP.ARRIVE ;  /* 0x00000000000079c5 */ /* 0x000fe40000000000 */
[----:B------:R-:W4:Y:S01]  /*17c60*/  LDL.64 R8, [R1+0x7a0] ;  /* 0x0007a00001087983 */ /* 0x000f220000100a00 */
[----:B------:R-:W-:-:S03]  /*17c70*/  SGXT.U32 R6, R6, 0xe ;  /* 0x0000000e0606781a */ /* 0x000fc60000000000 */
[----:B------:R-:W4:Y:S01]  /*17c80*/  LDL.64 R28, [R1+0x798] ;  /* 0x00079800011c7983 */ /* 0x000f220000100a00 */
[----:B------:R-:W-:Y:S02]  /*17c90*/  R2UR UR56, R6 ;  /* 0x00000000063872ca */ /* 0x000fe400000e0000 */
[----:B------:R-:W-:Y:S01]  /*17ca0*/  MOV R189, UR37 ;  /* 0x0000002500bd7c02 */ /* 0x000fe20008000f00 */
[----:B------:R-:W4:Y:S01]  /*17cb0*/  LDL.64 R26, [R1+0x790] ;  /* 0x00079000011a7983 */ /* 0x000f220000100a00 */
[----:B------:R-:W-:Y:S02]  /*17cc0*/  MOV R188, UR36 ;  /* 0x0000002400bc7c02 */ /* 0x000fe40008000f00 */
[----:B------:R-:W-:Y:S01]  /*17cd0*/  MOV R191, UR39 ;  /* 0x0000002700bf7c02 */ /* 0x000fe20008000f00 */
[----:B------:R-:W4:Y:S01]  /*17ce0*/  LDL.64 R40, [R1+0x788] ;  /* 0x0007880001287983 */ /* 0x000f220000100a00 */
[----:B------:R-:W-:Y:S02]  /*17cf0*/  MOV R190, UR38 ;  /* 0x0000002600be7c02 */ /* 0x000fe40008000f00 */
[----:B------:R-:W-:Y:S01]  /*17d00*/  MOV R193, UR33 ;  /* 0x0000002100c17c02 */ /* 0x000fe20008000f00 */
[----:B------:R-:W4:Y:S02]  /*17d10*/  LDL.64 R38, [R1+0x780] ;  /* 0x0007800001267983 */ /* 0x000f240000100a00 */
[----:B------:R-:W-:Y:S01]  /*17d20*/  QGMMA.64x32x32.F32.E4M3.E4M3 R168, gdesc[UR56], RZ, !UPT, gsb0 ;  /* 0x0060000038a879f3 */ /* 0x000fe2000c0008ff */
[----:B------:R-:W-:Y:S01]  /*17d30*/  MOV R192, UR32 ;  /* 0x0000002000c07c02 */ /* 0x000fe20008000f00 */
[----:B------:R-:W4:Y:S01]  /*17d40*/  LDL.64 R36, [R1+0x778] ;  /* 0x0007780001247983 */ /* 0x000f220000100a00 */
[----:B------:R-:W-:-:S02]  /*17d50*/  MOV R195, UR35 ;  /* 0x0000002300c37c02 */ /* 0x000fc40008000f00 */
[----:B------:R-:W-:Y:S01]  /*17d60*/  MOV R194, UR34 ;  /* 0x0000002200c27c02 */ /* 0x000fe20008000f00 */
[----:B------:R-:W4:Y:S01]  /*17d70*/  LDL.64 R34, [R1+0x770] ;  /* 0x0007700001227983 */ /* 0x000f220000100a00 */
[----:B------:R-:W-:Y:S02]  /*17d80*/  MOV R203, UR27 ;  /* 0x0000001b00cb7c02 */ /* 0x000fe40008000f00 */
[----:B------:R-:W-:Y:S01]  /*17d90*/  MOV R202, UR26 ;  /* 0x0000001a00ca7c02 */ /* 0x000fe20008000f00 */
[----:B------:R-:W4:Y:S01]  /*17da0*/  LDL.64 R32, [R1+0x768] ;  /* 0x0007680001207983 */ /* 0x000f220000100a00 */
[----:B------:R-:W-:Y:S02]  /*17db0*/  MOV R201, UR25 ;  /* 0x0000001900c97c02 */ /* 0x000fe40008000f00 */
        /* <DEDUP_REMOVED lines=10> */
[----:B------:R-:W4:Y:S01]  /*17e60*/  LDL R16, [R1+0xb80] ;  /* 0x000b800001107983 */ /* 0x000f220000100800 */
[----:B------:R-:W-:-:S02]  /*17e70*/  MOV R22, UR47 ;  /* 0x0000002f00167c02 */ /* 0x000fc40008000f00 */
[----:B------:R-:W-:Y:S01]  /*17e80*/  MOV R21, UR46 ;  /* 0x0000002e00157c02 */ /* 0x000fe20008000f00 */
[----:B------:R-:W4:Y:S01]  /*17e90*/  LDL R6, [R1+0x890] ;  /* 0x0008900001067983 */ /* 0x000f220000100800 */
[----:B------:R-:W-:Y:S02]  /*17ea0*/  MOV R184, UR41 ;  /* 0x0000002900b87c02 */ /* 0x000fe40008000f00 */
[----:B------:R-:W-:Y:S01]  /*17eb0*/  MOV R23, UR40 ;  /* 0x0000002800177c02 */ /* 0x000fe20008000f00 */
[----:B------:R-:W4:Y:S01]  /*17ec0*/  LDL R81, [R1+0xaa0] ;  /* 0x000aa00001517983 */ /* 0x000f220000100800 */
[----:B------:R-:W-:Y:S02]  /*17ed0*/  MOV R187, UR43 ;  /* 0x0000002b00bb7c02 */ /* 0x000fe40008000f00 */
[----:B------:R-:W-:Y:S01]  /*17ee0*/  MOV R185, UR42 ;  /* 0x0000002a00b97c02 */ /* 0x000fe20008000f00 */
[----:B------:R-:W4:Y:S01]  /*17ef0*/  LDL R80, [R1+0xab0] ;  /* 0x000ab00001507983 */ /* 0x000f220000100800 */
[----:B------:R-:W-:-:S02]  /*17f00*/  MOV R24, UR59 ;  /* 0x0000003b00187c02 */ /* 0x000fc40008000f00 */
[----:B------:R-:W-:Y:S01]  /*17f10*/  MOV R25, UR58 ;  /* 0x0000003a00197c02 */ /* 0x000fe20008000f00 */
[----:B------:R-:W4:Y:S04]  /*17f20*/  LDL R79, [R1+0xac0] ;  /* 0x000ac000014f7983 */ /* 0x000f280000100800 */
[----:B------:R-:W4:Y:S04]  /*17f30*/  LDL R78, [R1+0xad0] ;  /* 0x000ad000014e7983 */ /* 0x000f280000100800 */
[----:B------:R-:W4:Y:S04]  /*17f40*/  LDL R82, [R1+0xafc] ;  /* 0x000afc0001527983 */ /* 0x000f280000100800 */
[----:B------:R-:W4:Y:S04]  /*17f50*/  LDL R84, [R1+0xb0c] ;  /* 0x000b0c0001547983 */ /* 0x000f280000100800 */
[----:B------:R-:W4:Y:S01]  /*17f60*/  LDL R83, [R1+0xb38] ;  /* 0x000b380001537983 */ /* 0x000f220000100800 */
[----:B------:R-:W-:-:S02]  /*17f70*/  WARPGROUP.DEPBAR.LE gsb0, 0x0 ;  /* 0x00008000000079c5 */ /* 0x000fc40000010000 */
[----:B------:R-:W-:Y:S01]  /*17f80*/  WARPGROUP.ARRIVE ;  /* 0x00000000000079c5 */ /* 0x000fe20000000000 */
[----:B------:R-:W4:Y:S04]  /*17f90*/  LDL R85, [R1+0xc68] ;  /* 0x000c680001557983 */ /* 0x000f280000100800 */
[----:B------:R-:W4:Y:S01]  /*17fa0*/  LDL R87, [R1+0xc60] ;  /* 0x000c600001577983 */ /* 0x000f220000100800 */
[----:B------:R-:W-:Y:S03]  /*17fb0*/  QGMMA.64x32x32.F32.E4M3.E4M3 R168, gdesc[UR4], R168, gsb0 ;  /* 0x0060000004a879f3 */ /* 0x000fe600080008a8 */
[----:B------:R-:W4:Y:S04]  /*17fc0*/  LDL R86, [R1+0xb44] ;  /* 0x000b440001567983 */ /* 0x000f280000100800 */
[----:B------:R-:W4:Y:S04]  /*17fd0*/  LDL R89, [R1+0xc10] ;  /* 0x000c100001597983 */ /* 0x000f280000100800 */
[----:B------:R-:W4:Y:S04]  /*17fe0*/  LDL R88, [R1+0xbf0] ;  /* 0x000bf00001587983 */ /* 0x000f280000100800 */
[----:B------:R-:W4:Y:S04]  /*17ff0*/  LDL R95, [R1+0xb90] ;  /* 0x000b9000015f7983 */ /* 0x000f280000100800 */
[----:B------:R-:W4:Y:S04]  /*18000*/  LDL R94, [R1+0xb58] ;  /* 0x000b5800015e7983 */ /* 0x000f280000100800 */
[----:B------:R-:W4:Y:S04]  /*18010*/  LDL R93, [R1+0xbcc] ;  /* 0x000bcc00015d7983 */ /* 0x000f280000100800 */
[----:B------:R-:W4:Y:S04]  /*18020*/  LDL R92, [R1+0xbc4] ;  /* 0x000bc400015c7983 */ /* 0x000f280000100800 */
[----:B------:R-:W4:Y:S04]  /*18030*/  LDL R91, [R1+0xbd4] ;  /* 0x000bd400015b7983 */ /* 0x000f280000100800 */
[----:B------:R-:W4:Y:S01]  /*18040*/  LDL R90, [R1+0xbb4] ;  /* 0x000bb400015a7983 */ /* 0x000f220000100800 */
[----:B------:R-:W-:-:S02]  /*18050*/  WARPGROUP.DEPBAR.LE gsb0, 0x0 ;  /* 0x00008000000079c5 */ /* 0x000fc40000010000 */
[----:B------:R-:W-:-:S06]  /*18060*/  WARPGROUP.ARRIVE ;  /* 0x00000000000079c5 */ /* 0x000fcc0000000000 */
[----:B------:R-:W-:Y:S03]  /*18070*/  QGMMA.64x32x32.F32.E4M3.E4M3 R168, gdesc[UR48], R168, gsb0 ;  /* 0x0060000030a879f3 */ /* 0x000fe600080008a8 */
[----:B------:R-:W-:Y:S02]  /*18080*/  WARPGROUP.DEPBAR.LE gsb0, 0x0 ;  /* 0x00008000000079c5 */ /* 0x000fe40000010000 */
        /* <DEDUP_REMOVED lines=31> */
[----:B------:R-:W-:Y:S01]  /*18280*/  QGMMA.64x32x32.F32.E4M3.E4M3 R168, gdesc[UR44], R168, gsb0 ;  /* 0x006000002ca879f3 */ /* 0x000fe200080008a8 */
[----:B------:R-:W-:Y:S02]  /*18290*/  R2UR UR51, R142 ;  /* 0x000000008e3372ca */ /* 0x000fe400000e0000 */
[----:B------:R-:W-:Y:S02]  /*182a0*/  R2UR UR50, R143 ;  /* 0x000000008f3272ca */ /* 0x000fe400000e0000 */
[----:B------:R-:W-:Y:S02]  /*182b0*/  R2UR UR49, R144 ;  /* 0x00000000903172ca */ /* 0x000fe400000e0000 */
[----:B------:R-:W-:Y:S01]  /*182c0*/  R2UR UR48, R145 ;  /* 0x00000000913072ca */ /* 0x000fe200000e0000 */
[----:B------:R-:W-:Y:S02]  /*182d0*/  WARPGROUP.DEPBAR.LE gsb0, 0x0 ;  /* 0x00008000000079c5 */ /* 0x000fe40000010000 */
[----:B------:R-:W-:-:S10]  /*182e0*/  WARPGROUP.ARRIVE ;  /* 0x00000000000079c5 */ /* 0x000fd40000000000 */
[----:B------:R-:W-:Y:S01]  /*182f0*/  QGMMA.64x32x32.F32.E4M3.E4M3 R168, gdesc[UR48], R168, gsb0 ;  /* 0x0060000030a879f3 */ /* 0x000fe200080008a8 */
[----:B------:R-:W-:Y:S01]  /*18300*/  UMOV UR56, UR54 ;  /* 0x0000003600387c82 */ /* 0x000fe20008000000 */
[----:B------:R-:W-:Y:S01]  /*18310*/  UMOV UR57, UR55 ;  /* 0x0000003700397c82 */ /* 0x000fe20008000000 */
[----:B------:R-:W-:Y:S02]  /*18320*/  R2UR UR55, R146 ;  /* 0x00000000923772ca */ /* 0x000fe400000e0000 */
[----:B------:R-:W-:Y:S02]  /*18330*/  R2UR UR54, R147 ;  /* 0x00000000933672ca */ /* 0x000fe400000e0000 */
[----:B------:R-:W-:Y:S02]  /*18340*/  R2UR UR53, R148 ;  /* 0x00000000943572ca */ /* 0x000fe400000e0000 */
[----:B------:R-:W-:Y:S01]  /*18350*/  R2UR UR52, R149 ;  /* 0x00000000953472ca */ /* 0x000fe200000e0000 */
[----:B------:R-:W-:-:S02]  /*18360*/  WARPGROUP.DEPBAR.LE gsb0, 0x0 ;  /* 0x00008000000079c5 */ /* 0x000fc40000010000 */
[----:B------:R-:W-:-:S10]  /*18370*/  WARPGROUP.ARRIVE ;  /* 0x00000000000079c5 */ /* 0x000fd40000000000 */
[----:B------:R-:W-:Y:S01]  /*18380*/  QGMMA.64x32x32.F32.E4M3.E4M3 R168, gdesc[UR52], R168, gsb0 ;  /* 0x0060000034a879f3 */ /* 0x000fe200080008a8 */
[----:B------:R-:W-:Y:S01]  /*18390*/  UIADD3.64 UR36, UR4, 0x1fe, URZ ;  /* 0x000001fe04247897 */ /* 0x000fe2000fffe03f */
[----:B------:R-:W-:Y:S01]  /*183a0*/  UMOV UR38, UR58 ;  /* 0x0000003a00267c82 */ /* 0x000fe20008000000 */
[----:B------:R-:W-:Y:S01]  /*183b0*/  UMOV UR39, UR59 ;  /* 0x0000003b00277c82 */ /* 0x000fe20008000000 */
[----:B------:R-:W-:Y:S02]  /*183c0*/  WARPGROUP.DEPBAR.LE gsb0, 0x0 ;  /* 0x00008000000079c5 */ /* 0x000fe40000010000 */
[----:B------:R-:W-:-:S06]  /*183d0*/  WARPGROUP.ARRIVE ;  /* 0x00000000000079c5 */ /* 0x000fcc0000000000 */
[----:B------:R-:W-:Y:S01]  /*183e0*/  QGMMA.64x32x32.F32.E4M3.E4M3 R152, gdesc[UR36], RZ, !UPT, gsb0 ;  /* 0x00600000249879f3 */ /* 0x000fe2000c0008ff */
[----:B---3--:R-:W-:Y:S02]  /*183f0*/  R2UR UR32, R2 ;  /* 0x00000000022072ca */ /* 0x008fe400000e0000 */
[----:B------:R-:W-:Y:S01]  /*18400*/  R2UR UR33, R3 ;  /* 0x00000000032172ca */ /* 0x000fe200000e0000 */
[----:B------:R-:W-:Y:S01]  /*18410*/  UMOV UR34, UR6 ;  /* 0x0000000600227c82 */ /* 0x000fe20008000000 */
[----:B------:R-:W-:Y:S01]  /*18420*/  UMOV UR35, UR7 ;  /* 0x0000000700237c82 */ /* 0x000fe20008000000 */
[----:B------:R-:W-:Y:S02]  /*18430*/  WARPGROUP.DEPBAR.LE gsb0, 0x0 ;  /* 0x00008000000079c5 */ /* 0x000fe40000010000 */
[----:B------:R-:W-:-:S08]  /*18440*/  WARPGROUP.ARRIVE ;  /* 0x00000000000079c5 */ /* 0x000fd00000000000 */
[----:B------:R-:W-:Y:S01]  /*18450*/  QGMMA.64x32x32.F32.E4M3.E4M3 R152, gdesc[UR32], R152, gsb0 ;  /* 0x00600000209879f3 */ /* 0x000fe20008000898 */
[----:B--2---:R-:W-:Y:S02]  /*18460*/  R2UR UR24, R10 ;  /* 0x000000000a1872ca */ /* 0x004fe400000e0000 */
[----:B------:R-:W-:Y:S02]  /*18470*/  R2UR UR25, R11 ;  /* 0x000000000b1972ca */ /* 0x000fe400000e0000 */
[----:B------:R-:W-:Y:S02]  /*18480*/  R2UR UR26, R150 ;  /* 0x00000000961a72ca */ /* 0x000fe400000e0000 */
[----:B------:R-:W-:Y:S02]  /*18490*/  R2UR UR27, R151 ;  /* 0x00000000971b72ca */ /* 0x000fe400000e0000 */
[----:B----4-:R-:W-:Y:S02]  /*184a0*/  R2UR UR28, R8 ;  /* 0x00000000081c72ca */ /* 0x010fe400000e0000 */
[----:B------:R-:W-:Y:S01]  /*184b0*/  R2UR UR29, R9 ;  /* 0x00000000091d72ca */ /* 0x000fe200000e0000 */
[----:B------:R-:W-:Y:S01]  /*184c0*/  UMOV UR30, UR56 ;  /* 0x00000038001e7c82 */ /* 0x000fe20008000000 */
[----:B------:R-:W-:Y:S01]  /*184d0*/  UMOV UR31, UR57 ;  /* 0x00000039001f7c82 */ /* 0x000fe20008000000 */
[----:B------:R-:W-:-:S02]  /*184e0*/  R2UR UR36, R28 ;  /* 0x000000001c2472ca */ /* 0x000fc400000e0000 */
[----:B------:R-:W-:Y:S01]  /*184f0*/  R2UR UR37, R29 ;  /* 0x000000001d2572ca */ /* 0x000fe200000e0000 */
[----:B------:R-:W-:Y:S01]  /*18500*/  UMOV UR38, UR10 ;  /* 0x0000000a00267c82 */ /* 0x000fe20008000000 */
[----:B------:R-:W-:Y:S01]  /*18510*/  UMOV UR39, UR11 ;  /* 0x0000000b00277c82 */ /* 0x000fe20008000000 */
[----:B------:R-:W2:Y:S01]  /*18520*/  LDL.64 R8, [R1+0x740] ;  /* 0x0007400001087983 */ /* 0x000ea20000100a00 */
[----:B------:R-:W-:Y:S02]  /*18530*/  R2UR UR44, R26 ;  /* 0x000000001a2c72ca */ /* 0x000fe400000e0000 */
[----:B------:R-:W-:Y:S01]  /*18540*/  R2UR UR45, R27 ;  /* 0x000000001b2d72ca */ /* 0x000fe200000e0000 */
[----:B------:R-:W-:Y:S01]  /*18550*/  UMOV UR46, UR14 ;  /* 0x0000000e002e7c82 */ /* 0x000fe20008000000 */
[----:B------:R-:W-:Y:S01]  /*18560*/  UMOV UR47, UR15 ;  /* 0x0000000f002f7c82 */ /* 0x000fe20008000000 */
[----:B------:R-:W3:Y:S01]  /*18570*/  LDL.64 R10, [R1+0x748] ;  /* 0x00074800010a7983 */ /* 0x000ee20000100a00 */
        /* <DEDUP_REMOVED lines=12> */
[----:B------:R-:W-:Y:S02]  /*18640*/  MOV R27, UR5 ;  /* 0x00000005001b7c02 */ /* 0x000fe40008000f00 */
[----:B------:R-:W-:Y:S02]  /*18650*/  MOV R26, UR4 ;  /* 0x00000004001a7c02 */ /* 0x000fe40008000f00 */
[----:B------:R-:W-:Y:S02]  /*18660*/  R2UR UR4, R40 ;  /* 0x00000000280472ca */ /* 0x000fe400000e0000 */
[----:B------:R-:W-:Y:S02]  /*18670*/  R2UR UR5, R41 ;  /* 0x00000000290572ca */ /* 0x000fe400000e0000 */
[----:B------:R-:W-:Y:S01]  /*18680*/  MOV R29, UR7 ;  /* 0x00000007001d7c02 */ /* 0x000fe20008000f00 */
[----:B------:R-:W-:Y:S01]  /*18690*/  UMOV UR7, UR19 ;  /* 0x0000001300077c82 */ /* 0x000fe20008000000 */
[----:B------:R-:W-:Y:S01]  /*186a0*/  MOV R28, UR6 ;  /* 0x00000006001c7c02 */ /* 0x000fe20008000f00 */
[----:B------:R-:W-:Y:S01]  /*186b0*/  UMOV UR6, UR18 ;  /* 0x0000001200067c82 */ /* 0x000fe20008000000 */
[----:B------:R-:W-:-:S02]  /*186c0*/  WARPGROUP.DEPBAR.LE gsb0, 0x0 ;  /* 0x00008000000079c5 */ /* 0x000fc40000010000 */
[----:B------:R-:W-:-:S06]  /*186d0*/  WARPGROUP.ARRIVE ;  /* 0x00000000000079c5 */ /* 0x000fcc0000000000 */
[----:B------:R-:W-:Y:S01]  /*186e0*/  QGMMA.64x32x32.F32.E4M3.E4M3 R152, gdesc[UR4], R152, gsb0 ;  /* 0x00600000049879f3 */ /* 0x000fe20008000898 */
[----:B------:R-:W-:Y:S02]  /*186f0*/  R2UR UR24, R38 ;  /* 0x00000000261872ca */ /* 0x000fe400000e0000 */
[----:B------:R-:W-:Y:S01]  /*18700*/  R2UR UR25, R39 ;  /* 0x00000000271972ca */ /* 0x000fe200000e0000 */
[----:B------:R-:W-:Y:S01]  /*18710*/  UMOV UR26, UR22 ;  /* 0x00000016001a7c82 */ /* 0x000fe20008000000 */
[----:B------:R-:W-:Y:S01]  /*18720*/  UMOV UR27, UR23 ;  /* 0x00000017001b7c82 */ /* 0x000fe20008000000 */
[----:B------:R-:W-:Y:S02]  /*18730*/  WARPGROUP.DEPBAR.LE gsb0, 0x0 ;  /* 0x00008000000079c5 */ /* 0x000fe40000010000 */
[----:B------:R-:W-:-:S08]  /*18740*/  WARPGROUP.ARRIVE ;  /* 0x00000000000079c5 */ /* 0x000fd00000000000 */
[----:B------:R-:W-:Y:S01]  /*18750*/  QGMMA.64x32x32.F32.E4M3.E4M3 R152, gdesc[UR24], R152, gsb0 ;  /* 0x00600000189879f3 */ /* 0x000fe20008000898 */
[----:B------:R-:W-:Y:S02]  /*18760*/  R2UR UR27, R203 ;  /* 0x00000000cb1b72ca */ /* 0x000fe400000e0000 */
[----:B------:R-:W-:Y:S02]  /*18770*/  R2UR UR26, R202 ;  /* 0x00000000ca1a72ca */ /* 0x000fe400000e0000 */
[----:B------:R-:W-:Y:S02]  /*18780*/  R2UR UR28, R36 ;  /* 0x00000000241c72ca */ /* 0x000fe400000e0000 */
[----:B------:R-:W-:-:S07]  /*18790*/  R2UR UR29, R37 ;  /* 0x00000000251d72ca */ /* 0x000fce00000e0000 */
[----:B------:R-:W-:Y:S02]  /*187a0*/  UMOV UR31, UR27 ;  /* 0x0000001b001f7c82 */ /* 0x000fe40008000000 */
[----:B------:R-:W-:Y:S01]  /*187b0*/  UMOV UR30, UR26 ;  /* 0x0000001a001e7c82 */ /* 0x000fe20008000000 */
[----:B--2---:R-:W-:Y:S02]  /*187c0*/  R2UR UR5, R9 ;  /* 0x00000000090572ca */ /* 0x004fe400000e0000 */
[----:B------:R-:W2:Y:S01]  /*187d0*/  LDL R9, [R1+0xb88] ;  /* 0x000b880001097983 */ /* 0x000ea20000100800 */
[----:B------:R-:W-:Y:S02]  /*187e0*/  WARPGROUP.DEPBAR.LE gsb0, 0x0 ;  /* 0x00008000000079c5 */ /* 0x000fe40000010000 */
[----:B------:R-:W-:-:S06]  /*187f0*/  WARPGROUP.ARRIVE ;  /* 0x00000000000079c5 */ /* 0x000fcc0000000000 */
[----:B------:R-:W-:Y:S01]  /*18800*/  QGMMA.64x32x32.F32.E4M3.E4M3 R152, gdesc[UR28], R152, gsb0 ;  /* 0x006000001c9879f3 */ /* 0x000fe20008000898 */
[----:B------:R-:W-:Y:S02]  /*18810*/  R2UR UR31, R199 ;  /* 0x00000000c71f72ca */ /* 0x000fe400000e0000 */
[----:B------:R-:W-:Y:S02]  /*18820*/  R2UR UR30, R198 ;  /* 0x00000000c61e72ca */ /* 0x000fe400000e0000 */
[----:B------:R-:W-:Y:S02]  /*18830*/  R2UR UR32, R34 ;  /* 0x00000000222072ca */ /* 0x000fe400000e0000 */
[----:B------:R-:W-:Y:S02]  /*18840*/  R2UR UR33, R35 ;  /* 0x00000000232172ca */ /* 0x000fe400000e0000 */
[----:B------:R-:W-:Y:S01]  /*18850*/  R2UR UR36, R32 ;  /* 0x00000000202472ca */ /* 0x000fe200000e0000 */
[----:B------:R-:W4:Y:S04]  /*18860*/  LDL.64 R34, [R1+0x738] ;  /* 0x0007380001227983 */ /* 0x000f280000100a00 */
[----:B------:R-:W-:Y:S01]  /*18870*/  UMOV UR35, UR31 ;  /* 0x0000001f00237c82 */ /* 0x000fe20008000000 */
[----:B------:R-:W-:Y:S01]  /*18880*/  R2UR UR37, R33 ;  /* 0x00000000212572ca */ /* 0x000fe200000e0000 */
[----:B------:R-:W-:Y:S01]  /*18890*/  UMOV UR34, UR30 ;  /* 0x0000001e00227c82 */ /* 0x000fe20008000000 */
[----:B------:R-:W-:Y:S01]  /*188a0*/  R2UR UR45, R15 ;  /* 0x000000000f2d72ca */ /* 0x000fe200000e0000 */
[----:B------:R-:W4:Y:S04]  /*188b0*/  LDL R33, [R1+0x870] ;  /* 0x0008700001217983 */ /* 0x000f280000100800 */
[----:B------:R-:W4:Y:S01]  /*188c0*/  LDL R15, [R1+0x878] ;  /* 0x00087800010f7983 */ /* 0x000f220000100800 */
[----:B------:R-:W-:-:S02]  /*188d0*/  R2UR UR4, R8 ;  /* 0x00000000080472ca */ /* 0x000fc400000e0000 */
[----:B---3--:R-:W-:Y:S01]  /*188e0*/  R2UR UR57, R11 ;  /* 0x000000000b3972ca */ /* 0x008fe200000e0000 */
[----:B------:R-:W3:Y:S04]  /*188f0*/  LDL R8, [R1+0x86c] ;  /* 0x00086c0001087983 */ /* 0x000ee80000100800 */
[----:B------:R-:W3:Y:S01]  /*18900*/  LDL R11, [R1+0x880] ;  /* 0x00088000010b7983 */ /* 0x000ee20000100800 */
[----:B------:R-:W-:Y:S02]  /*18910*/  R2UR UR40, R30 ;  /* 0x000000001e2872ca */ /* 0x000fe400000e0000 */
[----:B------:R-:W-:Y:S01]  /*18920*/  R2UR UR41, R31 ;  /* 0x000000001f2972ca */ /* 0x000fe200000e0000 */
[----:B------:R-:W3:Y:S01]  /*18930*/  LDL R32, [R1+0x884] ;  /* 0x0008840001207983 */ /* 0x000ee20000100800 */
[----:B------:R-:W-:-:S03]  /*18940*/  R2UR UR44, R14 ;  /* 0x000000000e2c72ca */ /* 0x000fc600000e0000 */
[----:B------:R-:W3:Y:S01]  /*18950*/  LDL R14, [R1+0x874] ;  /* 0x00087400010e7983 */ /* 0x000ee20000100800 */
[----:B------:R-:W-:Y:S01]  /*18960*/  MOV R2, UR49 ;  /* 0x0000003100027c02 */ /* 0x000fe20008000f00 */
[----:B------:R-:W-:Y:S02]  /*18970*/  WARPGROUP.DEPBAR.LE gsb0, 0x0 ;  /* 0x00008000000079c5 */ /* 0x000fe40000010000 */
[----:B------:R-:W-:Y:S01]  /*18980*/  WARPGROUP.ARRIVE ;  /* 0x00000000000079c5 */ /* 0x000fe20000000000 */
[----:B------:R-:W-:Y:S01]  /*18990*/  R2UR UR56, R10 ;  /* 0x000000000a3872ca */ /* 0x000fe200000e0000 */
[----:B------:R-:W3:Y:S04]  /*189a0*/  LDL R31, [R1+0x898] ;  /* 0x00089800011f7983 */ /* 0x000ee80000100800 */
[----:B------:R-:W-:Y:S01]  /*189b0*/  QGMMA.64x32x32.F32.E4M3.E4M3 R152, gdesc[UR32], R152, gsb0 ;  /* 0x00600000209879f3 */ /* 0x000fe20008000898 */
[----:B------:R-:W-:Y:S01]  /*189c0*/  R2UR UR35, R195 ;  /* 0x00000000c32372ca */ /* 0x000fe200000e0000 */
[----:B------:R-:W3:Y:S01]  /*189d0*/  LDL R10, [R1+0x87c] ;  /* 0x00087c00010a7983 */ /* 0x000ee20000100800 */
[----:B------:R-:W-:-:S02]  /*189e0*/  R2UR UR34, R194 ;  /* 0x00000000c22272ca */ /* 0x000fc400000e0000 */
[----:B------:R-:W-:Y:S01]  /*189f0*/  MOV R0, UR48 ;  /* 0x0000003000007c02 */ /* 0x000fe20008000f00 */
[----:B------:R-:W3:Y:S08]  /*18a00*/  LDL R30, [R1+0x88c] ;  /* 0x00088c00011e7983 */ /* 0x000ef00000100800 */
[----:B------:R-:W-:Y:S02]  /*18a10*/  UMOV UR39, UR35 ;  /* 0x0000002300277c82 */ /* 0x000fe40008000000 */
[----:B------:R-:W-:Y:S01]  /*18a20*/  UMOV UR38, UR34 ;  /* 0x0000002200267c82 */ /* 0x000fe20008000000 */
[----:B------:R-:W-:-:S02]  /*18a30*/  WARPGROUP.DEPBAR.LE gsb0, 0x0 ;  /* 0x00008000000079c5 */ /* 0x000fc40000010000 */
[----:B------:R-:W-:-:S06]  /*18a40*/  WARPGROUP.ARRIVE ;  /* 0x00000000000079c5 */ /* 0x000fcc0000000000 */
[----:B------:R-:W-:Y:S01]  /*18a50*/  QGMMA.64x32x32.F32.E4M3.E4M3 R152, gdesc[UR36], R152, gsb0 ;  /* 0x00600000249879f3 */ /* 0x000fe20008000898 */
[----:B------:R-:W-:Y:S02]  /*18a60*/  R2UR UR39, R191 ;  /* 0x00000000bf2772ca */ /* 0x000fe400000e0000 */
[----:B------:R-:W-:-:S11]  /*18a70*/  R2UR UR38, R190 ;  /* 0x00000000be2672ca */ /* 0x000fd600000e0000 */
[----:B------:R-:W-:Y:S02]  /*18a80*/  UMOV UR43, UR39 ;  /* 0x00000027002b7c82 */ /* 0x000fe40008000000 */
[----:B------:R-:W-:Y:S01]  /*18a90*/  UMOV UR42, UR38 ;  /* 0x00000026002a7c82 */ /* 0x000fe20008000000 */
[----:B------:R-:W-:Y:S02]  /*18aa0*/  WARPGROUP.DEPBAR.LE gsb0, 0x0 ;  /* 0x00008000000079c5 */ /* 0x000fe40000010000 */
        /* <DEDUP_REMOVED lines=10> */
[----:B------:R-:W3:Y:S01]  /*18b50*/  LDL R13, [R1+0x888] ;  /* 0x00088800010d7983 */ /* 0x000ee20000100800 */
[----:B------:R-:W-:Y:S02]  /*18b60*/  R2UR UR47, R22 ;  /* 0x00000000162f72ca */ /* 0x000fe400000e0000 */
[----:B------:R-:W-:Y:S02]  /*18b70*/  R2UR UR46, R21 ;  /* 0x00000000152e72ca */ /* 0x000fe400000e0000 */
[----:B------:R-:W-:Y:S02]  /*18b80*/  R2UR UR48, R12 ;  /* 0x000000000c3072ca */ /* 0x000fe400000e0000 */
[----:B------:R-:W-:Y:S01]  /*18b90*/  MOV R4, UR51 ;  /* 0x0000003300047c02 */ /* 0x000fe20008000f00 */
[----:B------:R-:W3:Y:S01]  /*18ba0*/  LDL R12, [R1+0x8a0] ;  /* 0x0008a000010c7983 */ /* 0x000ee20000100800 */
[----:B------:R-:W-:-:S05]  /*18bb0*/  MOV R3, UR50 ;  /* 0x0000003200037c02 */ /* 0x000fca0008000f00 */
[----:B------:R-:W-:Y:S02]  /*18bc0*/  UMOV UR51, UR47 ;  /* 0x0000002f00337c82 */ /* 0x000fe40008000000 */
[----:B------:R-:W-:Y:S01]  /*18bd0*/  UMOV UR50, UR46 ;  /* 0x0000002e00327c82 */ /* 0x000fe20008000000 */
[----:B------:R-:W-:Y:S02]  /*18be0*/  WARPGROUP.DEPBAR.LE gsb0, 0x0 ;  /* 0x00008000000079c5 */ /* 0x000fe40000010000 */
[----:B------:R-:W-:-:S06]  /*18bf0*/  WARPGROUP.ARRIVE ;  /* 0x00000000000079c5 */ /* 0x000fcc0000000000 */
[----:B------:R-:W-:Y:S01]  /*18c00*/  QGMMA.64x32x32.F32.E4M3.E4M3 R152, gdesc[UR48], R152, gsb0 ;  /* 0x00600000309879f3 */ /* 0x000fe20008000898 */
[----:B------:R-:W-:Y:S02]  /*18c10*/  R2UR UR49, R2 ;  /* 0x00000000023172ca */ /* 0x000fe400000e0000 */
[----:B--2---:R-:W-:Y:S02]  /*18c20*/  IADD3 R2, P2, R5, R9, RZ ;  /* 0x0000000905027210 */ /* 0x004fe40007f5e0ff */
[----:B------:R-:W2:Y:S01]  /*18c30*/  LDL R9, [R1+0x894] ;  /* 0x0008940001097983 */ /* 0x000ea20000100800 */
[----:B------:R-:W-:Y:S02]  /*18c40*/  R2UR UR48, R0 ;  /* 0x00000000003072ca */ /* 0x000fe400000e0000 */
[----:B------:R-:W-:Y:S02]  /*18c50*/  SHF.R.S32.HI R0, RZ, 0x1f, R5 ;  /* 0x0000001fff007819 */ /* 0x000fe40000011405 */
[----:B------:R-:W-:-:S02]  /*18c60*/  R2UR UR50, R3 ;  /* 0x00000000033272ca */ /* 0x000fc400000e0000 */
[----:B------:R-:W-:Y:S01]  /*18c70*/  R2UR UR44, R19 ;  /* 0x00000000132c72ca */ /* 0x000fe200000e0000 */
[----:B------:R-:W-:Y:S01]  /*18c80*/  IMAD.X R3, R0, 0x1, R16, P2 ;  /* 0x0000000100037824 */ /* 0x000fe200010e0610 */
[----:B------:R-:W2:Y:S01]  /*18c90*/  LDL R19, [R1+0x8a8] ;  /* 0x0008a80001137983 */ /* 0x000ea20000100800 */
[----:B----4-:R-:W-:-:S03]  /*18ca0*/  IADD3 R22, P2, R5, R15, RZ ;  /* 0x0000000f05167210 */ /* 0x010fc60007f5e0ff */
[----:B------:R-:W4:Y:S01]  /*18cb0*/  LDL R15, [R1+0x89c] ;  /* 0x00089c00010f7983 */ /* 0x000f220000100800 */
[----:B------:R-:W-:Y:S02]  /*18cc0*/  R2UR UR45, R20 ;  /* 0x00000000142d72ca */ /* 0x000fe400000e0000 */
[----:B------:R-:W-:Y:S01]  /*18cd0*/  IADD3 R20, P0, R5, R33, RZ ;  /* 0x0000002105147210 */ /* 0x000fe20007f1e0ff */
[----:B------:R-:W4:Y:S04]  /*18ce0*/  LDL R16, [R1+0x8b0] ;  /* 0x0008b00001107983 */ /* 0x000f280000100800 */
[----:B---3--:R-:W-:Y:S01]  /*18cf0*/  IMAD.X R21, R0, 0x1, R8, P0 ;  /* 0x0000000100157824 */ /* 0x008fe200000e0608 */
[----:B------:R-:W-:Y:S01]  /*18d00*/  R2UR UR40, R23 ;  /* 0x00000000172872ca */ /* 0x000fe200000e0000 */
[----:B------:R0:W3:Y:S04]  /*18d10*/  LDG.E.U8 R8, desc[UR60][R2.64] ;  /* 0x0000003c02087981 */ /* 0x0000e8000c1e1100 */
[----:B------:R-:W3:Y:S01]  /*18d20*/  LDG.E.U8 R77, desc[UR60][R20.64] ;  /* 0x0000003c144d7981 */ /* 0x000ee2000c1e1100 */
[----:B------:R-:W-:Y:S01]  /*18d30*/  R2UR UR51, R4 ;  /* 0x00000000043372ca */ /* 0x000fe200000e0000 */
[----:B------:R-:W-:-:S02]  /*18d40*/  IMAD.X R23, R0, 0x1, R14, P2 ;  /* 0x0000000100177824 */ /* 0x000fc400010e060e */
[----:B------:R-:W3:Y:S01]  /*18d50*/  LDL R14, [R1+0x8b8] ;  /* 0x0008b800010e7983 */ /* 0x000ee20000100800 */
[----:B0-----:R-:W-:-:S03]  /*18d60*/  IADD3 R2, P0, R5, R11, RZ ;  /* 0x0000000b05027210 */ /* 0x001fc60007f1e0ff */
[----:B------:R-:W3:Y:S02]  /*18d70*/  LDL R11, [R1+0x8a4] ;  /* 0x0008a400010b7983 */ /* 0x000ee40000100800 */
[----:B------:R-:W-:Y:S02]  /*18d80*/  IMAD.X R3, R0, 0x1, R10, P0 ;  /* 0x0000000100037824 */ /* 0x000fe400000e060a */
[----:B------:R0:W3:Y:S04]  /*18d90*/  LDG.E.U8 R64, desc[UR60][R22.64] ;  /* 0x0000003c16407981 */ /* 0x0000e8000c1e1100 */
[----:B------:R-:W3:Y:S04]  /*18da0*/  LDL R10, [R1+0x8c0] ;  /* 0x0008c000010a7983 */ /* 0x000ee80000100800 */
[----:B------:R-:W3:Y:S01]  /*18db0*/  LDL R4, [R1+0x8c8] ;  /* 0x0008c80001047983 */ /* 0x000ee20000100800 */
[----:B0-----:R-:W-:-:S03]  /*18dc0*/  IADD3 R22, P0, R5, R6, RZ ;  /* 0x0000000605167210 */ /* 0x001fc60007f1e0ff */
[----:B------:R-:W3:Y:S04]  /*18dd0*/  LDL R6, [R1+0x8b4] ;  /* 0x0008b40001067983 */ /* 0x000ee80000100800 */
[----:B------:R0:W3:Y:S01]  /*18de0*/  LDG.E.U8 R76, desc[UR60][R2.64] ;  /* 0x0000003c024c7981 */ /* 0x0000e2000c1e1100 */
[----:B------:R-:W-:-:S03]  /*18df0*/  IMAD.X R23, R0, 0x1, R30, P0 ;  /* 0x0000000100177824 */ /* 0x000fc600000e061e */
[----:B------:R-:W3:Y:S04]  /*18e00*/  LDL R30, [R1+0x8d0] ;  /* 0x0008d000011e7983 */ /* 0x000ee80000100800 */
[----:B------:R-:W3:Y:S04]  /*18e10*/  LDG.E.U8 R75, desc[UR60][R22.64] ;  /* 0x0000003c164b7981 */ /* 0x000ee8000c1e1100 */
[----:B------:R-:W3:Y:S01]  /*18e20*/  LDL R33, [R1+0x968] ;  /* 0x0009680001217983 */ /* 0x000ee20000100800 */
[----:B------:R-:W-:-:S03]  /*18e30*/  IADD3 R20, P2, R5, R13, RZ ;  /* 0x0000000d05147210 */ /* 0x000fc60007f5e0ff */
[----:B------:R-:W3:Y:S02]  /*18e40*/  LDL R13, [R1+0x8ac] ;  /* 0x0008ac00010d7983 */ /* 0x000ee40000100800 */
[----:B------:R-:W-:Y:S01]  /*18e50*/  IMAD.X R21, R0, 0x1, R32, P2 ;  /* 0x0000000100157824 */ /* 0x000fe200010e0620 */
[C---:B0-----:R-:W-:Y:S01]  /*18e60*/  IADD3 R2, P2, R5.reuse, R31, RZ ;  /* 0x0000001f05027210 */ /* 0x041fe20007f5e0ff */
[----:B------:R-:W3:Y:S04]  /*18e70*/  LDL R32, [R1+0x95c] ;  /* 0x00095c0001207983 */ /* 0x000ee80000100800 */
[----:B------:R-:W3:Y:S04]  /*18e80*/  LDL R31, [R1+0x8bc] ;  /* 0x0008bc00011f7983 */ /* 0x000ee80000100800 */
[----:B------:R0:W3:Y:S02]  /*18e90*/  LDG.E.U8 R63, desc[UR60][R20.64] ;  /* 0x0000003c143f7981 */ /* 0x0000e4000c1e1100 */
[----:B0-----:R-:W-:-:S02]  /*18ea0*/  IADD3 R20, P0, R5, R12, RZ ;  /* 0x0000000c05147210 */ /* 0x001fc40007f1e0ff */
[----:B------:R-:W3:Y:S01]  /*18eb0*/  LDL R12, [R1+0x8c4] ;  /* 0x0008c400010c7983 */ /* 0x000ee20000100800 */
[----:B--2---:R-:W-:-:S03]  /*18ec0*/  IMAD.X R3, R0, 0x1, R9, P2 ;  /* 0x0000000100037824 */ /* 0x004fc600010e0609 */
[----:B------:R-:W2:Y:S04]  /*18ed0*/  LDL R9, [R1+0x8d8] ;  /* 0x0008d80001097983 */ /* 0x000ea80000100800 */
[----:B------:R0:W2:Y:S01]  /*18ee0*/  LDG.E.U8 R62, desc[UR60][R2.64] ;  /* 0x0000003c023e7981 */ /* 0x0000a2000c1e1100 */
[----:B------:R-:W-:-:S03]  /*18ef0*/  IADD3 R22, P2, R5, R19, RZ ;  /* 0x0000001305167210 */ /* 0x000fc60007f5e0ff */
[----:B------:R-:W2:Y:S01]  /*18f00*/  LDL R19, [R1+0x8cc] ;  /* 0x0008cc0001137983 */ /* 0x000ea20000100800 */
[----:B----4-:R-:W-:-:S03]  /*18f10*/  IMAD.X R21, R0, 0x1, R15, P0 ;  /* 0x0000000100157824 */ /* 0x010fc600000e060f */
[----:B------:R-:W4:Y:S01]  /*18f20*/  LDL R15, [R1+0x8e0] ;  /* 0x0008e000010f7983 */ /* 0x000f220000100800 */
[----:B0-----:R-:W-:-:S03]  /*18f30*/  IADD3 R2, P0, R5, R16, RZ ;  /* 0x0000001005027210 */ /* 0x001fc60007f1e0ff */
[----:B------:R-:W4:Y:S04]  /*18f40*/  LDL R16, [R1+0x8d4] ;  /* 0x0008d40001107983 */ /* 0x000f280000100800 */
[----:B------:R0:W4:Y:S01]  /*18f50*/  LDG.E.U8 R74, desc[UR60][R20.64] ;  /* 0x0000003c144a7981 */ /* 0x000122000c1e1100 */
[----:B---3--:R-:W-:-:S03]  /*18f60*/  IMAD.X R23, R0, 0x1, R11, P2 ;  /* 0x0000000100177824 */ /* 0x008fc600010e060b */
[----:B------:R-:W3:Y:S01]  /*18f70*/  LDL R11, [R1+0x8e8] ;  /* 0x0008e800010b7983 */ /* 0x000ee20000100800 */
[----:B0-----:R-:W-:-:S03]  /*18f80*/  IADD3 R20, P2, R5, R14, RZ ;  /* 0x0000000e05147210 */ /* 0x001fc60007f5e0ff */
[----:B------:R-:W3:Y:S04]  /*18f90*/  LDL R14, [R1+0x8dc] ;  /* 0x0008dc00010e7983 */ /* 0x000ee80000100800 */
[----:B------:R0:W3:Y:S01]  /*18fa0*/  LDG.E.U8 R61, desc[UR60][R22.64] ;  /* 0x0000003c163d7981 */ /* 0x0000e2000c1e1100 */
[----:B------:R-:W-:-:S03]  /*18fb0*/  IMAD.X R21, R0, 0x1, R6, P2 ;  /* 0x0000000100157824 */ /* 0x000fc600010e0606 */
[----:B------:R-:W3:Y:S04]  /*18fc0*/  LDL R6, [R1+0x8f8] ;  /* 0x0008f80001067983 */ /* 0x000ee80000100800 */
[----:B------:R-:W3:Y:S01]  /*18fd0*/  LDG.E.U8 R60, desc[UR60][R20.64] ;  /* 0x0000003c143c7981 */ /* 0x000ee2000c1e1100 */
[----:B------:R-:W-:-:S03]  /*18fe0*/  IMAD.X R3, R0, 0x1, R13, P0 ;  /* 0x0000000100037824 */ /* 0x000fc600000e060d */
[----:B------:R-:W3:Y:S01]  /*18ff0*/  LDL R13, [R1+0x8f0] ;  /* 0x0008f000010d7983 */ /* 0x000ee20000100800 */
[----:B0-----:R-:W-:-:S03]  /*19000*/  IADD3 R22, P0, R5, R10, RZ ;  /* 0x0000000a05167210 */ /* 0x001fc60007f1e0ff */
[----:B------:R-:W3:Y:S04]  /*19010*/  LDL R10, [R1+0x8e4] ;  /* 0x0008e400010a7983 */ /* 0x000ee80000100800 */
[----:B------:R0:W3:Y:S02]  /*19020*/  LDG.E.U8 R73, desc[UR60][R2.64] ;  /* 0x0000003c02497981 */ /* 0x0000e4000c1e1100 */
[----:B0-----:R-:W-:Y:S02]  /*19030*/  IADD3 R2, P2, R5, R4, RZ ;  /* 0x0000000405027210 */ /* 0x001fe40007f5e0ff */
[----:B------:R-:W3:Y:S01]  /*19040*/  LDL R4, [R1+0x8ec] ;  /* 0x0008ec0001047983 */ /* 0x000ee20000100800 */
[----:B------:R-:W-:-:S03]  /*19050*/  IMAD.X R23, R0, 0x1, R31, P0 ;  /* 0x0000000100177824 */ /* 0x000fc600000e061f */
[----:B------:R-:W3:Y:S01]  /*19060*/  LDL R31, [R1+0x900] ;  /* 0x00090000011f7983 */ /* 0x000ee20000100800 */
[C---:B------:R-:W-:Y:S01]  /*19070*/  IADD3 R20, P0, R5.reuse, R30, RZ ;  /* 0x0000001e05147210 */ /* 0x040fe20007f1e0ff */
[----:B------:R-:W-:Y:S02]  /*19080*/  IMAD.X R3, R0, 0x1, R12, P2 ;  /* 0x0000000100037824 */ /* 0x000fe400010e060c */
[----:B------:R-:W3:Y:S04]  /*19090*/  LDL R30, [R1+0x8f4] ;  /* 0x0008f400011e7983 */ /* 0x000ee80000100800 */
[----:B------:R2:W3:Y:S04]  /*190a0*/  LDG.E.U8 R72, desc[UR60][R22.64] ;  /* 0x0000003c16487981 */ /* 0x0004e8000c1e1100 */
[----:B------:R-:W3:Y:S04]  /*190b0*/  LDL R12, [R1+0x908] ;  /* 0x00090800010c7983 */ /* 0x000ee80000100800 */
[----:B------:R4:W3:Y:S01]  /*190c0*/  LDG.E.U8 R59, desc[UR60][R2.64] ;  /* 0x0000003c023b7981 */ /* 0x0008e2000c1e1100 */
[----:B--2---:R-:W-:-:S03]  /*190d0*/  IADD3 R22, P2, R5, R9, RZ ;  /* 0x0000000905167210 */ /* 0x004fc60007f5e0ff */
[----:B------:R-:W2:Y:S01]  /*190e0*/  LDL R9, [R1+0x8fc] ;  /* 0x0008fc0001097983 */ /* 0x000ea20000100800 */
[----:B------:R-:W-:-:S03]  /*190f0*/  IMAD.X R21, R0, 0x1, R19, P0 ;  /* 0x0000000100157824 */ /* 0x000fc600000e0613 */
[----:B------:R-:W2:Y:S01]  /*19100*/  LDL R19, [R1+0x910] ;  /* 0x0009100001137983 */ /* 0x000ea20000100800 */
[----:B----4-:R-:W-:-:S03]  /*19110*/  IADD3 R2, P0, R5, R15, RZ ;  /* 0x0000000f05027210 */ /* 0x010fc60007f1e0ff */
[----:B------:R-:W4:Y:S01]  /*19120*/  LDL R15, [R1+0x904] ;  /* 0x00090400010f7983 */ /* 0x000f220000100800 */
[----:B------:R-:W-:-:S03]  /*19130*/  IMAD.X R23, R0, 0x1, R16, P2 ;  /* 0x0000000100177824 */ /* 0x000fc600010e0610 */
[----:B------:R3:W4:Y:S04]  /*19140*/  LDG.E.U8 R71, desc[UR60][R20.64] ;  /* 0x0000003c14477981 */ /* 0x000728000c1e1100 */
[----:B------:R-:W4:Y:S04]  /*19150*/  LDL R16, [R1+0x918] ;  /* 0x0009180001107983 */ /* 0x000f280000100800 */
[----:B------:R0:W4:Y:S01]  /*19160*/  LDG.E.U8 R58, desc[UR60][R22.64] ;  /* 0x0000003c163a7981 */ /* 0x000122000c1e1100 */
[----:B---3--:R-:W-:-:S03]  /*19170*/  IADD3 R20, P2, R5, R11, RZ ;  /* 0x0000000b05147210 */ /* 0x008fc60007f5e0ff */
[----:B------:R-:W3:Y:S01]  /*19180*/  LDL R11, [R1+0x90c] ;  /* 0x00090c00010b7983 */ /* 0x000ee20000100800 */
[----:B------:R-:W-:-:S03]  /*19190*/  IMAD.X R3, R0, 0x1, R14, P0 ;  /* 0x0000000100037824 */ /* 0x000fc600000e060e */
[----:B------:R-:W3:Y:S04]  /*191a0*/  LDL R14, [R1+0x920] ;  /* 0x00092000010e7983 */ /* 0x000ee80000100800 */
[----:B------:R1:W3:Y:S01]  /*191b0*/  LDG.E.U8 R70, desc[UR60][R2.64] ;  /* 0x0000003c02467981 */ /* 0x0002e2000c1e1100 */
[----:B0-----:R-:W-:-:S03]  /*191c0*/  IADD3 R22, P0, R5, R13, RZ ;  /* 0x0000000d05167210 */ /* 0x001fc60007f1e0ff */
[----:B------:R-:W3:Y:S01]  /*191d0*/  LDL R13, [R1+0x914] ;  /* 0x00091400010d7983 */ /* 0x000ee20000100800 */
[----:B------:R-:W-:-:S03]  /*191e0*/  IMAD.X R21, R0, 0x1, R10, P2 ;  /* 0x0000000100157824 */ /* 0x000fc600010e060a */
[----:B------:R-:W3:Y:S01]  /*191f0*/  LDL R10, [R1+0x928] ;  /* 0x00092800010a7983 */ /* 0x000ee20000100800 */
[----:B-1----:R-:W-:-:S03]  /*19200*/  IADD3 R2, P2, R5, R6, RZ ;  /* 0x0000000605027210 */ /* 0x002fc60007f5e0ff */
[----:B------:R-:W3:Y:S04]  /*19210*/  LDL R6, [R1+0x91c] ;  /* 0x00091c0001067983 */ /* 0x000ee80000100800 */
[----:B------:R0:W3:Y:S01]  /*19220*/  LDG.E.U8 R57, desc[UR60][R20.64] ;  /* 0x0000003c14397981 */ /* 0x0000e2000c1e1100 */
[----:B------:R-:W-:-:S03]  /*19230*/  IMAD.X R23, R0, 0x1, R4, P0 ;  /* 0x0000000100177824 */ /* 0x000fc600000e0604 */
[----:B------:R-:W3:Y:S01]  /*19240*/  LDL R4, [R1+0x930] ;  /* 0x0009300001047983 */ /* 0x000ee20000100800 */
[----:B0-----:R-:W-:-:S03]  /*19250*/  IADD3 R20, P0, R5, R31, RZ ;  /* 0x0000001f05147210 */ /* 0x001fc60007f1e0ff */
[----:B------:R-:W3:Y:S01]  /*19260*/  LDL R31, [R1+0x924] ;  /* 0x00092400011f7983 */ /* 0x000ee20000100800 */
[----:B------:R-:W-:-:S03]  /*19270*/  IMAD.X R3, R0, 0x1, R30, P2 ;  /* 0x0000000100037824 */ /* 0x000fc600010e061e */
[----:B------:R0:W3:Y:S04]  /*19280*/  LDG.E.U8 R69, desc[UR60][R22.64] ;  /* 0x0000003c16457981 */ /* 0x0000e8000c1e1100 */
[----:B------:R-:W3:Y:S04]  /*19290*/  LDL R30, [R1+0x938] ;  /* 0x00093800011e7983 */ /* 0x000ee80000100800 */
[----:B------:R1:W3:Y:S01]  /*192a0*/  LDG.E.U8 R56, desc[UR60][R2.64] ;  /* 0x0000003c02387981 */ /* 0x0002e2000c1e1100 */
[----:B0-----:R-:W-:-:S03]  /*192b0*/  IADD3 R22, P2, R5, R12, RZ ;  /* 0x0000000c05167210 */ /* 0x001fc60007f5e0ff */
[----:B------:R-:W3:Y:S01]  /*192c0*/  LDL R12, [R1+0x92c] ;  /* 0x00092c00010c7983 */ /* 0x000ee20000100800 */
[----:B--2---:R-:W-:-:S03]  /*192d0*/  IMAD.X R21, R0, 0x1, R9, P0 ;  /* 0x0000000100157824 */ /* 0x004fc600000e0609 */
[----:B------:R-:W2:Y:S04]  /*192e0*/  LDL R9, [R1+0x940] ;  /* 0x0009400001097983 */ /* 0x000ea80000100800 */
[----:B------:R0:W2:Y:S01]  /*192f0*/  LDG.E.U8 R68, desc[UR60][R20.64] ;  /* 0x0000003c14447981 */ /* 0x0000a2000c1e1100 */
[----:B-1----:R-:W-:-:S03]  /*19300*/  IADD3 R2, P0, R5, R19, RZ ;  /* 0x0000001305027210 */ /* 0x002fc60007f1e0ff */
[----:B------:R-:W2:Y:S01]  /*19310*/  LDL R19, [R1+0x934] ;  /* 0x0009340001137983 */ /* 0x000ea20000100800 */
[----:B----4-:R-:W-:-:S03]  /*19320*/  IMAD.X R23, R0, 0x1, R15, P2 ;  /* 0x0000000100177824 */ /* 0x010fc600010e060f */
[----:B------:R-:W4:Y:S04]  /*19330*/  LDL R15, [R1+0x948] ;  /* 0x00094800010f7983 */ /* 0x000f280000100800 */
[----:B------:R1:W4:Y:S01]  /*19340*/  LDG.E.U8 R55, desc[UR60][R22.64] ;  /* 0x0000003c16377981 */ /* 0x000322000c1e1100 */
[----:B0-----:R-:W-:-:S03]  /*19350*/  IADD3 R20, P2, R5, R16, RZ ;  /* 0x0000001005147210 */ /* 0x001fc60007f5e0ff */
[----:B------:R-:W4:Y:S01]  /*19360*/  LDL R16, [R1+0x93c] ;  /* 0x00093c0001107983 */ /* 0x000f220000100800 */
[----:B---3--:R-:W-:-:S03]  /*19370*/  IMAD.X R3, R0, 0x1, R11, P0 ;  /* 0x0000000100037824 */ /* 0x008fc600000e060b */
        /* <DEDUP_REMOVED lines=14> */
[----:B------:R-:W-:-:S05]  /*19460*/  IMAD.X R3, R0, 0x1, R31, P2 ;  /* 0x0000000100037824 */ /* 0x000fca00010e061f */
[----:B------:R2:W3:Y:S01]  /*19470*/  LDG.E.U8 R53, desc[UR60][R2.64] ;  /* 0x0000003c02357981 */ /* 0x0004e2000c1e1100 */
[----:B------:R-:W-:-:S03]  /*19480*/  IMAD.X R21, R0, 0x1, R12, P0 ;  /* 0x0000000100157824 */ /* 0x000fc600000e060c */
[----:B------:R-:W3:Y:S01]  /*19490*/  LDL R12, [R1+0x970] ;  /* 0x00097000010c7983 */ /* 0x000ee20000100800 */
[----:B-1----:R-:W-:-:S03]  /*194a0*/  IADD3 R22, P2, R5, R30, RZ ;  /* 0x0000001e05167210 */ /* 0x002fc60007f5e0ff */
[----:B------:R4:W3:Y:S04]  /*194b0*/  LDG.E.U8 R65, desc[UR60][R20.64] ;  /* 0x0000003c14417981 */ /* 0x0008e8000c1e1100 */
[----:B------:R-:W3:Y:S01]  /*194c0*/  LDL R30, [R1+0x978] ;  /* 0x00097800011e7983 */ /* 0x000ee20000100800 */
[----:B--2---:R-:W-:-:S03]  /*194d0*/  IADD3 R2, P0, R5, R9, RZ ;  /* 0x0000000905027210 */ /* 0x004fc60007f1e0ff */
[----:B------:R-:W2:Y:S01]  /*194e0*/  LDL R9, [R1+0x964] ;  /* 0x0009640001097983 */ /* 0x000ea20000100800 */
[----:B------:R-:W-:-:S03]  /*194f0*/  IMAD.X R23, R0, 0x1, R19, P2 ;  /* 0x0000000100177824 */ /* 0x000fc600010e0613 */
[----:B------:R-:W2:Y:S01]  /*19500*/  LDL R19, [R1+0x980] ;  /* 0x0009800001137983 */ /* 0x000ea20000100800 */
[----:B----4-:R-:W-:-:S03]  /*19510*/  IADD3 R20, P2, R5, R15, RZ ;  /* 0x0000000f05147210 */ /* 0x010fc60007f5e0ff */
[----:B------:R-:W4:Y:S04]  /*19520*/  LDL R15, [R1+0x96c] ;  /* 0x00096c00010f7983 */ /* 0x000f280000100800 */
[----:B------:R3:W4:Y:S01]  /*19530*/  LDG.E.U8 R52, desc[UR60][R22.64] ;  /* 0x0000003c16347981 */ /* 0x000722000c1e1100 */
[----:B------:R-:W-:-:S03]  /*19540*/  IMAD.X R3, R0, 0x1, R16, P0 ;  /* 0x0000000100037824 */ /* 0x000fc600000e0610 */
        /* <DEDUP_REMOVED lines=11> */
[----:B------:R-:W-:-:S03]  /*19600*/  IMAD.X R3, R0, 0x1, R4, P2 ;  /* 0x0000000100037824 */ /* 0x000fc600010e0604 */
[----:B------:R-:W3:Y:S01]  /*19610*/  LDL R4, [R1+0x998] ;  /* 0x0009980001047983 */ /* 0x000ee20000100800 */
[----:B-1----:R-:W-:-:S03]  /*19620*/  IADD3 R20, P0, R5, R6, RZ ;  /* 0x0000000605147210 */ /* 0x002fc60007f1e0ff */
[----:B------:R0:W3:Y:S02]  /*19630*/  LDG.E.U8 R6, desc[UR60][R22.64] ;  /* 0x0000003c16067981 */ /* 0x0000e4000c1e1100 */
[----:B------:R-:W-:Y:S02]  /*19640*/  IMAD.X R21, R0, 0x1, R32, P0 ;  /* 0x0000000100157824 */ /* 0x000fe400000e0620 */
[----:B------:R1:W3:Y:S04]  /*19650*/  LDG.E.U8 R50, desc[UR60][R2.64] ;  /* 0x0000003c02327981 */ /* 0x0002e8000c1e1100 */
[----:B------:R-:W3:Y:S01]  /*19660*/  LDL R32, [R1+0x9a0] ;  /* 0x0009a00001207983 */ /* 0x000ee20000100800 */
[----:B0-----:R-:W-:-:S03]  /*19670*/  IADD3 R22, P2, R5, R33, RZ ;  /* 0x0000002105167210 */ /* 0x001fc60007f5e0ff */
[----:B------:R-:W3:Y:S01]  /*19680*/  LDL R33, [R1+0x98c] ;  /* 0x00098c0001217983 */ /* 0x000ee20000100800 */
[----:B-1----:R-:W-:-:S03]  /*19690*/  IADD3 R2, P0, R5, R12, RZ ;  /* 0x0000000c05027210 */ /* 0x002fc60007f1e0ff */
[----:B------:R-:W3:Y:S04]  /*196a0*/  LDL R12, [R1+0x994] ;  /* 0x00099400010c7983 */ /* 0x000ee80000100800 */
[----:B------:R0:W3:Y:S01]  /*196b0*/  LDG.E.U8 R252, desc[UR60][R20.64] ;  /* 0x0000003c14fc7981 */ /* 0x0000e2000c1e1100 */
[----:B--2---:R-:W-:-:S03]  /*196c0*/  IMAD.X R23, R0, 0x1, R9, P2 ;  /* 0x0000000100177824 */ /* 0x004fc600010e0609 */
[----:B------:R-:W2:Y:S01]  /*196d0*/  LDL R9, [R1+0x9a8] ;  /* 0x0009a80001097983 */ /* 0x000ea20000100800 */
[----:B0-----:R-:W-:-:S03]  /*196e0*/  IADD3 R20, P2, R5, R30, RZ ;  /* 0x0000001e05147210 */ /* 0x001fc60007f5e0ff */
[----:B------:R-:W2:Y:S04]  /*196f0*/  LDL R30, [R1+0x99c] ;  /* 0x00099c00011e7983 */ /* 0x000ea80000100800 */
[----:B------:R0:W2:Y:S01]  /*19700*/  LDG.E.U8 R49, desc[UR60][R22.64] ;  /* 0x0000003c16317981 */ /* 0x0000a2000c1e1100 */
[----:B----4-:R-:W-:-:S03]  /*19710*/  IMAD.X R3, R0, 0x1, R15, P0 ;  /* 0x0000000100037824 */ /* 0x010fc600000e060f */
[----:B------:R-:W4:Y:S01]  /*19720*/  LDL R15, [R1+0x9b0] ;  /* 0x0009b000010f7983 */ /* 0x000f220000100800 */
[----:B------:R-:W-:Y:S02]  /*19730*/  WARPGROUP.DEPBAR.LE gsb0, 0x0 ;  /* 0x00008000000079c5 */ /* 0x000fe40000010000 */
[----:B0-----:R-:W-:Y:S01]  /*19740*/  IADD3 R22, P0, R5, R19, RZ ;  /* 0x0000001305167210 */ /* 0x001fe20007f1e0ff */
[----:B------:R-:W-:Y:S01]  /*19750*/  UMOV UR58, UR50 ;  /* 0x00000032003a7c82 */ /* 0x000fe20008000000 */
[----:B------:R-:W4:Y:S01]  /*19760*/  LDL R19, [R1+0x9a4] ;  /* 0x0009a40001137983 */ /* 0x000f220000100800 */
[C---:B---3--:R-:W-:Y:S01]  /*19770*/  IMAD.X R21, R0.reuse, 0x1, R11, P2 ;  /* 0x0000000100157824 */ /* 0x048fe200010e060b */
[----:B------:R-:W-:Y:S02]  /*19780*/  UMOV UR59, UR51 ;  /* 0x00000033003b7c82 */ /* 0x000fe40008000000 */
[----:B------:R-:W3:Y:S01]  /*19790*/  LDL R11, [R1+0x9b8] ;  /* 0x0009b800010b7983 */ /* 0x000ee20000100800 */
[----:B------:R-:W-:Y:S01]  /*197a0*/  WARPGROUP.ARRIVE ;  /* 0x00000000000079c5 */ /* 0x000fe20000000000 */
[----:B------:R-:W-:-:S02]  /*197b0*/  IMAD.X R23, R0, 0x1, R14, P0 ;  /* 0x0000000100177824 */ /* 0x000fc400000e060e */
[----:B------:R0:W3:Y:S03]  /*197c0*/  LDG.E.U8 R250, desc[UR60][R2.64] ;  /* 0x0000003c02fa7981 */ /* 0x0000e6000c1e1100 */
[----:B------:R-:W-:Y:S01]  /*197d0*/  QGMMA.64x32x32.F32.E4M3.E4M3 R152, gdesc[UR56], R152, gsb0 ;  /* 0x00600000389879f3 */ /* 0x000fe20008000898 */
[----:B------:R-:W3:Y:S04]  /*197e0*/  LDL R14, [R1+0x9c0] ;  /* 0x0009c000010e7983 */ /* 0x000ee80000100800 */
[----:B------:R1:W3:Y:S01]  /*197f0*/  LDG.E.U8 R48, desc[UR60][R20.64] ;  /* 0x0000003c14307981 */ /* 0x0002e2000c1e1100 */
[----:B0-----:R-:W-:-:S03]  /*19800*/  IADD3 R2, P2, R5, R16, RZ ;  /* 0x0000001005027210 */ /* 0x001fc60007f5e0ff */
[----:B------:R-:W3:Y:S04]  /*19810*/  LDL R16, [R1+0x9ac] ;  /* 0x0009ac0001107983 */ /* 0x000ee80000100800 */
[----:B------:R0:W3:Y:S01]  /*19820*/  LDG.E.U8 R248, desc[UR60][R22.64] ;  /* 0x0000003c16f87981 */ /* 0x0000e2000c1e1100 */
[----:B------:R-:W-:Y:S01]  /*19830*/  UMOV UR6, UR54 ;  /* 0x0000003600067c82 */ /* 0x000fe20008000000 */
[----:B------:R-:W-:Y:S01]  /*19840*/  UMOV UR7, UR55 ;  /* 0x0000003700077c82 */ /* 0x000fe20008000000 */
[----:B------:R-:W-:Y:S02]  /*19850*/  WARPGROUP.DEPBAR.LE gsb0, 0x0 ;  /* 0x00008000000079c5 */ /* 0x000fe40000010000 */
[----:B------:R-:W-:-:S06]  /*19860*/  WARPGROUP.ARRIVE ;  /* 0x00000000000079c5 */ /* 0x000fcc0000000000 */
[----:B------:R-:W-:Y:S01]  /*19870*/  QGMMA.64x32x32.F32.E4M3.E4M3 R152, gdesc[UR4], R152, gsb0 ;  /* 0x00600000049879f3 */ /* 0x000fe20008000898 */
[----:B------:R-:W-:Y:S02]  /*19880*/  R2UR UR6, R34 ;  /* 0x00000000220672ca */ /* 0x000fe400000e0000 */
[----:B------:R-:W3:Y:S01]  /*19890*/  LDL R34, [R1+0x9d0] ;  /* 0x0009d00001227983 */ /* 0x000ee20000100800 */
[----:B-1----:R-:W-:-:S03]  /*198a0*/  IADD3 R20, P0, R5, R13, RZ ;  /* 0x0000000d05147210 */ /* 0x002fc60007f1e0ff */
        /* <DEDUP_REMOVED lines=9> */
[----:B------:R2:W3:Y:S04]  /*19940*/  LDG.E.U8 R246, desc[UR60][R20.64] ;  /* 0x0000003c14f67981 */ /* 0x0004e8000c1e1100 */
[----:B------:R-:W3:Y:S01]  /*19950*/  LDL R12, [R1+0x9d8] ;  /* 0x0009d800010c7983 */ /* 0x000ee20000100800 */
[----:B-1----:R-:W-:-:S03]  /*19960*/  IADD3 R2, P0, R5, R32, RZ ;  /* 0x0000002005027210 */ /* 0x002fc60007f1e0ff */
[----:B------:R4:W3:Y:S04]  /*19970*/  LDG.E.U8 R46, desc[UR60][R22.64] ;  /* 0x0000003c162e7981 */ /* 0x0008e8000c1e1100 */
[----:B------:R-:W3:Y:S01]  /*19980*/  LDL R32, [R1+0x9e0] ;  /* 0x0009e00001207983 */ /* 0x000ee20000100800 */
[----:B--2---:R-:W-:-:S03]  /*19990*/  IADD3 R20, P2, R5, R9, RZ ;  /* 0x0000000905147210 */ /* 0x004fc60007f5e0ff */
[----:B------:R-:W2:Y:S01]  /*199a0*/  LDL R9, [R1+0x9cc] ;  /* 0x0009cc0001097983 */ /* 0x000ea20000100800 */
[----:B------:R-:W-:-:S05]  /*199b0*/  IMAD.X R3, R0, 0x1, R30, P0 ;  /* 0x0000000100037824 */ /* 0x000fca00000e061e */
[----:B------:R3:W2:Y:S01]  /*199c0*/  LDG.E.U8 R244, desc[UR60][R2.64] ;  /* 0x0000003c02f47981 */ /* 0x0006a2000c1e1100 */
[----:B----4-:R-:W-:-:S03]  /*199d0*/  IADD3 R22, P0, R5, R15, RZ ;  /* 0x0000000f05167210 */ /* 0x010fc60007f1e0ff */
[----:B------:R-:W4:Y:S01]  /*199e0*/  LDL R15, [R1+0x9d4] ;  /* 0x0009d400010f7983 */ /* 0x000f220000100800 */
[----:B------:R-:W-:-:S03]  /*199f0*/  IMAD.X R21, R0, 0x1, R19, P2 ;  /* 0x0000000100157824 */ /* 0x000fc600010e0613 */
[----:B------:R-:W4:Y:S04]  /*19a00*/  LDL R19, [R1+0x9e8] ;  /* 0x0009e80001137983 */ /* 0x000f280000100800 */
[----:B------:R0:W4:Y:S01]  /*19a10*/  LDG.E.U8 R30, desc[UR60][R20.64] ;  /* 0x0000003c141e7981 */ /* 0x000122000c1e1100 */
[----:B---3--:R-:W-:-:S03]  /*19a20*/  IADD3 R2, P2, R5, R11, RZ ;  /* 0x0000000b05027210 */ /* 0x008fc60007f5e0ff */
[----:B------:R-:W3:Y:S01]  /*19a30*/  LDL R11, [R1+0x9dc] ;  /* 0x0009dc00010b7983 */ /* 0x000ee20000100800 */
[C---:B------:R-:W-:Y:S01]  /*19a40*/  IMAD.X R23, R0.reuse, 0x1, R16, P0 ;  /* 0x0000000100177824 */ /* 0x040fe200000e0610 */
[----:B0-----:R-:W-:Y:S02]  /*19a50*/  IADD3 R20, P0, R5, R14, RZ ;  /* 0x0000000e05147210 */ /* 0x001fe40007f1e0ff */
[----:B------:R-:W3:Y:S04]  /*19a60*/  LDL R16, [R1+0x9f0] ;  /* 0x0009f00001107983 */ /* 0x000ee80000100800 */
[----:B------:R-:W3:Y:S04]  /*19a70*/  LDL R14, [R1+0x9e4] ;  /* 0x0009e400010e7983 */ /* 0x000ee80000100800 */
[----:B------:R0:W3:Y:S01]  /*19a80*/  LDG.E.U8 R242, desc[UR60][R22.64] ;  /* 0x0000003c16f27981 */ /* 0x0000e2000c1e1100 */
[----:B------:R-:W-:-:S03]  /*19a90*/  IMAD.X R3, R0, 0x1, R13, P2 ;  /* 0x0000000100037824 */ /* 0x000fc600010e060d */
[----:B------:R-:W3:Y:S01]  /*19aa0*/  LDL R13, [R1+0x9f8] ;  /* 0x0009f800010d7983 */ /* 0x000ee20000100800 */
[----:B0-----:R-:W-:-:S03]  /*19ab0*/  IADD3 R22, P2, R5, R10, RZ ;  /* 0x0000000a05167210 */ /* 0x001fc60007f5e0ff */
        /* <DEDUP_REMOVED lines=8> */
[----:B------:R-:W3:Y:S04]  /*19b40*/  LDL R33, [R1+0xa08] ;  /* 0x000a080001217983 */ /* 0x000ee80000100800 */
[----:B------:R1:W3:Y:S01]  /*19b50*/  LDG.E.U8 R44, desc[UR60][R22.64] ;  /* 0x0000003c162c7981 */ /* 0x0002e2000c1e1100 */
[----:B0-----:R-:W-:-:S03]  /*19b60*/  IADD3 R20, P2, R5, R12, RZ ;  /* 0x0000000c05147210 */ /* 0x001fc60007f5e0ff */
[----:B------:R-:W3:Y:S01]  /*19b70*/  LDL R12, [R1+0x9fc] ;  /* 0x0009fc00010c7983 */ /* 0x000ee20000100800 */
[----:B--2---:R-:W-:-:S03]  /*19b80*/  IMAD.X R3, R0, 0x1, R9, P0 ;  /* 0x0000000100037824 */ /* 0x004fc600000e0609 */
[----:B------:R-:W2:Y:S01]  /*19b90*/  LDL R9, [R1+0xa10] ;  /* 0x000a100001097983 */ /* 0x000ea20000100800 */
[----:B-1----:R-:W-:-:S03]  /*19ba0*/  IADD3 R22, P0, R5, R32, RZ ;  /* 0x0000002005167210 */ /* 0x002fc60007f1e0ff */
[----:B------:R-:W2:Y:S04]  /*19bb0*/  LDL R32, [R1+0xa04] ;  /* 0x000a040001207983 */ /* 0x000ea80000100800 */
[----:B------:R0:W2:Y:S01]  /*19bc0*/  LDG.E.U8 R238, desc[UR60][R2.64] ;  /* 0x0000003c02ee7981 */ /* 0x0000a2000c1e1100 */
[----:B----4-:R-:W-:-:S03]  /*19bd0*/  IMAD.X R21, R0, 0x1, R15, P2 ;  /* 0x0000000100157824 */ /* 0x010fc600010e060f */
[----:B------:R-:W4:Y:S04]  /*19be0*/  LDL R15, [R1+0xa18] ;  /* 0x000a1800010f7983 */ /* 0x000f280000100800 */
[----:B------:R1:W4:Y:S01]  /*19bf0*/  LDG.E.U8 R43, desc[UR60][R20.64] ;  /* 0x0000003c142b7981 */ /* 0x000322000c1e1100 */
[----:B0-----:R-:W-:-:S03]  /*19c00*/  IADD3 R2, P2, R5, R19, RZ ;  /* 0x0000001305027210 */ /* 0x001fc60007f5e0ff */
[----:B------:R-:W4:Y:S01]  /*19c10*/  LDL R19, [R1+0xa0c] ;  /* 0x000a0c0001137983 */ /* 0x000f220000100800 */
[----:B---3--:R-:W-:-:S03]  /*19c20*/  IMAD.X R23, R0, 0x1, R11, P0 ;  /* 0x0000000100177824 */ /* 0x008fc600000e060b */
[----:B------:R-:W3:Y:S04]  /*19c30*/  LDL R11, [R1+0xa20] ;  /* 0x000a2000010b7983 */ /* 0x000ee80000100800 */
[----:B------:R0:W3:Y:S01]  /*19c40*/  LDG.E.U8 R236, desc[UR60][R22.64] ;  /* 0x0000003c16ec7981 */ /* 0x0000e2000c1e1100 */
        /* <DEDUP_REMOVED lines=20> */
[----:B--2---:R-:W-:-:S03]  /*19d90*/  IADD3 R22, P0, R5, R9, RZ ;  /* 0x0000000905167210 */ /* 0x004fc60007f1e0ff */
[----:B------:R-:W2:Y:S01]  /*19da0*/  LDL R9, [R1+0xa34] ;  /* 0x000a340001097983 */ /* 0x000ea20000100800 */
[----:B------:R-:W-:-:S03]  /*19db0*/  IMAD.X R21, R0, 0x1, R32, P2 ;  /* 0x0000000100157824 */ /* 0x000fc600010e0620 */
[----:B------:R-:W2:Y:S04]  /*19dc0*/  LDL R32, [R1+0xa48] ;  /* 0x000a480001207983 */ /* 0x000ea80000100800 */
        /* <DEDUP_REMOVED lines=8> */
[----:B------:R-:W-:-:S03]  /*19e50*/  R2UR UR7, R35 ;  /* 0x00000000230772ca */ /* 0x000fc600000e0000 */
[----:B------:R-:W3:Y:S01]  /*19e60*/  LDL R35, [R1+0xa58] ;  /* 0x000a580001237983 */ /* 0x000ee20000100800 */
[----:B------:R-:W-:-:S03]  /*19e70*/  IMAD.X R3, R0, 0x1, R16, P2 ;  /* 0x0000000100037824 */ /* 0x000fc600010e0610 */
[----:B------:R-:W3:Y:S01]  /*19e80*/  LDL R16, [R1+0xa60] ;  /* 0x000a600001107983 */ /* 0x000ee20000100800 */
[----:B0-----:R-:W-:-:S03]  /*19e90*/  IADD3 R22, P2, R5, R14, RZ ;  /* 0x0000000e05167210 */ /* 0x001fc60007f5e0ff */
[----:B------:R-:W3:Y:S04]  /*19ea0*/  LDL R14, [R1+0xa4c] ;  /* 0x000a4c00010e7983 */ /* 0x000ee80000100800 */
[----:B------:R0:W3:Y:S01]  /*19eb0*/  LDG.E.U8 R39, desc[UR60][R2.64] ;  /* 0x0000003c02277981 */ /* 0x0000e2000c1e1100 */
[----:B------:R-:W-:Y:S01]  /*19ec0*/  R2UR UR41, R184 ;  /* 0x00000000b82972ca */ /* 0x000fe200000e0000 */
[----:B------:R-:W-:Y:S02]  /*19ed0*/  IMAD.X R21, R0, 0x1, R13, P0 ;  /* 0x0000000100157824 */ /* 0x000fe400000e060d */
        /* <DEDUP_REMOVED lines=8> */
[----:B------:R-:W3:Y:S01]  /*19f60*/  LDG.E.U8 R38, desc[UR60][R22.64] ;  /* 0x0000003c16267981 */ /* 0x000ee2000c1e1100 */
[----:B------:R-:W-:-:S03]  /*19f70*/  IMAD.X R3, R0, 0x1, R33, P0 ;  /* 0x0000000100037824 */ /* 0x000fc600000e0621 */
[----:B------:R-:W3:Y:S04]  /*19f80*/  LDL R33, [R1+0xa64] ;  /* 0x000a640001217983 */ /* 0x000ee80000100800 */
[----:B------:R0:W3:Y:S01]  /*19f90*/  LDG.E.U8 R228, desc[UR60][R2.64] ;  /* 0x0000003c02e47981 */ /* 0x0000e2000c1e1100 */
[----:B------:R-:W-:-:S03]  /*19fa0*/  IADD3 R184, P0, R5, R12, RZ ;  /* 0x0000000c05b87210 */ /* 0x000fc60007f1e0ff */
[----:B------:R-:W3:Y:S01]  /*19fb0*/  LDL R12, [R1+0xa6c] ;  /* 0x000a6c00010c7983 */ /* 0x000ee20000100800 */
[----:B--2---:R-:W-:-:S03]  /*19fc0*/  IMAD.X R21, R0, 0x1, R9, P2 ;  /* 0x0000000100157824 */ /* 0x004fc600010e0609 */
[----:B------:R-:W2:Y:S01]  /*19fd0*/  LDL R9, [R1+0xa78] ;  /* 0x000a780001097983 */ /* 0x000ea20000100800 */
[----:B----4-:R-:W-:Y:S01]  /*19fe0*/  IMAD.X R185, R0, 0x1, R15, P0 ;  /* 0x0000000100b97824 */ /* 0x010fe200000e060f */
[C---:B0-----:R-:W-:Y:S02]  /*19ff0*/  IADD3 R2, P2, R5.reuse, R32, RZ ;  /* 0x0000002005027210 */ /* 0x041fe40007f5e0ff */
[----:B------:R-:W4:Y:S04]  /*1a000*/  LDL R15, [R1+0xa80] ;  /* 0x000a8000010f7983 */ /* 0x000f280000100800 */
[----:B------:R-:W4:Y:S01]  /*1a010*/  LDL R32, [R1+0xa74] ;  /* 0x000a740001207983 */ /* 0x000f220000100800 */
[----:B------:R-:W-:-:S03]  /*1a020*/  IADD3 R22, P0, R5, R19, RZ ;  /* 0x0000001305167210 */ /* 0x000fc60007f1e0ff */
[----:B------:R-:W4:Y:S04]  /*1a030*/  LDL R19, [R1+0xa88] ;  /* 0x000a880001137983 */ /* 0x000f280000100800 */
[----:B------:R0:W4:Y:S04]  /*1a040*/  LDG.E.U8 R227, desc[UR60][R184.64] ;  /* 0x0000003cb8e37981 */ /* 0x000128000c1e1100 */
[----:B------:R1:W4:Y:S01]  /*1a050*/  LDG.E.U8 R37, desc[UR60][R20.64] ;  /* 0x0000003c14257981 */ /* 0x000322000c1e1100 */
[----:B---3--:R-:W-:-:S03]  /*1a060*/  IMAD.X R3, R0, 0x1, R11, P2 ;  /* 0x0000000100037824 */ /* 0x008fc600010e060b */
[----:B------:R-:W3:Y:S01]  /*1a070*/  LDL R11, [R1+0xa7c] ;  /* 0x000a7c00010b7983 */ /* 0x000ee20000100800 */
[----:B0-----:R-:W-:-:S03]  /*1a080*/  IADD3 R184, P2, R5, R35, RZ ;  /* 0x0000002305b87210 */ /* 0x001fc60007f5e0ff */
[----:B------:R0:W3:Y:S01]  /*1a090*/  LDG.E.U8 R36, desc[UR60][R2.64] ;  /* 0x0000003c02247981 */ /* 0x0000e2000c1e1100 */
        /* <DEDUP_REMOVED lines=9> */
[----:B------:R-:W-:Y:S02]  /*1a130*/  R2UR UR25, R201 ;  /* 0x00000000c91972ca */ /* 0x000fe400000e0000 */
[----:B------:R-:W-:Y:S01]  /*1a140*/  R2UR UR29, R197 ;  /* 0x00000000c51d72ca */ /* 0x000fe200000e0000 */
[----:B------:R-:W3:Y:S01]  /*1a150*/  LDG.E.U8 R35, desc[UR60][R184.64] ;  /* 0x0000003cb8237981 */ /* 0x000ee2000c1e1100 */
[----:B------:R-:W-:-:S03]  /*1a160*/  IMAD.X R21, R0, 0x1, R4, P0 ;  /* 0x0000000100157824 */ /* 0x000fc600000e0604 */
[----:B------:R-:W3:Y:S04]  /*1a170*/  LDL R4, [R1+0xa94] ;  /* 0x000a940001047983 */ /* 0x000ee80000100800 */
[----:B------:R2:W3:Y:S01]  /*1a180*/  LDG.E.U8 R223, desc[UR60][R20.64] ;  /* 0x0000003c14df7981 */ /* 0x0004e2000c1e1100 */
[----:B------:R-:W-:Y:S01]  /*1a190*/  IMAD.X R3, R0, 0x1, R33, P2 ;  /* 0x0000000100037824 */ /* 0x000fe200010e0621 */
[----:B-1----:R-:W-:-:S04]  /*1a1a0*/  IADD3 R22, P0, R5, R34, RZ ;  /* 0x0000002205167210 */ /* 0x002fc80007f1e0ff */
[----:B------:R4:W3:Y:S01]  /*1a1b0*/  LDG.E.U8 R34, desc[UR60][R2.64] ;  /* 0x0000003c02227981 */ /* 0x0008e2000c1e1100 */
[----:B------:R-:W-:-:S03]  /*1a1c0*/  IMAD.X R23, R0, 0x1, R12, P0 ;  /* 0x0000000100177824 */ /* 0x000fc600000e060c */
[----:B------:R-:W3:Y:S04]  /*1a1d0*/  LDL R12, [R1+0xaa8] ;  /* 0x000aa800010c7983 */ /* 0x000ee80000100800 */
[----:B------:R0:W3:Y:S01]  /*1a1e0*/  LDG.E.U8 R220, desc[UR60][R22.64] ;  /* 0x0000003c16dc7981 */ /* 0x0000e2000c1e1100 */
[----:B--2---:R-:W-:-:S03]  /*1a1f0*/  IADD3 R20, P2, R5, R9, RZ ;  /* 0x0000000905147210 */ /* 0x004fc60007f5e0ff */
[----:B------:R-:W2:Y:S01]  /*1a200*/  LDL R9, [R1+0xa9c] ;  /* 0x000a9c0001097983 */ /* 0x000ea20000100800 */
[----:B----4-:R-:W-:-:S03]  /*1a210*/  IADD3 R2, P0, R5, R15, RZ ;  /* 0x0000000f05027210 */ /* 0x010fc60007f1e0ff */
[----:B------:R-:W4:Y:S01]  /*1a220*/  LDL R15, [R1+0xaa4] ;  /* 0x000aa400010f7983 */ /* 0x000f220000100800 */
[----:B------:R-:W-:Y:S01]  /*1a230*/  IMAD.X R21, R0, 0x1, R32, P2 ;  /* 0x0000000100157824 */ /* 0x000fe200010e0620 */
[----:B0-----:R-:W-:-:S04]  /*1a240*/  IADD3 R22, P2, R5, R19, RZ ;  /* 0x0000001305167210 */ /* 0x001fc80007f5e0ff */
[----:B------:R0:W4:Y:S04]  /*1a250*/  LDG.E.U8 R33, desc[UR60][R20.64] ;  /* 0x0000003c14217981 */ /* 0x000128000c1e1100 */
[----:B------:R-:W4:Y:S01]  /*1a260*/  LDL R19, [R1+0xaac] ;  /* 0x000aac0001137983 */ /* 0x000f220000100800 */
[----:B---3--:R-:W-:-:S03]  /*1a270*/  IMAD.X R3, R0, 0x1, R11, P0 ;  /* 0x0000000100037824 */ /* 0x008fc600000e060b */
[----:B------:R-:W3:Y:S04]  /*1a280*/  LDL R11, [R1+0xab8] ;  /* 0x000ab800010b7983 */ /* 0x000ee80000100800 */
[----:B------:R1:W3:Y:S01]  /*1a290*/  LDG.E.U8 R217, desc[UR60][R2.64] ;  /* 0x0000003c02d97981 */ /* 0x0002e2000c1e1100 */
[----:B------:R-:W-:-:S03]  /*1a2a0*/  IMAD.X R23, R0, 0x1, R14, P2 ;  /* 0x0000000100177824 */ /* 0x000fc600010e060e */
[----:B------:R-:W3:Y:S04]  /*1a2b0*/  LDL R14, [R1+0xab4] ;  /* 0x000ab400010e7983 */ /* 0x000ee80000100800 */
[----:B------:R-:W3:Y:S04]  /*1a2c0*/  LDG.E.U8 R32, desc[UR60][R22.64] ;  /* 0x0000003c16207981 */ /* 0x000ee8000c1e1100 */
[----:B------:R-:W3:Y:S04]  /*1a2d0*/  LDL R22, [R1+0xacc] ;  /* 0x000acc0001167983 */ /* 0x000ee80000100800 */
[----:B------:R-:W3:Y:S01]  /*1a2e0*/  LDL R23, [R1+0xaf8] ;  /* 0x000af80001177983 */ /* 0x000ee20000100800 */
[----:B0-----:R-:W-:-:S03]  /*1a2f0*/  IADD3 R20, P0, R5, R13, RZ ;  /* 0x0000000d05147210 */ /* 0x001fc60007f1e0ff */
[----:B------:R-:W3:Y:S01]  /*1a300*/  LDL R13, [R1+0xabc] ;  /* 0x000abc00010d7983 */ /* 0x000ee20000100800 */
[----:B-1----:R-:W-:-:S03]  /*1a310*/  IADD3 R2, P2, R5, R10, RZ ;  /* 0x0000000a05027210 */ /* 0x002fc60007f5e0ff */
[----:B------:R-:W3:Y:S01]  /*1a320*/  LDL R10, [R1+0xac8] ;  /* 0x000ac800010a7983 */ /* 0x000ee20000100800 */
[----:B------:R-:W-:-:S05]  /*1a330*/  IMAD.X R21, R0, 0x1, R16, P0 ;  /* 0x0000000100157824 */ /* 0x000fca00000e0610 */
[----:B------:R-:W3:Y:S01]  /*1a340*/  LDG.E.U8 R214, desc[UR60][R20.64] ;  /* 0x0000003c14d67981 */ /* 0x000ee2000c1e1100 */
[----:B------:R-:W-:-:S03]  /*1a350*/  IMAD.X R3, R0, 0x1, R4, P2 ;  /* 0x0000000100037824 */ /* 0x000fc600010e0604 */
[----:B------:R-:W3:Y:S04]  /*1a360*/  LDL R4, [R1+0xac4] ;  /* 0x000ac40001047983 */ /* 0x000ee80000100800 */
[----:B------:R0:W3:Y:S04]  /*1a370*/  LDG.E.U8 R16, desc[UR60][R2.64] ;  /* 0x0000003c02107981 */ /* 0x0000e8000c1e1100 */
[----:B------:R-:W3:Y:S04]  /*1a380*/  LDL R21, [R1+0xae0] ;  /* 0x000ae00001157983 */ /* 0x000ee80000100800 */
[----:B------:R-:W3:Y:S01]  /*1a390*/  LDL R20, [R1+0xadc] ;  /* 0x000adc0001147983 */ /* 0x000ee20000100800 */
[----:B0-----:R-:W-:-:S03]  /*1a3a0*/  IADD3 R2, P0, R5, R81, RZ ;  /* 0x0000005105027210 */ /* 0x001fc60007f1e0ff */
[----:B------:R-:W3:Y:S02]  /*1a3b0*/  LDL R81, [R1+0xb18] ;  /* 0x000b180001517983 */ /* 0x000ee40000100800 */
[----:B--2---:R-:W-:Y:S02]  /*1a3c0*/  IMAD.X R3, R0, 0x1, R9, P0 ;  /* 0x0000000100037824 */ /* 0x004fe400000e0609 */
[----:B------:R-:W2:Y:S04]  /*1a3d0*/  LDL R9, [R1+0xad8] ;  /* 0x000ad80001097983 */ /* 0x000ea80000100800 */
[----:B------:R0:W2:Y:S02]  /*1a3e0*/  LDG.E.U8 R213, desc[UR60][R2.64] ;  /* 0x0000003c02d57981 */ /* 0x0000a4000c1e1100 */
[----:B0-----:R-:W-:-:S02]  /*1a3f0*/  IADD3 R2, P0, R5, R12, RZ ;  /* 0x0000000c05027210 */ /* 0x001fc40007f1e0ff */
[----:B------:R-:W2:Y:S03]  /*1a400*/  LDL R12, [R1+0xad4] ;  /* 0x000ad400010c7983 */ /* 0x000ea60000100800 */
[----:B----4-:R-:W-:-:S05]  /*1a410*/  IMAD.X R3, R0, 0x1, R15, P0 ;  /* 0x0000000100037824 */ /* 0x010fca00000e060f */
[----:B------:R0:W4:Y:S02]  /*1a420*/  LDG.E.U8 R15, desc[UR60][R2.64] ;  /* 0x0000003c020f7981 */ /* 0x000124000c1e1100 */
[C---:B0-----:R-:W-:Y:S02]  /*1a430*/  IADD3 R2, P0, R5.reuse, R80, RZ ;  /* 0x0000005005027210 */ /* 0x041fe40007f1e0ff */
[----:B------:R-:W4:Y:S03]  /*1a440*/  LDL R80, [R1+0xaf0] ;  /* 0x000af00001507983 */ /* 0x000f260000100800 */
[----:B------:R-:W-:Y:S02]  /*1a450*/  IMAD.X R3, R0, 0x1, R19, P0 ;  /* 0x0000000100037824 */ /* 0x000fe400000e0613 */
[----:B------:R-:W4:Y:S04]  /*1a460*/  LDL R19, [R1+0xae8] ;  /* 0x000ae80001137983 */ /* 0x000f280000100800 */
[----:B------:R3:W4:Y:S02]  /*1a470*/  LDG.E.U8 R210, desc[UR60][R2.64] ;  /* 0x0000003c02d27981 */ /* 0x000724000c1e1100 */
[----:B---3--:R-:W-:-:S02]  /*1a480*/  IADD3 R2, P0, R5, R11, RZ ;  /* 0x0000000b05027210 */ /* 0x008fc40007f1e0ff */
[----:B------:R-:W3:Y:S03]  /*1a490*/  LDL R11, [R1+0xae4] ;  /* 0x000ae400010b7983 */ /* 0x000ee60000100800 */
[----:B------:R-:W-:-:S05]  /*1a4a0*/  IMAD.X R3, R0, 0x1, R14, P0 ;  /* 0x0000000100037824 */ /* 0x000fca00000e060e */
[----:B------:R0:W3:Y:S02]  /*1a4b0*/  LDG.E.U8 R14, desc[UR60][R2.64] ;  /* 0x0000003c020e7981 */ /* 0x0000e4000c1e1100 */
[----:B0-----:R-:W-:Y:S02]  /*1a4c0*/  IADD3 R2, P0, R5, R79, RZ ;  /* 0x0000004f05027210 */ /* 0x001fe40007f1e0ff */
[----:B------:R-:W3:Y:S03]  /*1a4d0*/  LDL R79, [R1+0xaec] ;  /* 0x000aec00014f7983 */ /* 0x000ee60000100800 */
[----:B------:R-:W-:-:S05]  /*1a4e0*/  IMAD.X R3, R0, 0x1, R13, P0 ;  /* 0x0000000100037824 */ /* 0x000fca00000e060d */
[----:B------:R0:W3:Y:S02]  /*1a4f0*/  LDG.E.U8 R208, desc[UR60][R2.64] ;  /* 0x0000003c02d07981 */ /* 0x0000e4000c1e1100 */
[C---:B0-----:R-:W-:Y:S02]  /*1a500*/  IADD3 R2, P0, R5.reuse, R10, RZ ;  /* 0x0000000a05027210 */ /* 0x041fe40007f1e0ff */
[----:B------:R-:W3:Y:S03]  /*1a510*/  LDL R10, [R1+0xaf4] ;  /* 0x000af400010a7983 */ /* 0x000ee60000100800 */
[----:B------:R-:W-:Y:S02]  /*1a520*/  IMAD.X R3, R0, 0x1, R4, P0 ;  /* 0x0000000100037824 */ /* 0x000fe400000e0604 */
[----:B------:R-:W3:Y:S04]  /*1a530*/  LDL R4, [R1+0xb00] ;  /* 0x000b000001047983 */ /* 0x000ee80000100800 */
[----:B------:R0:W3:Y:S02]  /*1a540*/  LDG.E.U8 R13, desc[UR60][R2.64] ;  /* 0x0000003c020d7981 */ /* 0x0000e4000c1e1100 */
[----:B0-----:R-:W-:-:S02]  /*1a550*/  IADD3 R2, P0, R5, R78, RZ ;  /* 0x0000004e05027210 */ /* 0x001fc40007f1e0ff */
[----:B------:R-:W3:Y:S03]  /*1a560*/  LDL R78, [R1+0xb10] ;  /* 0x000b1000014e7983 */ /* 0x000ee60000100800 */
[----:B------:R-:W-:Y:S02]  /*1a570*/  IMAD.X R3, R0, 0x1, R22, P0 ;  /* 0x0000000100037824 */ /* 0x000fe400000e0616 */
[----:B------:R-:W3:Y:S04]  /*1a580*/  LDL R22, [R1+0xb08] ;  /* 0x000b080001167983 */ /* 0x000ee80000100800 */
[----:B------:R2:W3:Y:S02]  /*1a590*/  LDG.E.U8 R206, desc[UR60][R2.64] ;  /* 0x0000003c02ce7981 */ /* 0x0004e4000c1e1100 */
[----:B--2---:R-:W-:-:S02]  /*1a5a0*/  IADD3 R2, P0, R5, R9, RZ ;  /* 0x0000000905027210 */ /* 0x004fc40007f1e0ff */
[----:B------:R-:W2:Y:S03]  /*1a5b0*/  LDL R9, [R1+0xb04] ;  /* 0x000b040001097983 */ /* 0x000ea60000100800 */
[----:B------:R-:W-:-:S05]  /*1a5c0*/  IMAD.X R3, R0, 0x1, R12, P0 ;  /* 0x0000000100037824 */ /* 0x000fca00000e060c */
[----:B------:R0:W2:Y:S02]  /*1a5d0*/  LDG.E.U8 R12, desc[UR60][R2.64] ;  /* 0x0000003c020c7981 */ /* 0x0000a4000c1e1100 */
[C---:B0-----:R-:W-:Y:S02]  /*1a5e0*/  IADD3 R2, P0, R5.reuse, R21, RZ ;  /* 0x0000001505027210 */ /* 0x041fe40007f1e0ff */
[----:B------:R-:W2:Y:S03]  /*1a5f0*/  LDL R21, [R1+0xb14] ;  /* 0x000b140001157983 */ /* 0x000ea60000100800 */
[----:B------:R-:W-:Y:S02]  /*1a600*/  IMAD.X R3, R0, 0x1, R20, P0 ;  /* 0x0000000100037824 */ /* 0x000fe400000e0614 */
[----:B------:R-:W2:Y:S04]  /*1a610*/  LDL R20, [R1+0xb20] ;  /* 0x000b200001147983 */ /* 0x000ea80000100800 */
[----:B------:R4:W2:Y:S02]  /*1a620*/  LDG.E.U8 R203, desc[UR60][R2.64] ;  /* 0x0000003c02cb7981 */ /* 0x0008a4000c1e1100 */
[----:B----4-:R-:W-:-:S02]  /*1a630*/  IADD3 R2, P0, R5, R19, RZ ;  /* 0x0000001305027210 */ /* 0x010fc40007f1e0ff */
[----:B------:R-:W4:Y:S03]  /*1a640*/  LDL R19, [R1+0xb1c] ;  /* 0x000b1c0001137983 */ /* 0x000f260000100800 */
[----:B---3--:R-:W-:-:S05]  /*1a650*/  IMAD.X R3, R0, 0x1, R11, P0 ;  /* 0x0000000100037824 */ /* 0x008fca00000e060b */
        /* <DEDUP_REMOVED lines=17> */
[----:B--2---:R-:W-:-:S05]  /*1a770*/  IMAD.X R3, R0, 0x1, R9, P0 ;  /* 0x0000000100037824 */ /* 0x004fca00000e0609 */
[----:B------:R0:W2:Y:S02]  /*1a780*/  LDG.E.U8 R9, desc[UR60][R2.64] ;  /* 0x0000003c02097981 */ /* 0x0000a4000c1e1100 */
[C---:B0-----:R-:W-:Y:S02]  /*1a790*/  IADD3 R2, P0, R5.reuse, R78, RZ ;  /* 0x0000004e05027210 */ /* 0x041fe40007f1e0ff */
[----:B------:R-:W2:Y:S03]  /*1a7a0*/  LDL R78, [R1+0xb3c] ;  /* 0x000b3c00014e7983 */ /* 0x000ea60000100800 */
[----:B------:R-:W-:Y:S02]  /*1a7b0*/  IMAD.X R3, R0, 0x1, R84, P0 ;  /* 0x0000000100037824 */ /* 0x000fe400000e0654 */
[----:B------:R-:W2:Y:S04]  /*1a7c0*/  LDL R84, [R1+0xb40] ;  /* 0x000b400001547983 */ /* 0x000ea80000100800 */
[----:B------:R0:W2:Y:S02]  /*1a7d0*/  LDG.E.U8 R197, desc[UR60][R2.64] ;  /* 0x0000003c02c57981 */ /* 0x0000a4000c1e1100 */
[----:B0-----:R-:W-:-:S02]  /*1a7e0*/  IADD3 R2, P0, R5, R81, RZ ;  /* 0x0000005105027210 */ /* 0x001fc40007f1e0ff */
[----:B------:R-:W2:Y:S03]  /*1a7f0*/  LDL R81, [R1+0xc54] ;  /* 0x000c540001517983 */ /* 0x000ea60000100800 */
[----:B------:R-:W-:Y:S02]  /*1a800*/  IMAD.X R3, R0, 0x1, R21, P0 ;  /* 0x0000000100037824 */ /* 0x000fe400000e0615 */
[----:B------:R-:W2:Y:S04]  /*1a810*/  LDL R21, [R1+0xc58] ;  /* 0x000c580001157983 */ /* 0x000ea80000100800 */
[----:B------:R0:W2:Y:S02]  /*1a820*/  LDG.E.U8 R251, desc[UR60][R2.64] ;  /* 0x0000003c02fb7981 */ /* 0x0000a4000c1e1100 */
[----:B0-----:R-:W-:-:S02]  /*1a830*/  IADD3 R2, P0, R5, R20, RZ ;  /* 0x0000001405027210 */ /* 0x001fc40007f1e0ff */
[----:B------:R-:W2:Y:S03]  /*1a840*/  LDL R20, [R1+0xc50] ;  /* 0x000c500001147983 */ /* 0x000ea60000100800 */
[----:B----4-:R-:W-:-:S05]  /*1a850*/  IMAD.X R3, R0, 0x1, R19, P0 ;  /* 0x0000000100037824 */ /* 0x010fca00000e0613 */
[----:B------:R3:W4:Y:S02]  /*1a860*/  LDG.E.U8 R19, desc[UR60][R2.64] ;  /* 0x0000003c02137981 */ /* 0x000724000c1e1100 */
[C---:B---3--:R-:W-:Y:S02]  /*1a870*/  IADD3 R2, P0, R5.reuse, R80, RZ ;  /* 0x0000005005027210 */ /* 0x048fe40007f1e0ff */
[----:B------:R-:W3:Y:S03]  /*1a880*/  LDL R80, [R1+0xc5c] ;  /* 0x000c5c0001507983 */ /* 0x000ee60000100800 */
[----:B------:R-:W-:Y:S02]  /*1a890*/  IMAD.X R3, R0, 0x1, R79, P0 ;  /* 0x0000000100037824 */ /* 0x000fe400000e064f */
[----:B------:R-:W4:Y:S04]  /*1a8a0*/  LDL R79, [R1+0xc40] ;  /* 0x000c4000014f7983 */ /* 0x000f280000100800 */
[----:B------:R0:W4:Y:S02]  /*1a8b0*/  LDG.E.U8 R249, desc[UR60][R2.64] ;  /* 0x0000003c02f97981 */ /* 0x000124000c1e1100 */
[----:B0-----:R-:W-:-:S02]  /*1a8c0*/  IADD3 R2, P0, R5, R23, RZ ;  /* 0x0000001705027210 */ /* 0x001fc40007f1e0ff */
[----:B------:R-:W4:Y:S03]  /*1a8d0*/  LDL R23, [R1+0xc44] ;  /* 0x000c440001177983 */ /* 0x000f260000100800 */
[----:B------:R-:W-:-:S05]  /*1a8e0*/  IMAD.X R3, R0, 0x1, R4, P0 ;  /* 0x0000000100037824 */ /* 0x000fca00000e0604 */
[----:B------:R0:W4:Y:S02]  /*1a8f0*/  LDG.E.U8 R4, desc[UR60][R2.64] ;  /* 0x0000003c02047981 */ /* 0x000124000c1e1100 */
[C---:B0-----:R-:W-:Y:S02]  /*1a900*/  IADD3 R2, P0, R5.reuse, R83, RZ ;  /* 0x0000005305027210 */ /* 0x041fe40007f1e0ff */
[----:B------:R-:W4:Y:S03]  /*1a910*/  LDL R83, [R1+0xc3c] ;  /* 0x000c3c0001537983 */ /* 0x000f260000100800 */
[----:B------:R-:W-:Y:S02]  /*1a920*/  IMAD.X R3, R0, 0x1, R22, P0 ;  /* 0x0000000100037824 */ /* 0x000fe400000e0616 */
[----:B------:R-:W4:Y:S04]  /*1a930*/  LDL R22, [R1+0xc48] ;  /* 0x000c480001167983 */ /* 0x000f280000100800 */
[----:B------:R0:W4:Y:S02]  /*1a940*/  LDG.E.U8 R247, desc[UR60][R2.64] ;  /* 0x0000003c02f77981 */ /* 0x000124000c1e1100 */
[----:B0-----:R-:W-:-:S02]  /*1a950*/  IADD3 R2, P0, R5, R82, RZ ;  /* 0x0000005205027210 */ /* 0x001fc40007f1e0ff */
[----:B------:R-:W4:Y:S03]  /*1a960*/  LDL R82, [R1+0xc2c] ;  /* 0x000c2c0001527983 */ /* 0x000f260000100800 */
[----:B--2---:R-:W-:Y:S02]  /*1a970*/  IMAD.X R3, R0, 0x1, R78, P0 ;  /* 0x0000000100037824 */ /* 0x004fe400000e064e */
        /* <DEDUP_REMOVED lines=12> */
[----:B---3--:R-:W-:-:S02]  /*1aa40*/  IADD3 R2, P0, R5, R80, RZ ;  /* 0x0000005005027210 */ /* 0x008fc40007f1e0ff */
[----:B------:R-:W3:Y:S03]  /*1aa50*/  LDL R80, [R1+0xc38] ;  /* 0x000c380001507983 */ /* 0x000ee60000100800 */
[----:B------:R-:W-:Y:S02]  /*1aa60*/  IMAD.X R3, R0, 0x1, R84, P0 ;  /* 0x0000000100037824 */ /* 0x000fe400000e0654 */
[----:B------:R-:W3:Y:S04]  /*1aa70*/  LDL R84, [R1+0xc18] ;  /* 0x000c180001547983 */ /* 0x000ee80000100800 */
[----:B------:R0:W3:Y:S02]  /*1aa80*/  LDG.E.U8 R243, desc[UR60][R2.64] ;  /* 0x0000003c02f37981 */ /* 0x0000e4000c1e1100 */
[----:B0-----:R-:W-:-:S02]  /*1aa90*/  IADD3 R2, P0, R5, R87, RZ ;  /* 0x0000005705027210 */ /* 0x001fc40007f1e0ff */
[----:B------:R-:W-:Y:S01]  /*1aaa0*/  R2UR UR24, R200 ;  /* 0x00000000c81872ca */ /* 0x000fe200000e0000 */
[----:B------:R-:W3:Y:S02]  /*1aab0*/  LDL R87, [R1+0xbf8] ;  /* 0x000bf80001577983 */ /* 0x000ee40000100800 */
[----:B----4-:R-:W-:Y:S02]  /*1aac0*/  IMAD.X R3, R0, 0x1, R79, P0 ;  /* 0x0000000100037824 */ /* 0x010fe400000e064f */
[----:B------:R-:W4:Y:S04]  /*1aad0*/  LDL R79, [R1+0xc1c] ;  /* 0x000c1c00014f7983 */ /* 0x000f280000100800 */
[----:B------:R0:W4:Y:S02]  /*1aae0*/  LDG.E.U8 R204, desc[UR60][R2.64] ;  /* 0x0000003c02cc7981 */ /* 0x000124000c1e1100 */
[----:B0-----:R-:W-:-:S02]  /*1aaf0*/  IADD3 R2, P0, R5, R23, RZ ;  /* 0x0000001705027210 */ /* 0x001fc40007f1e0ff */
[----:B------:R-:W4:Y:S03]  /*1ab00*/  LDL R23, [R1+0xc14] ;  /* 0x000c140001177983 */ /* 0x000f260000100800 */
[----:B------:R-:W-:Y:S02]  /*1ab10*/  IMAD.X R3, R0, 0x1, R83, P0 ;  /* 0x0000000100037824 */ /* 0x000fe400000e0653 */
[----:B------:R-:W4:Y:S04]  /*1ab20*/  LDL R83, [R1+0xc20] ;  /* 0x000c200001537983 */ /* 0x000f280000100800 */
[----:B------:R0:W4:Y:S02]  /*1ab30*/  LDG.E.U8 R241, desc[UR60][R2.64] ;  /* 0x0000003c02f17981 */ /* 0x000124000c1e1100 */
[----:B0-----:R-:W-:-:S02]  /*1ab40*/  IADD3 R2, P0, R5, R22, RZ ;  /* 0x0000001605027210 */ /* 0x001fc40007f1e0ff */
[----:B------:R-:W4:Y:S03]  /*1ab50*/  LDL R22, [R1+0xb4c] ;  /* 0x000b4c0001167983 */ /* 0x000f260000100800 */
[----:B------:R-:W-:Y:S02]  /*1ab60*/  IMAD.X R3, R0, 0x1, R86, P0 ;  /* 0x0000000100037824 */ /* 0x000fe400000e0656 */
[----:B------:R-:W4:Y:S04]  /*1ab70*/  LDL R86, [R1+0xbd8] ;  /* 0x000bd80001567983 */ /* 0x000f280000100800 */
[----:B------:R2:W4:Y:S02]  /*1ab80*/  LDG.E.U8 R202, desc[UR60][R2.64] ;  /* 0x0000003c02ca7981 */ /* 0x000524000c1e1100 */
[----:B--2---:R-:W-:-:S02]  /*1ab90*/  IADD3 R2, P0, R5, R78, RZ ;  /* 0x0000004e05027210 */ /* 0x004fc40007f1e0ff */
        /* <DEDUP_REMOVED lines=19> */
[----:B----4-:R-:W-:-:S02]  /*1acd0*/  IADD3 R2, P0, R5, R79, RZ ;  /* 0x0000004f05027210 */ /* 0x010fc40007f1e0ff */
[----:B------:R-:W4:Y:S03]  /*1ace0*/  LDL R79, [R1+0xb54] ;  /* 0x000b5400014f7983 */ /* 0x000f260000100800 */
[----:B------:R-:W-:Y:S02]  /*1acf0*/  IMAD.X R3, R0, 0x1, R23, P0 ;  /* 0x0000000100037824 */ /* 0x000fe400000e0617 */
[----:B------:R-:W4:Y:S04]  /*1ad00*/  LDL R23, [R1+0xbe0] ;  /* 0x000be00001177983 */ /* 0x000f280000100800 */
[----:B------:R0:W4:Y:S01]  /*1ad10*/  LDG.E.U8 R235, desc[UR60][R2.64] ;  /* 0x0000003c02eb7981 */ /* 0x000122000c1e1100 */
[----:B------:R-:W-:-:S02]  /*1ad20*/  R2UR UR28, R196 ;  /* 0x00000000c41c72ca */ /* 0x000fc400000e0000 */
[C---:B0-----:R-:W-:Y:S02]  /*1ad30*/  IADD3 R2, P0, R5.reuse, R83, RZ ;  /* 0x0000005305027210 */ /* 0x041fe40007f1e0ff */
        /* <DEDUP_REMOVED lines=16> */
[----:B---3--:R-:W-:Y:S02]  /*1ae40*/  IMAD.X R3, R0, 0x1, R80, P0 ;  /* 0x0000000100037824 */ /* 0x008fe400000e0650 */
[----:B------:R-:W3:Y:S04]  /*1ae50*/  LDL R80, [R1+0xb64] ;  /* 0x000b640001507983 */ /* 0x000ee80000100800 */
[----:B------:R0:W3:Y:S02]  /*1ae60*/  LDG.E.U8 R231, desc[UR60][R2.64] ;  /* 0x0000003c02e77981 */ /* 0x0000e4000c1e1100 */
[----:B0-----:R-:W-:-:S02]  /*1ae70*/  IADD3 R2, P0, R5, R89, RZ ;  /* 0x0000005905027210 */ /* 0x001fc40007f1e0ff */
[----:B------:R-:W-:Y:S01]  /*1ae80*/  R2UR UR33, R193 ;  /* 0x00000000c12172ca */ /* 0x000fe200000e0000 */
[----:B------:R-:W3:Y:S02]  /*1ae90*/  LDL R89, [R1+0xbbc] ;  /* 0x000bbc0001597983 */ /* 0x000ee40000100800 */
[----:B------:R-:W-:Y:S01]  /*1aea0*/  IMAD.X R3, R0, 0x1, R88, P0 ;  /* 0x0000000100037824 */ /* 0x000fe200000e0658 */
[----:B------:R-:W-:Y:S01]  /*1aeb0*/  R2UR UR32, R192 ;  /* 0x00000000c02072ca */ /* 0x000fe200000e0000 */
        /* <DEDUP_REMOVED lines=10> */
[----:B------:R-:W-:Y:S01]  /*1af60*/  IMAD.X R3, R0, 0x1, R86, P0 ;  /* 0x0000000100037824 */ /* 0x000fe200000e0656 */
[----:B------:R-:W-:Y:S01]  /*1af70*/  R2UR UR36, R188 ;  /* 0x00000000bc2472ca */ /* 0x000fe200000e0000 */
        /* <DEDUP_REMOVED lines=26> */
[----:B------:R0:W3:Y:S01]  /*1b120*/  LDG.E.U8 R187, desc[UR60][R2.64] ;  /* 0x0000003c02bb7981 */ /* 0x0000e2000c1e1100 */
[----:B----4-:R-:W-:-:S03]  /*1b130*/  IADD3 R184, P0, R5, R79, RZ ;  /* 0x0000004f05b87210 */ /* 0x010fc60007f1e0ff */
[----:B------:R-:W4:Y:S02]  /*1b140*/  LDL R79, [R1+0xb94] ;  /* 0x000b9400014f7983 */ /* 0x000f240000100800 */
[----:B------:R-:W-:-:S05]  /*1b150*/  IMAD.X R185, R0, 0x1, R23, P0 ;  /* 0x0000000100b97824 */ /* 0x000fca00000e0617 */
[----:B------:R-:W4:Y:S01]  /*1b160*/  LDG.E.U8 R225, desc[UR60][R184.64] ;  /* 0x0000003cb8e17981 */ /* 0x000f22000c1e1100 */
[----:B------:R-:W-:-:S05]  /*1b170*/  IADD3 R22, P0, R5, R22, RZ ;  /* 0x0000001605167210 */ /* 0x000fca0007f1e0ff */
[C---:B--2---:R-:W-:Y:S01]  /*1b180*/  IMAD.X R23, R0.reuse, 0x1, R78, P0 ;  /* 0x0000000100177824 */ /* 0x044fe200000e064e */
[----:B0-----:R-:W-:Y:S01]  /*1b190*/  IADD3 R2, P0, R5, R95, RZ ;  /* 0x0000005f05027210 */ /* 0x001fe20007f1e0ff */
[----:B------:R-:W2:Y:S04]  /*1b1a0*/  LDL R78, [R1+0xb84] ;  /* 0x000b8400014e7983 */ /* 0x000ea80000100800 */
[----:B------:R-:W2:Y:S04]  /*1b1b0*/  LDG.E.U8 R224, desc[UR60][R22.64] ;  /* 0x0000003c16e07981 */ /* 0x000ea8000c1e1100 */
[----:B------:R-:W2:Y:S04]  /*1b1c0*/  LDL R23, [R1+0xb6c] ;  /* 0x000b6c0001177983 */ /* 0x000ea80000100800 */
[----:B------:R-:W2:Y:S01]  /*1b1d0*/  LDL R22, [R1+0xb74] ;  /* 0x000b740001167983 */ /* 0x000ea20000100800 */
[----:B------:R-:W-:-:S05]  /*1b1e0*/  IMAD.X R3, R0, 0x1, R21, P0 ;  /* 0x0000000100037824 */ /* 0x000fca00000e0615 */
[----:B------:R0:W2:Y:S01]  /*1b1f0*/  LDG.E.U8 R184, desc[UR60][R2.64] ;  /* 0x0000003c02b87981 */ /* 0x0000a2000c1e1100 */
[----:B------:R-:W-:-:S05]  /*1b200*/  IADD3 R20, P0, R5, R20, RZ ;  /* 0x0000001405147210 */ /* 0x000fca0007f1e0ff */
[----:B------:R-:W-:Y:S01]  /*1b210*/  IMAD.X R21, R0, 0x1, R94, P0 ;  /* 0x0000000100157824 */ /* 0x000fe200000e065e */
[----:B0-----:R-:W-:-:S04]  /*1b220*/  IADD3 R2, P0, R5, R93, RZ ;  /* 0x0000005d05027210 */ /* 0x001fc80007f1e0ff */
[----:B------:R-:W2:Y:S01]  /*1b230*/  LDG.E.U8 R222, desc[UR60][R20.64] ;  /* 0x0000003c14de7981 */ /* 0x000ea2000c1e1100 */
[----:B------:R-:W-:-:S05]  /*1b240*/  IMAD.X R3, R0, 0x1, R92, P0 ;  /* 0x0000000100037824 */ /* 0x000fca00000e065c */
[----:B------:R0:W2:Y:S02]  /*1b250*/  LDG.E.U8 R221, desc[UR60][R2.64] ;  /* 0x0000003c02dd7981 */ /* 0x0000a4000c1e1100 */
[----:B0-----:R-:W-:-:S05]  /*1b260*/  IADD3 R2, P0, R5, R91, RZ ;  /* 0x0000005b05027210 */ /* 0x001fca0007f1e0ff */
        /* <DEDUP_REMOVED lines=15> */
[----:B---3--:R-:W-:-:S05]  /*1b360*/  IMAD.X R3, R0, 0x1, R80, P0 ;  /* 0x0000000100037824 */ /* 0x008fca00000e0650 */
[----:B------:R2:W3:Y:S01]  /*1b370*/  LDG.E.U8 R185, desc[UR60][R2.64] ;  /* 0x0000003c02b97981 */ /* 0x0004e2000c1e1100 */
[C---:B----4-:R-:W-:Y:S01]  /*1b380*/  IADD3 R20, P0, R5.reuse, R79, RZ ;  /* 0x0000004f05147210 */ /* 0x050fe20007f1e0ff */
[----:B------:R-:W-:Y:S02]  /*1b390*/  WARPGROUP.DEPBAR.LE gsb0, 0x0 ;  /* 0x00008000000079c5 */ /* 0x000fe40000010000 */
[----:B------:R-:W-:Y:S04]  /*1b3a0*/  STL [R1+0x16c8], R5 ;  /* 0x0016c80501007387 */ /* 0x000fe80000100800 */
[----:B------:R-:W-:Y:S01]  /*1b3b0*/  STL [R1+0x16cc], R17 ;  /* 0x0016cc1101007387 */ /* 0x000fe20000100800 */
[----:B--2---:R-:W-:Y:S01]  /*1b3c0*/  IADD3 R2, P2, R5, R78, RZ ;  /* 0x0000004e05027210 */ /* 0x004fe20007f5e0ff */
[----:B------:R-:W-:-:S02]  /*1b3d0*/  IMAD.X R21, R0, 0x1, R23, P0 ;  /* 0x0000000100157824 */ /* 0x000fc400000e0617 */
[----:B------:R-:W0:Y:S02]  /*1b3e0*/  LDC R23, c[0x0][0x238] ;  /* 0x00008e00ff177b82 */ /* 0x000e240000000800 */
[----:B------:R-:W-:Y:S01]  /*1b3f0*/  IMAD.X R3, R0, 0x1, R22, P2 ;  /* 0x0000000100037824 */ /* 0x000fe200010e0616 */
[----:B------:R-:W2:Y:S04]  /*1b400*/  LDG.E.U8 R212, desc[UR60][R20.64] ;  /* 0x0000003c14d47981 */ /* 0x000ea8000c1e1100 */
[----:B------:R0:W4:Y:S01]  /*1b410*/  LDG.E.U8 R211, desc[UR60][R2.64] ;  /* 0x0000003c02d37981 */ /* 0x000122000c1e1100 */
[----:B------:R-:W-:Y:S01]  /*1b420*/  IMAD.IADD R0, R18, 0x1, R17 ;  /* 0x0000000112007824 */ /* 0x000fe200078e0211 */
[----:B------:R-:W-:Y:S06]  /*1b430*/  BAR.SYNC.DEFER_BLOCKING 0x0 ;  /* 0x0000000000007b1d */ /* 0x000fec0000010000 */
[----:B------:R1:W-:Y:S04]  /*1b440*/  STS.U8 [R0+0x10e00], R6 ;  /* 0x010e000600007388 */ /* 0x0003e80000000000 */
[----:B-1----:R-:W2:Y:S04]  /*1b450*/  LDL.LU R6, [R1+0x6e8] ;  /* 0x0006e80001067983 */ /* 0x002ea80000300800 */
[----:B------:R-:W4:Y:S04]  /*1b460*/  LDL.LU R5, [R1+0x6ec] ;  /* 0x0006ec0001057983 */ /* 0x000f280000300800 */
        /* <DEDUP_REMOVED lines=63> */
[----:B-1----:R-:W3:Y:S04]  /*1b860*/  LDL.LU R31, [R1+0x6f0] ;  /* 0x0006f000011f7983 */ /* 0x002ee80000300800 */
[----:B------:R1:W-:Y:S04]  /*1b870*/  STS.U8 [R7+0x11380], R30 ;  /* 0x0113801e07007388 */ /* 0x0003e80000000000 */
[----:B-1----:R-:W3:Y:S01]  /*1b880*/  LDL.LU R30, [R1+0x6f4] ;  /* 0x0006f400011e7983 */ /* 0x002ee20000300800 */
[-C--:B0-----:R-:W-:Y:S01]  /*1b890*/  FMUL R3, R168, R23.reuse ;  /* 0x00000017a8037220 */ /* 0x081fe20000400000 */
[----:B------:R-:W-:-:S05]  /*1b8a0*/  FMUL R2, R169, R23 ;  /* 0x00000017a9027220 */ /* 0x000fca0000400000 */
[----:B------:R-:W-:Y:S01]  /*1b8b0*/  FMNMX R2, R3, R2, !PT ;  /* 0x0000000203027209 */ /* 0x000fe20007800000 */
        /* <DEDUP_REMOVED lines=10> */
[-C--:B------:R-:W-:Y:S01]  /*1b960*/  FMUL R3, R181, R23.reuse ;  /* 0x00000017b5037220 */ /* 0x080fe20000400000 */
[----:B------:R-:W-:-:S04]  /*1b970*/  FMUL R4, R170, R23 ;  /* 0x00000017aa047220 */ /* 0x000fc80000400000 */
[----:B------:R-:W-:Y:S01]  /*1b980*/  FMNMX R2, R3, R2, !PT ;  /* 0x0000000203027209 */ /* 0x000fe20007800000 */
[----:B------:R-:W-:-:S05]  /*1b990*/  FMUL R3, R171, R23 ;  /* 0x00000017ab037220 */ /* 0x000fca0000400000 */
[----:B------:R-:W-:Y:S01]  /*1b9a0*/  FMNMX R3, R4, R3, !PT ;  /* 0x0000000304037209 */ /* 0x000fe20007800000 */
[----:B------:R-:W-:-:S05]  /*1b9b0*/  FMUL R4, R174, R23 ;  /* 0x00000017ae047220 */ /* 0x000fca0000400000 */
[----:B------:R-:W-:Y:S01]  /*1b9c0*/  FMNMX R3, R4, R3, !PT ;  /* 0x0000000304037209 */ /* 0x000fe20007800000 */
[----:B------:R-:W-:Y:S01]  /*1b9d0*/  FMUL R4, R175, R23 ;  /* 0x00000017af047220 */ /* 0x000fe20000400000 */
[----:B------:R-:W0:Y:S04]  /*1b9e0*/  SHFL.BFLY PT, R19, R2, 0x2, 0x1f ;  /* 0x0c401f0002137f89 */ /* 0x000e2800000e0000 */
[----:B------:R-:W-:Y:S01]  /*1b9f0*/  FMNMX R3, R4, R3, !PT ;  /* 0x0000000304037209 */ /* 0x000fe20007800000 */
[----:B------:R-:W-:-:S05]  /*1ba00*/  FMUL R4, R178, R23 ;  /* 0x00000017b2047220 */ /* 0x000fca0000400000 */
[----:B------:R-:W-:Y:S01]  /*1ba10*/  FMNMX R3, R4, R3, !PT ;  /* 0x0000000304037209 */ /* 0x000fe20007800000 */
[----:B------:R-:W-:-:S05]  /*1ba20*/  FMUL R4, R179, R23 ;  /* 0x00000017b3047220 */ /* 0x000fca0000400000 */
[----:B------:R-:W-:Y:S01]  /*1ba30*/  FMNMX R4, R4, R3, !PT ;  /* 0x0000000304047209 */ /* 0x000fe20007800000 */
[----:B------:R-:W-:-:S05]  /*1ba40*/  FMUL R3, R182, R23 ;  /* 0x00000017b6037220 */ /* 0x000fca0000400000 */
[----:B------:R-:W-:Y:S01]  /*1ba50*/  FMNMX R3, R3, R4, !PT ;  /* 0x0000000403037209 */ /* 0x000fe20007800000 */
[----:B------:R-:W-:Y:S01]  /*1ba60*/  FMUL R4, R183, R23 ;  /* 0x00000017b7047220 */ /* 0x000fe20000400000 */
[----:B0-----:R-:W-:-:S04]  /*1ba70*/  FMNMX R2, R2, R19, !PT ;  /* 0x0000001302027209 */ /* 0x001fc80007800000 */
[----:B------:R-:W-:Y:S01]  /*1ba80*/  FMNMX R3, R4, R3, !PT ;  /* 0x0000000304037209 */ /* 0x000fe20007800000 */
[----:B------:R-:W0:Y:S04]  /*1ba90*/  SHFL.BFLY PT, R22, R2, 0x1, 0x1f ;  /* 0x0c201f0002167f89 */ /* 0x000e2800000e0000 */
[----:B------:R-:W1:Y:S01]  /*1baa0*/  SHFL.BFLY PT, R20, R3, 0x2, 0x1f ;  /* 0x0c401f0003147f89 */ /* 0x000e6200000e0000 */
[-C--:B------:R-:W-:Y:S01]  /*1bab0*/  FMUL R19, R152, R23.reuse ;  /* 0x0000001798137220 */ /* 0x080fe20000400000 */
[----:B------:R-:W-:-:S05]  /*1bac0*/  FMUL R4, R153, R23 ;  /* 0x0000001799047220 */ /* 0x000fca0000400000 */
[----:B------:R-:W-:Y:S02]  /*1bad0*/  FMNMX R4, R19, R4, !PT ;  /* 0x0000000413047209 */ /* 0x000fe40007800000 */
[----:B0-----:R-:W-:Y:S02]  /*1bae0*/  FMNMX R22, R2, R22, !PT ;  /* 0x0000001602167209 */ /* 0x001fe40007800000 */
[----:B-1----:R-:W-:Y:S01]  /*1baf0*/  FMNMX R2, R3, R20, !PT ;  /* 0x0000001403027209 */ /* 0x002fe20007800000 */
        /* <DEDUP_REMOVED lines=9> */
[----:B------:R-:W0:Y:S04]  /*1bb90*/  SHFL.BFLY PT, R21, R2, 0x1, 0x1f ;  /* 0x0c201f0002157f89 */ /* 0x000e2800000e0000 */
[----:B------:R-:W-:Y:S01]  /*1bba0*/  FMNMX R4, R3, R4, !PT ;  /* 0x0000000403047209 */ /* 0x000fe20007800000 */
[-C--:B------:R-:W-:Y:S01]  /*1bbb0*/  FMUL R3, R165, R23.reuse ;  /* 0x00000017a5037220 */ /* 0x080fe20000400000 */
[----:B------:R-:W-:-:S04]  /*1bbc0*/  FMUL R19, R154, R23 ;  /* 0x000000179a137220 */ /* 0x000fc80000400000 */
[----:B------:R-:W-:Y:S01]  /*1bbd0*/  FMNMX R3, R3, R4, !PT ;  /* 0x0000000403037209 */ /* 0x000fe20007800000 */
[----:B------:R-:W-:-:S05]  /*1bbe0*/  FMUL R4, R155, R23 ;  /* 0x000000179b047220 */ /* 0x000fca0000400000 */
[----:B------:R-:W-:Y:S02]  /*1bbf0*/  FMNMX R4, R19, R4, !PT ;  /* 0x0000000413047209 */ /* 0x000fe40007800000 */
[----:B------:R-:W1:Y:S01]  /*1bc00*/  SHFL.BFLY PT, R19, R3, 0x2, 0x1f ;  /* 0x0c401f0003137f89 */ /* 0x000e6200000e0000 */
[----:B0-----:R-:W-:Y:S01]  /*1bc10*/  FMNMX R21, R2, R21, !PT ;  /* 0x0000001502157209 */ /* 0x001fe20007800000 */
[----:B------:R-:W-:-:S05]  /*1bc20*/  FMUL R2, R158, R23 ;  /* 0x000000179e027220 */ /* 0x000fca0000400000 */
[----:B------:R-:W-:Y:S01]  /*1bc30*/  FMNMX R4, R2, R4, !PT ;  /* 0x0000000402047209 */ /* 0x000fe20007800000 */
[----:B------:R-:W-:-:S05]  /*1bc40*/  FMUL R2, R159, R23 ;  /* 0x000000179f027220 */ /* 0x000fca0000400000 */
[----:B------:R-:W-:Y:S01]  /*1bc50*/  FMNMX R4, R2, R4, !PT ;  /* 0x0000000402047209 */ /* 0x000fe20007800000 */
[----:B------:R-:W-:Y:S01]  /*1bc60*/  FMUL R2, R162, R23 ;  /* 0x00000017a2027220 */ /* 0x000fe20000400000 */
[----:B-1----:R-:W-:-:S04]  /*1bc70*/  FMNMX R3, R3, R19, !PT ;  /* 0x0000001303037209 */ /* 0x002fc80007800000 */
[----:B------:R-:W-:Y:S01]  /*1bc80*/  FMNMX R4, R2, R4, !PT ;  /* 0x0000000402047209 */ /* 0x000fe20007800000 */
[----:B------:R-:W0:Y:S01]  /*1bc90*/  SHFL.BFLY PT, R20, R3, 0x1, 0x1f ;  /* 0x0c201f0003147f89 */ /* 0x000e2200000e0000 */
[----:B------:R-:W-:-:S05]  /*1bca0*/  FMUL R2, R163, R23 ;  /* 0x00000017a3027220 */ /* 0x000fca0000400000 */
[----:B------:R-:W-:Y:S01]  /*1bcb0*/  FMNMX R4, R2, R4, !PT ;  /* 0x0000000402047209 */ /* 0x000fe20007800000 */
[----:B------:R-:W-:-:S05]  /*1bcc0*/  FMUL R2, R166, R23 ;  /* 0x00000017a6027220 */ /* 0x000fca0000400000 */
[----:B------:R-:W-:Y:S01]  /*1bcd0*/  FMNMX R4, R2, R4, !PT ;  /* 0x0000000402047209 */ /* 0x000fe20007800000 */
[----:B------:R-:W-:-:S05]  /*1bce0*/  FMUL R2, R167, R23 ;  /* 0x00000017a7027220 */ /* 0x000fca0000400000 */
[----:B------:R-:W-:Y:S02]  /*1bcf0*/  FMNMX R2, R2, R4, !PT ;  /* 0x0000000402027209 */ /* 0x000fe40007800000 */
[----:B0-----:R-:W-:-:S03]  /*1bd00*/  FMNMX R20, R3, R20, !PT ;  /* 0x0000001403147209 */ /* 0x001fc60007800000 */
[----:B------:R-:W0:Y:S01]  /*1bd10*/  SHFL.BFLY PT, R3, R2, 0x2, 0x1f ;  /* 0x0c401f0002037f89 */ /* 0x000e2200000e0000 */
[----:B--2---:R-:W-:Y:S02]  /*1bd20*/  FMNMX R22, R22, R6, !PT ;  /* 0x0000000616167209 */ /* 0x004fe40007800000 */
[----:B----4-:R-:W-:Y:S02]  /*1bd30*/  FMNMX R21, R21, R5, !PT ;  /* 0x0000000515157209 */ /* 0x010fe40007800000 */
[----:B0-----:R-:W-:-:S05]  /*1bd40*/  FMNMX R0, R2, R3, !PT ;  /* 0x0000000302007209 */ /* 0x001fca0007800000 */
[----:B------:R-:W0:Y:S01]  /*1bd50*/  SHFL.BFLY PT, R19, R0, 0x1, 0x1f ;  /* 0x0c201f0000137f89 */ /* 0x000e2200000e0000 */
[-CC-:B------:R-:W-:Y:S01]  /*1bd60*/  FFMA R180, R180, R23.reuse, -R22.reuse ;  /* 0x00000017b4b47223 */ /* 0x180fe20000000816 */
[-CC-:B------:R-:W-:Y:S01]  /*1bd70*/  FFMA R181, R181, R23.reuse, -R22.reuse ;  /* 0x00000017b5b57223 */ /* 0x180fe20000000816 */
[-CC-:B------:R-:W-:Y:S01]  /*1bd80*/  FFMA R171, R171, R23.reuse, -R21.reuse ;  /* 0x00000017abab7223 */ /* 0x180fe20000000815 */
[-CC-:B------:R-:W-:Y:S01]  /*1bd90*/  FFMA R170, R170, R23.reuse, -R21.reuse ;  /* 0x00000017aaaa7223 */ /* 0x180fe20000000815 */
[-CC-:B------:R-:W-:Y:S01]  /*1bda0*/  FFMA R175, R175, R23.reuse, -R21.reuse ;  /* 0x00000017afaf7223 */ /* 0x180fe20000000815 */
[----:B------:R-:W-:Y:S01]  /*1bdb0*/  FMUL R180, R180, 1.4426950216293334961 ;  /* 0x3fb8aa3bb4b47820 */ /* 0x000fe20000400000 */
[-CC-:B------:R-:W-:Y:S01]  /*1bdc0*/  FFMA R174, R174, R23.reuse, -R21.reuse ;  /* 0x00000017aeae7223 */ /* 0x180fe20000000815 */
[----:B------:R-:W-:Y:S01]  /*1bdd0*/  FMUL R181, R181, 1.4426950216293334961 ;  /* 0x3fb8aa3bb5b57820 */ /* 0x000fe20000400000 */
[----:B------:R-:W-:Y:S01]  /*1bde0*/  FMUL R171, R171, 1.4426950216293334961 ;  /* 0x3fb8aa3babab7820 */ /* 0x000fe20000400000 */
[-CC-:B------:R-:W-:Y:S01]  /*1bdf0*/  FFMA R179, R179, R23.reuse, -R21.reuse ;  /* 0x00000017b3b37223 */ /* 0x180fe20000000815 */
[-CC-:B------:R-:W-:Y:S01]  /*1be00*/  FFMA R183, R183, R23.reuse, -R21.reuse ;  /* 0x00000017b7b77223 */ /* 0x180fe20000000815 */
[----:B------:R-:W-:Y:S01]  /*1be10*/  FMUL R170, R170, 1.4426950216293334961 ;  /* 0x3fb8aa3baaaa7820 */ /* 0x000fe20000400000 */
[-CC-:B------:R-:W-:Y:S01]  /*1be20*/  FFMA R178, R178, R23.reuse, -R21.reuse ;  /* 0x00000017b2b27223 */ /* 0x180fe20000000815 */
[-C--:B------:R-:W-:Y:S01]  /*1be30*/  FFMA R182, R182, R23.reuse, -R21 ;  /* 0x00000017b6b67223 */ /* 0x080fe20000000815 */
[----:B------:R-:W-:Y:S01]  /*1be40*/  FMUL R175, R175, 1.4426950216293334961 ;  /* 0x3fb8aa3bafaf7820 */ /* 0x000fe20000400000 */
[----:B------:R1:W-:Y:S01]  /*1be50*/  MUFU.EX2 R192, R180 ;  /* 0x000000b400c07308 */ /* 0x0003e20000000800 */
[----:B------:R-:W-:Y:S01]  /*1be60*/  FMUL R174, R174, 1.4426950216293334961 ;  /* 0x3fb8aa3baeae7820 */ /* 0x000fe20000400000 */
[-CC-:B------:R-:W-:Y:S01]  /*1be70*/  FFMA R169, R169, R23.reuse, -R22.reuse ;  /* 0x00000017a9a97223 */ /* 0x180fe20000000816 */
[----:B------:R-:W-:Y:S01]  /*1be80*/  FMUL R179, R179, 1.4426950216293334961 ;  /* 0x3fb8aa3bb3b37820 */ /* 0x000fe20000400000 */
[-CC-:B------:R-:W-:Y:S01]  /*1be90*/  FFMA R168, R168, R23.reuse, -R22.reuse ;  /* 0x00000017a8a87223 */ /* 0x180fe20000000816 */
[----:B------:R-:W-:Y:S01]  /*1bea0*/  FMUL R178, R178, 1.4426950216293334961 ;  /* 0x3fb8aa3bb2b27820 */ /* 0x000fe20000400000 */
[----:B------:R-:W-:-:S02]  /*1beb0*/  FFMA R173, R173, R23, -R22 ;  /* 0x00000017adad7223 */ /* 0x000fc40000000816 */
[----:B------:R2:W-:Y:S01]  /*1bec0*/  MUFU.EX2 R193, R181 ;  /* 0x000000b500c17308 */ /* 0x0005e20000000800 */
[----:B-1----:R-:W-:Y:S01]  /*1bed0*/  FMUL R180, R183, 1.4426950216293334961 ;  /* 0x3fb8aa3bb7b47820 */ /* 0x002fe20000400000 */
[----:B0-----:R-:W-:Y:S01]  /*1bee0*/  FMNMX R19, R0, R19, !PT ;  /* 0x0000001300137209 */ /* 0x001fe20007800000 */
[----:B------:R-:W-:Y:S01]  /*1bef0*/  FFMA R172, R172, R23, -R22 ;  /* 0x00000017acac7223 */ /* 0x000fe20000000816 */
[----:B------:R-:W-:-:S04]  /*1bf00*/  FMUL R169, R169, 1.4426950216293334961 ;  /* 0x3fb8aa3ba9a97820 */ /* 0x000fc80000400000 */
[----:B------:R-:W0:Y:S01]  /*1bf10*/  MUFU.EX2 R190, R171 ;  /* 0x000000ab00be7308 */ /* 0x000e220000000800 */
[----:B--2---:R-:W-:Y:S01]  /*1bf20*/  FMUL R181, R182, 1.4426950216293334961 ;  /* 0x3fb8aa3bb6b57820 */ /* 0x004fe20000400000 */
[-CC-:B------:R-:W-:Y:S01]  /*1bf30*/  FFMA R177, R177, R23.reuse, -R22.reuse ;  /* 0x00000017b1b17223 */ /* 0x180fe20000000816 */
[----:B------:R-:W-:Y:S01]  /*1bf40*/  FMUL R168, R168, 1.4426950216293334961 ;  /* 0x3fb8aa3ba8a87820 */ /* 0x000fe20000400000 */
[----:B------:R-:W-:-:S04]  /*1bf50*/  FFMA R176, R176, R23, -R22 ;  /* 0x00000017b0b07223 */ /* 0x000fc80000000816 */
[----:B------:R-:W1:Y:S01]  /*1bf60*/  MUFU.EX2 R191, R170 ;  /* 0x000000aa00bf7308 */ /* 0x000e620000000800 */
[----:B------:R-:W-:Y:S01]  /*1bf70*/  FMUL R173, R173, 1.4426950216293334961 ;  /* 0x3fb8aa3badad7820 */ /* 0x000fe20000400000 */
[----:B------:R-:W-:Y:S01]  /*1bf80*/  FMUL R172, R172, 1.4426950216293334961 ;  /* 0x3fb8aa3bacac7820 */ /* 0x000fe20000400000 */
[----:B---3--:R-:W-:-:S05]  /*1bf90*/  FMNMX R20, R20, R31, !PT ;  /* 0x0000001f14147209 */ /* 0x008fca0007800000 */
[----:B------:R-:W2:Y:S01]  /*1bfa0*/  MUFU.EX2 R188, R175 ;  /* 0x000000af00bc7308 */ /* 0x000ea20000000800 */
[----:B------:R-:W-:Y:S01]  /*1bfb0*/  FMUL R177, R177, 1.4426950216293334961 ;  /* 0x3fb8aa3bb1b17820 */ /* 0x000fe20000400000 */
[----:B------:R-:W-:-:S06]  /*1bfc0*/  FMUL R176, R176, 1.4426950216293334961 ;  /* 0x3fb8aa3bb0b07820 */ /* 0x000fcc0000400000 */
[----:B------:R-:W3:Y:S01]  /*1bfd0*/  MUFU.EX2 R189, R174 ;  /* 0x000000ae00bd7308 */ /* 0x000ee20000000800 */
[----:B------:R-:W-:-:S07]  /*1bfe0*/  FMNMX R19, R19, R30, !PT ;  /* 0x0000001e13137209 */ /* 0x000fce0007800000 */
[----:B------:R-:W4:Y:S01]  /*1bff0*/  MUFU.EX2 R184, R179 ;  /* 0x000000b300b87308 */ /* 0x000f220000000800 */
[-CC-:B------:R-:W-:Y:S01]  /*1c000*/  FFMA R155, R155, R23.reuse, -R19.reuse ;  /* 0x000000179b9b7223 */ /* 0x180fe20000000813 */
[----:B------:R-:W-:-:S06]  /*1c010*/  FFMA R154, R154, R23, -R19 ;  /* 0x000000179a9a7223 */ /* 0x000fcc0000000813 */
[----:B------:R-:W4:Y:S01]  /*1c020*/  MUFU.EX2 R187, R178 ;  /* 0x000000b200bb7308 */ /* 0x000f220000000800 */
[-C--:B------:R-:W-:Y:S01]  /*1c030*/  FFMA R164, R164, R23.reuse, -R20 ;  /* 0x00000017a4a47223 */ /* 0x080fe20000000814 */
[----:B------:R-:W-:-:S06]  /*1c040*/  FFMA R159, R159, R23, -R19 ;  /* 0x000000179f9f7223 */ /* 0x000fcc0000000813 */
[----:B------:R-:W4:Y:S01]  /*1c050*/  MUFU.EX2 R180, R180 ;  /* 0x000000b400b47308 */ /* 0x000f220000000800 */
[----:B------:R-:W-:Y:S01]  /*1c060*/  STL.64 [R1+0x17d8], R30 ;  /* 0x0017d81e01007387 */ /* 0x000fe20000100a00 */
[-CC-:B------:R-:W-:Y:S01]  /*1c070*/  FFMA R158, R158, R23.reuse, -R19.reuse ;  /* 0x000000179e9e7223 */ /* 0x180fe20000000813 */
[----:B------:R-:W-:-:S05]  /*1c080*/  FFMA R162, R162, R23, -R19 ;  /* 0x00000017a2a27223 */ /* 0x000fca0000000813 */
[----:B------:R-:W4:Y:S01]  /*1c090*/  MUFU.EX2 R181, R181 ;  /* 0x000000b500b57308 */ /* 0x000f220000000800 */
[----:B------:R-:W-:Y:S01]  /*1c0a0*/  FFMA R153, R153, R23, -R20 ;  /* 0x0000001799997223 */ /* 0x000fe20000000814 */
[----:B------:R-:W-:Y:S01]  /*1c0b0*/  STL.64 [R1+0x17d0], R28 ;  /* 0x0017d01c01007387 */ /* 0x000fe20000100a00 */
[----:B------:R-:W-:-:S05]  /*1c0c0*/  FMUL R155, R155, 1.4426950216293334961 ;  /* 0x3fb8aa3b9b9b7820 */ /* 0x000fca0000400000 */
[----:B------:R-:W4:Y:S01]  /*1c0d0*/  MUFU.EX2 R198, R169 ;  /* 0x000000a900c67308 */ /* 0x000f220000000800 */
[-C--:B------:R-:W-:Y:S01]  /*1c0e0*/  FFMA R163, R163, R23.reuse, -R19 ;  /* 0x00000017a3a37223 */ /* 0x080fe20000000813 */
[-CC-:B------:R-:W-:Y:S01]  /*1c0f0*/  FFMA R152, R152, R23.reuse, -R20.reuse ;  /* 0x0000001798987223 */ /* 0x180fe20000000814 */
[----:B------:R-:W-:Y:S05]  /*1c100*/  STL.64 [R1+0x17c8], R26 ;  /* 0x0017c81a01007387 */ /* 0x000fea0000100a00 */
[----:B------:R-:W4:Y:S01]  /*1c110*/  MUFU.EX2 R199, R168 ;  /* 0x000000a800c77308 */ /* 0x000f220000000800 */
[----:B------:R-:W-:Y:S01]  /*1c120*/  FMUL R154, R154, 1.4426950216293334961 ;  /* 0x3fb8aa3b9a9a7820 */ /* 0x000fe20000400000 */
[-CC-:B------:R-:W-:Y:S01]  /*1c130*/  FFMA R157, R157, R23.reuse, -R20.reuse ;  /* 0x000000179d9d7223 */ /* 0x180fe20000000814 */
[----:B------:R4:W-:Y:S05]  /*1c140*/  STL.64 [R1+0x17c0], R24 ;  /* 0x0017c01801007387 */ /* 0x0009ea0000100a00 */
[----:B------:R-:W4:Y:S01]  /*1c150*/  MUFU.EX2 R196, R173 ;  /* 0x000000ad00c47308 */ /* 0x000f220000000800 */
[----:B------:R-:W-:Y:S01]  /*1c160*/  FMUL R164, R164, 1.4426950216293334961 ;  /* 0x3fb8aa3ba4a47820 */ /* 0x000fe20000400000 */
[----:B------:R-:W-:Y:S01]  /*1c170*/  FMUL R159, R159, 1.4426950216293334961 ;  /* 0x3fb8aa3b9f9f7820 */ /* 0x000fe20000400000 */
[----:B------:R-:W-:-:S05]  /*1c180*/  FFMA R156, R156, R23, -R20 ;  /* 0x000000179c9c7223 */ /* 0x000fca0000000814 */
[----:B------:R-:W4:Y:S01]  /*1c190*/  MUFU.EX2 R197, R172 ;  /* 0x000000ac00c57308 */ /* 0x000f220000000800 */
[-C--:B------:R-:W-:Y:S01]  /*1c1a0*/  FFMA R161, R161, R23.reuse, -R20 ;  /* 0x00000017a1a17223 */ /* 0x080fe20000000814 */
[----:B------:R-:W-:Y:S01]  /*1c1b0*/  FMUL R158, R158, 1.4426950216293334961 ;  /* 0x3fb8aa3b9e9e7820 */ /* 0x000fe20000400000 */
[----:B------:R-:W-:Y:S01]  /*1c1c0*/  FMUL R162, R162, 1.4426950216293334961 ;  /* 0x3fb8aa3ba2a27820 */ /* 0x000fe20000400000 */
[----:B------:R-:W-:Y:S04]  /*1c1d0*/  STL [R1+0x16d0], R7 ;  /* 0x0016d00701007387 */ /* 0x000fe80000100800 */
[----:B------:R-:W4:Y:S01]  /*1c1e0*/  MUFU.EX2 R194, R177 ;  /* 0x000000b100c27308 */ /* 0x000f220000000800 */
[----:B------:R-:W-:Y:S01]  /*1c1f0*/  FMUL R153, R153, 1.4426950216293334961 ;  /* 0x3fb8aa3b99997820 */ /* 0x000fe20000400000 */
[----:B------:R-:W-:Y:S01]  /*1c200*/  FMUL R163, R163, 1.4426950216293334961 ;  /* 0x3fb8aa3ba3a37820 */ /* 0x000fe20000400000 */
[-CC-:B------:R-:W-:Y:S01]  /*1c210*/  FFMA R167, R167, R23.reuse, -R19.reuse ;  /* 0x00000017a7a77223 */ /* 0x180fe20000000813 */
[----:B0-----:R-:W-:Y:S04]  /*1c220*/  STL [R1+0x16d8], R190 ;  /* 0x0016d8be01007387 */ /* 0x001fe80000100800 */
[----:B------:R-:W0:Y:S01]  /*1c230*/  MUFU.EX2 R195, R176 ;  /* 0x000000b000c37308 */ /* 0x000e220000000800 */
[----:B------:R-:W-:Y:S01]  /*1c240*/  FMUL R152, R152, 1.4426950216293334961 ;  /* 0x3fb8aa3b98987820 */ /* 0x000fe20000400000 */
[----:B------:R-:W-:Y:S01]  /*1c250*/  FFMA R166, R166, R23, -R19 ;  /* 0x00000017a6a67223 */ /* 0x000fe20000000813 */
[----:B-1----:R-:W-:Y:S01]  /*1c260*/  STL [R1+0x16d4], R191 ;  /* 0x0016d4bf01007387 */ /* 0x002fe20000100800 */
[----:B------:R-:W-:Y:S01]  /*1c270*/  FMUL R157, R157, 1.4426950216293334961 ;  /* 0x3fb8aa3b9d9d7820 */ /* 0x000fe20000400000 */
[----:B------:R-:W-:-:S03]  /*1c280*/  FMUL R156, R156, 1.4426950216293334961 ;  /* 0x3fb8aa3b9c9c7820 */ /* 0x000fc60000400000 */
[----:B------:R-:W1:Y:S01]  /*1c290*/  MUFU.EX2 R171, R155 ;  /* 0x0000009b00ab7308 */ /* 0x000e620000000800 */
[----:B--2---:R-:W-:Y:S01]  /*1c2a0*/  STL [R1+0x16e0], R188 ;  /* 0x0016e0bc01007387 */ /* 0x004fe20000100800 */
[----:B------:R-:W-:Y:S01]  /*1c2b0*/  FMUL R161, R161, 1.4426950216293334961 ;  /* 0x3fb8aa3ba1a17820 */ /* 0x000fe20000400000 */
[-CC-:B------:R-:W-:Y:S02]  /*1c2c0*/  FFMA R165, R165, R23.reuse, -R20.reuse ;  /* 0x00000017a5a57223 */ /* 0x180fe40000000814 */
[----:B---3--:R-:W-:Y:S03]  /*1c2d0*/  STL [R1+0x16dc], R189 ;  /* 0x0016dcbd01007387 */ /* 0x008fe60000100800 */
[----:B------:R-:W2:Y:S01]  /*1c2e0*/  MUFU.EX2 R172, R154 ;  /* 0x0000009a00ac7308 */ /* 0x000ea20000000800 */
[----:B----4-:R-:W-:Y:S01]  /*1c2f0*/  STL [R1+0x16e8], R184 ;  /* 0x0016e8b801007387 */ /* 0x010fe20000100800 */
[----:B------:R-:W-:-:S03]  /*1c300*/  FFMA R160, R160, R23, -R20 ;  /* 0x00000017a0a07223 */ /* 0x000fc60000000814 */
[----:B------:R-:W-:Y:S03]  /*1c310*/  STL [R1+0x16e4], R187 ;  /* 0x0016e4bb01007387 */ /* 0x000fe60000100800 */
[----:B------:R-:W3:Y:S01]  /*1c320*/  MUFU.EX2 R169, R159 ;  /* 0x0000009f00a97308 */ /* 0x000ee20000000800 */
[----:B------:R-:W-:Y:S01]  /*1c330*/  STL [R1+0x16f0], R180 ;  /* 0x0016f0b401007387 */ /* 0x000fe20000100800 */
[----:B------:R-:W-:-:S06]  /*1c340*/  FMUL R160, R160, 1.4426950216293334961 ;  /* 0x3fb8aa3ba0a07820 */ /* 0x000fcc0000400000 */
[----:B------:R-:W-:Y:S01]  /*1c350*/  MUFU.EX2 R173, R164 ;  /* 0x000000a400ad7308 */ /* 0x000fe20000000800 */
[----:B------:R-:W-:Y:S07]  /*1c360*/  STL [R1+0x16ec], R181 ;  /* 0x0016ecb501007387 */ /* 0x000fee0000100800 */
[----:B------:R-:W4:Y:S01]  /*1c370*/  MUFU.EX2 R170, R158 ;  /* 0x0000009e00aa7308 */ /* 0x000f220000000800 */
[----:B------:R-:W-:Y:S07]  /*1c380*/  STL [R1+0x16f8], R198 ;  /* 0x0016f8c601007387 */ /* 0x000fee0000100800 */
[----:B------:R0:W-:Y:S01]  /*1c390*/  MUFU.EX2 R168, R162 ;  /* 0x000000a200a87308 */ /* 0x0001e20000000800 */
[----:B------:R-:W-:Y:S07]  /*1c3a0*/  STL [R1+0x16f4], R199 ;  /* 0x0016f4c701007387 */ /* 0x000fee0000100800 */
[----:B------:R-:W4:Y:S01]  /*1c3b0*/  MUFU.EX2 R178, R153 ;  /* 0x0000009900b27308 */ /* 0x000f220000000800 */
[----:B0-----:R-:W-:Y:S01]  /*1c3c0*/  FMUL R162, R167, 1.4426950216293334961 ;  /* 0x3fb8aa3ba7a27820 */ /* 0x001fe20000400000 */
[----:B------:R-:W-:Y:S06]  /*1c3d0*/  STL [R1+0x1700], R196 ;  /* 0x001700c401007387 */ /* 0x000fec0000100800 */
[----:B------:R0:W-:Y:S01]  /*1c3e0*/  MUFU.EX2 R164, R163 ;  /* 0x000000a300a47308 */ /* 0x0001e20000000800 */
[----:B------:R-:W-:Y:S07]  /*1c3f0*/  STL [R1+0x16fc], R197 ;  /* 0x0016fcc501007387 */ /* 0x000fee0000100800 */
[----:B------:R-:W4:Y:S01]  /*1c400*/  MUFU.EX2 R179, R152 ;  /* 0x0000009800b37308 */ /* 0x000f220000000800 */
[----:B0-----:R-:W-:Y:S01]  /*1c410*/  FMUL R163, R166, 1.4426950216293334961 ;  /* 0x3fb8aa3ba6a37820 */ /* 0x001fe20000400000 */
[----:B------:R-:W-:Y:S06]  /*1c420*/  STL [R1+0x1708], R194 ;  /* 0x001708c201007387 */ /* 0x000fec0000100800 */
[----:B------:R-:W0:Y:S01]  /*1c430*/  MUFU.EX2 R176, R157 ;  /* 0x0000009d00b07308 */ /* 0x000e220000000800 */
[----:B------:R-:W-:Y:S07]  /*1c440*/  STL [R1+0x1704], R195 ;  /* 0x001704c301007387 */ /* 0x000fee0000100800 */
[----:B------:R-:W0:Y:S01]  /*1c450*/  MUFU.EX2 R177, R156 ;  /* 0x0000009c00b17308 */ /* 0x000e220000000800 */
[----:B------:R-:W-:Y:S07]  /*1c460*/  STL [R1+0x1710], R193 ;  /* 0x001710c101007387 */ /* 0x000fee0000100800 */
[----:B------:R1:W-:Y:S01]  /*1c470*/  MUFU.EX2 R174, R161 ;  /* 0x000000a100ae7308 */ /* 0x0003e20000000800 */
[----:B------:R-:W-:Y:S01]  /*1c480*/  STL [R1+0x170c], R192 ;  /* 0x00170cc001007387 */ /* 0x000fe20000100800 */
[----:B-1----:R-:W-:-:S06]  /*1c490*/  FMUL R161, R165, 1.4426950216293334961 ;  /* 0x3fb8aa3ba5a17820 */ /* 0x002fcc0000400000 */
[----:B------:R-:W1:Y:S01]  /*1c4a0*/  MUFU.EX2 R162, R162 ;  /* 0x000000a200a27308 */ /* 0x000e620000000800 */
[----:B------:R-:W-:Y:S07]  /*1c4b0*/  STL [R1+0x1714], R22 ;  /* 0x0017141601007387 */ /* 0x000fee0000100800 */
[----:B------:R-:W1:Y:S01]  /*1c4c0*/  MUFU.EX2 R163, R163 ;  /* 0x000000a300a37308 */ /* 0x000e620000000800 */
[----:B------:R-:W-:Y:S07]  /*1c4d0*/  STL [R1+0x171c], R171 ;  /* 0x00171cab01007387 */ /* 0x000fee0000100800 */
[----:B------:R-:W1:Y:S01]  /*1c4e0*/  MUFU.EX2 R175, R160 ;  /* 0x000000a000af7308 */ /* 0x000e620000000800 */
[----:B--2---:R-:W-:Y:S07]  /*1c4f0*/  STL [R1+0x1718], R172 ;  /* 0x001718ac01007387 */ /* 0x004fee0000100800 */
[----:B------:R-:W2:Y:S01]  /*1c500*/  MUFU.EX2 R161, R161 ;  /* 0x000000a100a17308 */ /* 0x000ea20000000800 */
[----:B---3--:R-:W-:Y:S04]  /*1c510*/  STL [R1+0x1724], R169 ;  /* 0x001724a901007387 */ /* 0x008fe80000100800 */
[----:B----4-:R-:W-:Y:S04]  /*1c520*/  STL [R1+0x1720], R170 ;  /* 0x001720aa01007387 */ /* 0x010fe80000100800 */
[----:B------:R-:W-:Y:S04]  /*1c530*/  STL [R1+0x172c], R178 ;  /* 0x00172cb201007387 */ /* 0x000fe80000100800 */
[----:B------:R-:W-:Y:S04]  /*1c540*/  STL [R1+0x1728], R179 ;  /* 0x001728b301007387 */ /* 0x000fe80000100800 */
[----:B0-----:R-:W-:Y:S04]  /*1c550*/  STL [R1+0x1734], R176 ;  /* 0x001734b001007387 */ /* 0x001fe80000100800 */
[----:B------:R-:W-:Y:S04]  /*1c560*/  STL [R1+0x1730], R177 ;  /* 0x001730b101007387 */ /* 0x000fe80000100800 */
[----:B------:R-:W-:Y:S04]  /*1c570*/  STL [R1+0x173c], R164 ;  /* 0x00173ca401007387 */ /* 0x000fe80000100800 */
[----:B------:R-:W-:Y:S04]  /*1c580*/  STL [R1+0x1738], R168 ;  /* 0x001738a801007387 */ /* 0x000fe80000100800 */
[----:B-1----:R-:W-:Y:S04]  /*1c590*/  STL [R1+0x1744], R162 ;  /* 0x001744a201007387 */ /* 0x002fe80000100800 */
[----:B------:R-:W-:Y:S04]  /*1c5a0*/  STL [R1+0x1740], R163 ;  /* 0x001740a301007387 */ /* 0x000fe80000100800 */
[----:B------:R-:W-:Y:S04]  /*1c5b0*/  STL [R1+0x174c], R174 ;  /* 0x00174cae01007387 */ /* 0x000fe80000100800 */
[----:B------:R-:W-:Y:S04]  /*1c5c0*/  STL [R1+0x1748], R175 ;  /* 0x001748af01007387 */ /* 0x000fe80000100800 */
[----:B--2---:R-:W-:Y:S04]  /*1c5d0*/  STL [R1+0x1754], R161 ;  /* 0x001754a101007387 */ /* 0x004fe80000100800 */
[----:B------:R-:W-:Y:S04]  /*1c5e0*/  STL [R1+0x1750], R173 ;  /* 0x001750ad01007387 */ /* 0x000fe80000100800 */
[----:B------:R-:W2:Y:S04]  /*1c5f0*/  LDL.LU R167, [R1+0x2d4] ;  /* 0x0002d40001a77983 */ /* 0x000ea80000300800 */
[----:B------:R-:W3:Y:S04]  /*1c600*/  LDL.LU.64 R24, [R1+0x400] ;  /* 0x0004000001187983 */ /* 0x000ee80000300a00 */
[----:B------:R-:W4:Y:S04]  /*1c610*/  LDL.LU.64 R26, [R1+0x408] ;  /* 0x00040800011a7983 */ /* 0x000f280000300a00 */
[----:B------:R-:W2:Y:S04]  /*1c620*/  LDL.LU.64 R28, [R1+0x410] ;  /* 0x00041000011c7983 */ /* 0x000ea80000300a00 */
[----:B------:R-:W-:Y:S04]  /*1c630*/  STS.U8 [R7+0x12080], R33 ;  /* 0x0120802107007388 */ /* 0x000fe80000000000 */
[----:B------:R0:W-:Y:S04]  /*1c640*/  STS.U8 [R7+0x12180], R32 ;  /* 0x0121802007007388 */ /* 0x0001e80000000000 */
[----:B------:R-:W4:Y:S04]  /*1c650*/  LDL.LU.64 R30, [R1+0x418] ;  /* 0x00041800011e7983 */ /* 0x000f280000300a00 */
[----:B------:R-:W-:Y:S04]  /*1c660*/  STS.U8 [R7+0x11e80], R35 ;  /* 0x011e802307007388 */ /* 0x000fe80000000000 */
[----:B------:R1:W-:Y:S04]  /*1c670*/  STS.U8 [R7+0x11f80], R34 ;  /* 0x011f802207007388 */ /* 0x0003e80000000000 */
[----:B0-----:R-:W4:Y:S04]  /*1c680*/  LDL.LU.64 R32, [R1+0x420] ;  /* 0x0004200001207983 */ /* 0x001f280000300a00 */
[----:B------:R-:W-:Y:S04]  /*1c690*/  STS.U8 [R7+0x11c80], R37 ;  /* 0x011c802507007388 */ /* 0x000fe80000000000 */
[----:B------:R0:W-:Y:S04]  /*1c6a0*/  STS.U8 [R7+0x11d80], R36 ;  /* 0x011d802407007388 */ /* 0x0001e80000000000 */
[----:B-1----:R-:W4:Y:S04]  /*1c6b0*/  LDL.LU.64 R34, [R1+0x428] ;  /* 0x0004280001227983 */ /* 0x002f280000300a00 */
        /* <DEDUP_REMOVED lines=39> */
[----:B------:R0:W-:Y:S04]  /*1c930*/  STS.U8 [R7+0x10080], R64 ;  /* 0x0100804007007388 */ /* 0x0001e80000000000 */
[----:B-1----:R-:W4:Y:S04]  /*1c940*/  LDL.LU.64 R62, [R1+0x498] ;  /* 0x00049800013e7983 */ /* 0x002f280000300a00 */
[----:B0-----:R-:W4:Y:S04]  /*1c950*/  LDL.LU.64 R64, [R1+0x4a0] ;  /* 0x0004a00001407983 */ /* 0x001f280000300a00 */
[----:B------:R-:W4:Y:S04]  /*1c960*/  LDL.LU.64 R66, [R1+0x4a8] ;  /* 0x0004a80001427983 */ /* 0x000f280000300a00 */
        /* <DEDUP_REMOVED lines=41> */
[----:B------:R-:W4:Y:S01]  /*1cc00*/  LDL.LU.64 R150, [R1+0x5f8] ;  /* 0x0005f80001967983 */ /* 0x000f220000300a00 */
[----:B------:R-:W-:-:S02]  /*1cc10*/  FADD R152, -R22, R6 ;  /* 0x0000000616987221 */ /* 0x000fc40000000100 */
[----:B------:R-:W0:Y:S01]  /*1cc20*/  S2R R6, SR_TID.X ;  /* 0x0000000000067919 */ /* 0x000e220000002100 */
[----:B------:R-:W-:Y:S02]  /*1cc30*/  F2FP.SATFINITE.E4M3.F32.PACK_AB_MERGE_C R4, R190, R191, RZ ;  /* 0x000000bfbe04723e */ /* 0x000fe400048070ff */
[----:B------:R-:W-:Y:S02]  /*1cc40*/  F2FP.SATFINITE.E4M3.F32.PACK_AB_MERGE_C R3, R188, R189, RZ ;  /* 0x000000bdbc03723e */ /* 0x000fe400048070ff */
[----:B------:R-:W-:Y:S02]  /*1cc50*/  F2FP.SATFINITE.E4M3.F32.PACK_AB_MERGE_C R2, R184, R187, RZ ;  /* 0x000000bbb802723e */ /* 0x000fe400048070ff */
[----:B------:R-:W-:Y:S02]  /*1cc60*/  F2FP.SATFINITE.E4M3.F32.PACK_AB_MERGE_C R0, R180, R181, RZ ;  /* 0x000000b5b400723e */ /* 0x000fe400048070ff */
[----:B------:R-:W-:Y:S02]  /*1cc70*/  F2FP.SATFINITE.E4M3.F32.PACK_AB_MERGE_C R4, R198, R199, R4 ;  /* 0x000000c7c604723e */ /* 0x000fe40004807004 */
[----:B------:R-:W-:-:S02]  /*1cc80*/  F2FP.SATFINITE.E4M3.F32.PACK_AB_MERGE_C R3, R196, R197, R3 ;  /* 0x000000c5c403723e */ /* 0x000fc40004807003 */
[----:B------:R-:W-:Y:S02]  /*1cc90*/  F2FP.SATFINITE.E4M3.F32.PACK_AB_MERGE_C R2, R194, R195, R2 ;  /* 0x000000c3c202723e */ /* 0x000fe40004807002 */
[----:B------:R-:W-:Y:S02]  /*1cca0*/  F2FP.SATFINITE.E4M3.F32.PACK_AB_MERGE_C R0, R193, R192, R0 ;  /* 0x000000c0c100723e */ /* 0x000fe40004807000 */
[----:B------:R-:W-:Y:S02]  /*1ccb0*/  SEL R23, R4, R3, !P1 ;  /* 0x0000000304177207 */ /* 0x000fe40004800000 */
[----:B------:R-:W-:Y:S02]  /*1ccc0*/  SEL R153, R3, R4, !P1 ;  /* 0x0000000403997207 */ /* 0x000fe40004800000 */
[----:B------:R-:W-:Y:S02]  /*1ccd0*/  SEL R3, R2, R0, !P1 ;  /* 0x0000000002037207 */ /* 0x000fe40004800000 */
[----:B------:R-:W-:-:S02]  /*1cce0*/  SEL R155, R0, R2, !P1 ;  /* 0x00000002009b7207 */ /* 0x000fc40004800000 */
[----:B------:R-:W-:Y:S02]  /*1ccf0*/  F2FP.SATFINITE.E4M3.F32.PACK_AB_MERGE_C R4, R171, R172, RZ ;  /* 0x000000acab04723e */ /* 0x000fe400048070ff */
[----:B------:R-:W-:Y:S01]  /*1cd00*/  F2FP.SATFINITE.E4M3.F32.PACK_AB_MERGE_C R0, R169, R170, RZ ;  /* 0x000000aaa900723e */ /* 0x000fe200048070ff */
[----:B------:R1:W-:Y:S01]  /*1cd10*/  SHFL.IDX PT, R2, R23, R186, 0x1f ;  /* 0x00001fba17027589 */ /* 0x0003e200000e0000 */
[----:B------:R-:W-:Y:S02]  /*1cd20*/  F2FP.SATFINITE.E4M3.F32.PACK_AB_MERGE_C R4, R178, R179, R4 ;  /* 0x000000b3b204723e */ /* 0x000fe40004807004 */
[----:B------:R-:W-:Y:S02]  /*1cd30*/  F2FP.SATFINITE.E4M3.F32.PACK_AB_MERGE_C R0, R176, R177, R0 ;  /* 0x000000b1b000723e */ /* 0x000fe40004807000 */
[----:B------:R-:W-:Y:S02]  /*1cd40*/  F2FP.SATFINITE.E4M3.F32.PACK_AB_MERGE_C R154, R162, R163, RZ ;  /* 0x000000a3a29a723e */ /* 0x000fe400048070ff */
[----:B------:R-:W-:Y:S01]  /*1cd50*/  SEL R160, R4, R0, !P1 ;  /* 0x0000000004a07207 */ /* 0x000fe20004800000 */
[----:B-1----:R-:W-:Y:S01]  /*1cd60*/  FMUL R23, R152, 1.4426950216293334961 ;  /* 0x3fb8aa3b98177820 */ /* 0x002fe20000400000 */
[----:B------:R-:W-:-:S02]  /*1cd70*/  F2FP.SATFINITE.E4M3.F32.PACK_AB_MERGE_C R152, R164, R168, RZ ;  /* 0x000000a8a498723e */ /* 0x000fc400048070ff */
[----:B------:R-:W-:Y:S02]  /*1cd80*/  SEL R158, R0, R4, !P1 ;  /* 0x00000004009e7207 */ /* 0x000fe40004800000 */
[----:B------:R1:W3:Y:S01]  /*1cd90*/  MUFU.EX2 R4, R23 ;  /* 0x0000001700047308 */ /* 0x0002e20000000800 */
[----:B------:R-:W-:Y:S02]  /*1cda0*/  F2FP.SATFINITE.E4M3.F32.PACK_AB_MERGE_C R0, R161, R173, R154 ;  /* 0x000000ada100723e */ /* 0x000fe4000480709a */
[----:B0-----:R-:W-:Y:S02]  /*1cdb0*/  LOP3.LUT P0, RZ, R6, 0x2, RZ, 0xc0, !PT ;  /* 0x0000000206ff7812 */ /* 0x001fe4000780c0ff */
[----:B-1----:R-:W-:Y:S01]  /*1cdc0*/  F2FP.SATFINITE.E4M3.F32.PACK_AB_MERGE_C R23, R174, R175, R152 ;  /* 0x000000afae17723e */ /* 0x002fe20004807098 */
[----:B------:R-:W-:Y:S01]  /*1cdd0*/  IMAD.MOV.U32 R152, RZ, RZ, 0x7632 ;  /* 0x00007632ff987424 */ /* 0x000fe200078e00ff */
[----:B------:R0:W-:Y:S02]  /*1cde0*/  STL [R1+0x1758], R21 ;  /* 0x0017581501007387 */ /* 0x0001e40000100800 */
[----:B------:R-:W-:-:S02]  /*1cdf0*/  SEL R157, R23, R0, !P1 ;  /* 0x00000000179d7207 */ /* 0x000fc40004800000 */
[----:B------:R-:W-:Y:S02]  /*1ce00*/  SEL R159, R0, R23, !P1 ;  /* 0x00000017009f7207 */ /* 0x000fe40004800000 */
[----:B------:R-:W-:Y:S01]  /*1ce10*/  SEL R23, R152, 0x3276, !P0 ;  /* 0x0000327698177807 */ /* 0x000fe20004000000 */
[----:B------:R-:W-:Y:S02]  /*1ce20*/  FADD R152, -R21, R5 ;  /* 0x0000000515987221 */ /* 0x000fe40000000100 */
[----:B0-----:R-:W4:Y:S04]  /*1ce30*/  LDL.LU R21, [R1+0x2c0] ;  /* 0x0002c00001157983 */ /* 0x001f280000300800 */
[----:B------:R-:W4:Y:S04]  /*1ce40*/  LDL.LU R161, [R1+0x2b4] ;  /* 0x0002b40001a17983 */ /* 0x000f280000300800 */
        /* <DEDUP_REMOVED lines=61> */
[----:B------:R-:W4:Y:S01]  /*1d220*/  LDL.LU R191, [R1+0x234] ;  /* 0x0002340001bf7983 */ /* 0x000f220000300800 */
[----:B------:R-:W-:-:S03]  /*1d230*/  LOP3.LUT R156, R186, 0x1, RZ, 0x3c, !PT ;  /* 0x00000001ba9c7812 */ /* 0x000fc600078e3cff */
[----:B------:R-:W-:Y:S04]  /*1d240*/  SHFL.IDX PT, R3, R3, R186, 0x1f ;  /* 0x00001fba03037589 */ /* 0x000fe800000e0000 */
        /* <DEDUP_REMOVED lines=14> */
[----:B------:R-:W0:Y:S01]  /*1d330*/  SHFL.IDX PT, R155, R155, R156, 0x1f ;  /* 0x00001f9c9b9b7589 */ /* 0x000e2200000e0000 */
[----:B------:R1:W-:Y:S06]  /*1d340*/  MEMBAR.ALL.CTA ;  /* 0x0000000000007992 */ /* 0x0003ec0000008000 */
[----:B-1----:R-:W1:Y:S01]  /*1d350*/  FENCE.VIEW.ASYNC.S ;  /* 0x00000000000073c6 */ /* 0x002e620000000000 */
[----:B------:R-:W-:-:S03]  /*1d360*/  IMAD.MOV.U32 R154, RZ, RZ, 0x5410 ;  /* 0x00005410ff9a7424 */ /* 0x000fc600078e00ff */
[----:B-1----:R-:W1:Y:S02]  /*1d370*/  SHFL.IDX PT, R153, R153, R156, 0x1f ;  /* 0x00001f9c99997589 */ /* 0x002e6400000e0000 */
[----:B------:R-:W-:Y:S02]  /*1d380*/  SEL R0, R154, 0x1054, !P0 ;  /* 0x000010549a007807 */ /* 0x000fe40004000000 */
[----:B------:R-:W1:Y:S04]  /*1d390*/  SHFL.IDX PT, R158, R158, R156, 0x1f ;  /* 0x00001f9c9e9e7589 */ /* 0x000e6800000e0000 */
[----:B------:R0:W1:Y:S01]  /*1d3a0*/  SHFL.IDX PT, R159, R159, R156, 0x1f ;  /* 0x00001f9c9f9f7589 */ /* 0x00006200000e0000 */
[-C--:B---3--:R-:W-:Y:S01]  /*1d3b0*/  FMUL R24, R24, R4.reuse ;  /* 0x0000000418187220 */ /* 0x088fe20000400000 */
[-C--:B------:R-:W-:Y:S01]  /*1d3c0*/  FMUL R25, R25, R4.reuse ;  /* 0x0000000419197220 */ /* 0x080fe20000400000 */
[-C--:B--2---:R-:W-:Y:S01]  /*1d3d0*/  FMUL R28, R28, R4.reuse ;  /* 0x000000041c1c7220 */ /* 0x084fe20000400000 */
[-C--:B------:R-:W-:Y:S01]  /*1d3e0*/  FMUL R29, R29, R4.reuse ;  /* 0x000000041d1d7220 */ /* 0x080fe20000400000 */
[-C--:B----4-:R-:W-:Y:S01]  /*1d3f0*/  FMUL R32, R32, R4.reuse ;  /* 0x0000000420207220 */ /* 0x090fe20000400000 */
[-C--:B------:R-:W-:Y:S01]  /*1d400*/  FMUL R33, R33, R4.reuse ;  /* 0x0000000421217220 */ /* 0x080fe20000400000 */
[----:B------:R-:W-:Y:S01]  /*1d410*/  FMUL R36, R36, R4 ;  /* 0x0000000424247220 */ /* 0x000fe20000400000 */
[--C-:B0-----:R-:W-:Y:S01]  /*1d420*/  PRMT R154, R3, R0, R155.reuse ;  /* 0x00000000039a7216 */ /* 0x101fe2000000009b */
[-C--:B------:R-:W-:Y:S01]  /*1d430*/  FMUL R37, R37, R4.reuse ;  /* 0x0000000425257220 */ /* 0x080fe20000400000 */
[----:B------:R-:W-:Y:S01]  /*1d440*/  FMUL R156, R152, 1.4426950216293334961 ;  /* 0x3fb8aa3b989c7820 */ /* 0x000fe20000400000 */
[----:B------:R-:W-:Y:S01]  /*1d450*/  PRMT R155, R3, R23, R155 ;  /* 0x00000017039b7216 */ /* 0x000fe2000000009b */
[-C--:B------:R-:W-:Y:S01]  /*1d460*/  FMUL R40, R40, R4.reuse ;  /* 0x0000000428287220 */ /* 0x080fe20000400000 */
[-C--:B------:R-:W-:Y:S01]  /*1d470*/  FMUL R41, R41, R4.reuse ;  /* 0x0000000429297220 */ /* 0x080fe20000400000 */
[----:B------:R-:W0:Y:S01]  /*1d480*/  MUFU.EX2 R3, R156 ;  /* 0x0000009c00037308 */ /* 0x000e220000000800 */
[-C--:B------:R-:W-:Y:S01]  /*1d490*/  FMUL R44, R44, R4.reuse ;  /* 0x000000042c2c7220 */ /* 0x080fe20000400000 */
        /* <DEDUP_REMOVED lines=52> */
[----:B------:R-:W-:Y:S01]  /*1d7e0*/  FMUL R149, R149, R4 ;  /* 0x0000000495957220 */ /* 0x000fe20000400000 */
[-C--:B0-----:R-:W-:Y:S01]  /*1d7f0*/  FMUL R26, R26, R3.reuse ;  /* 0x000000031a1a7220 */ /* 0x081fe20000400000 */
        /* <DEDUP_REMOVED lines=63> */
[C-C-:B-1----:R-:W-:Y:S01]  /*1dbf0*/  PRMT R152, R2.reuse, R0, R153.reuse ;  /* 0x0000000002987216 */ /* 0x142fe20000000099 */
[----:B------:R-:W2:Y:S01]  /*1dc00*/  LDL.LU R251, [R1+0x324] ;  /* 0x0003240001fb7983 */ /* 0x000ea20000300800 */
[----:B------:R-:W-:Y:S01]  /*1dc10*/  PRMT R153, R2, R23, R153 ;  /* 0x0000001702997216 */ /* 0x000fe20000000099 */
[----:B------:R-:W-:Y:S06]  /*1dc20*/  BAR.SYNC.DEFER_BLOCKING 0x0 ;  /* 0x0000000000007b1d */ /* 0x000fec0000010000 */
[----:B------:R-:W3:Y:S04]  /*1dc30*/  LDL.LU R249, [R1+0x328] ;  /* 0x0003280001f97983 */ /* 0x000ee80000300800 */
[----:B------:R-:W4:Y:S04]  /*1dc40*/  LDL.LU R247, [R1+0x32c] ;  /* 0x00032c0001f77983 */ /* 0x000f280000300800 */
[----:B------:R-:W3:Y:S04]  /*1dc50*/  LDL.LU R245, [R1+0x330] ;  /* 0x0003300001f57983 */ /* 0x000ee80000300800 */
[----:B------:R-:W4:Y:S01]  /*1dc60*/  LDL.LU R243, [R1+0x334] ;  /* 0x0003340001f37983 */ /* 0x000f220000300800 */
[----:B------:R-:W-:-:S03]  /*1dc70*/  WARPGROUP.ARRIVE ;  /* 0x00000000000079c5 */ /* 0x000fc60000000000 */
[----:B------:R-:W4:Y:S04]  /*1dc80*/  LDL.LU R241, [R1+0x338] ;  /* 0x0003380001f17983 */ /* 0x000f280000300800 */
[----:B------:R-:W4:Y:S01]  /*1dc90*/  LDL.LU R240, [R1+0x33c] ;  /* 0x00033c0001f07983 */ /* 0x000f220000300800 */
[----:B------:R-:W-:Y:S03]  /*1dca0*/  QGMMA.64x256x32.F32.E4M3.E4M3 R24, R152, gdesc[UR4], R24, gsb0 ;  /* 0x03e0000498187df3 */ /* 0x000fe60008000818 */
        /* <DEDUP_REMOVED lines=27> */
[----:B------:R0:W-:Y:S01]  /*1de60*/  STL [R1+0x175c], R158 ;  /* 0x00175c9e01007387 */ /* 0x0001e20000100800 */
[-C--:B------:R-:W-:Y:S01]  /*1de70*/  FMUL R18, R18, R4.reuse ;  /* 0x0000000412127220 */ /* 0x080fe20000400000 */
[-C--:B------:R-:W-:Y:S01]  /*1de80*/  FMUL R16, R16, R4.reuse ;  /* 0x0000000410107220 */ /* 0x080fe20000400000 */
[-C--:B------:R-:W-:Y:S01]  /*1de90*/  FMUL R14, R14, R4.reuse ;  /* 0x000000040e0e7220 */ /* 0x080fe20000400000 */
[----:B0-----:R-:W2:Y:S04]  /*1dea0*/  LDL.LU R158, [R1+0x2bc] ;  /* 0x0002bc00019e7983 */ /* 0x001ea80000300800 */
[----:B------:R0:W-:Y:S01]  /*1deb0*/  STL [R1+0x1760], R159 ;  /* 0x0017609f01007387 */ /* 0x0001e20000100800 */
[-C--:B------:R-:W-:Y:S01]  /*1dec0*/  FMUL R8, R8, R4.reuse ;  /* 0x0000000408087220 */ /* 0x080fe20000400000 */
[----:B------:R-:W-:-:S02]  /*1ded0*/  FMUL R10, R10, R4 ;  /* 0x000000040a0a7220 */ /* 0x000fc40000400000 */
[----:B0-----:R-:W3:Y:S04]  /*1dee0*/  LDL.LU R159, [R1+0x2c8] ;  /* 0x0002c800019f7983 */ /* 0x001ee80000300800 */
[----:B------:R0:W-:Y:S01]  /*1def0*/  STL [R1+0x1764], R0 ;  /* 0x0017640001007387 */ /* 0x0001e20000100800 */
[----:B------:R-:W-:-:S03]  /*1df00*/  FMUL R6, R6, R4 ;  /* 0x0000000406067220 */ /* 0x000fc60000400000 */
[----:B0-----:R-:W4:Y:S04]  /*1df10*/  LDL.LU R0, [R1+0x2c4] ;  /* 0x0002c40001007983 */ /* 0x001f280000300800 */
[----:B------:R0:W-:Y:S01]  /*1df20*/  STL [R1+0x1768], R23 ;  /* 0x0017681701007387 */ /* 0x0001e20000100800 */
[----:B------:R-:W-:-:S03]  /*1df30*/  FMUL R5, R5, R4 ;  /* 0x0000000405057220 */ /* 0x000fc60000400000 */
[----:B0-----:R-:W2:Y:S04]  /*1df40*/  LDL.LU R23, [R1+0x2d0] ;  /* 0x0002d00001177983 */ /* 0x001ea80000300800 */
[----:B------:R0:W-:Y:S01]  /*1df50*/  STL [R1+0x176c], R18 ;  /* 0x00176c1201007387 */ /* 0x0001e20000100800 */
[----:B------:R-:W-:-:S03]  /*1df60*/  FMUL R191, R191, R4 ;  /* 0x00000004bfbf7220 */ /* 0x000fc60000400000 */
        /* <DEDUP_REMOVED lines=40> */
[----:B------:R0:W-:Y:S04]  /*1e1f0*/  STL [R1+0x17a4], R194 ;  /* 0x0017a4c201007387 */ /* 0x0001e80000100800 */
[----:B0-----:R-:W2:Y:S04]  /*1e200*/  LDL.LU R194, [R1+0x310] ;  /* 0x0003100001c27983 */ /* 0x001ea80000300800 */
[----:B------:R0:W-:Y:S04]  /*1e210*/  STL [R1+0x17a8], R22 ;  /* 0x0017a81601007387 */ /* 0x0001e80000100800 */
[----:B0-----:R-:W3:Y:S04]  /*1e220*/  LDL.LU R22, [R1+0x30c] ;  /* 0x00030c0001167983 */ /* 0x001ee80000300800 */
[----:B------:R0:W-:Y:S01]  /*1e230*/  STL [R1+0x17ac], R172 ;  /* 0x0017acac01007387 */ /* 0x0001e20000100800 */
[----:B------:R-:W-:-:S03]  /*1e240*/  WARPGROUP.DEPBAR.LE gsb0, 0x0 ;  /* 0x00008000000079c5 */ /* 0x000fc60000010000 */
[----:B0-----:R-:W4:Y:S04]  /*1e250*/  LDL.LU R172, [R1+0x318] ;  /* 0x0003180001ac7983 */ /* 0x001f280000300800 */
[----:B------:R0:W-:Y:S04]  /*1e260*/  STL [R1+0x17b0], R169 ;  /* 0x0017b0a901007387 */ /* 0x0001e80000100800 */
[----:B0-----:R-:W2:Y:S04]  /*1e270*/  LDL.LU R169, [R1+0x314] ;  /* 0x0003140001a97983 */ /* 0x001ea80000300800 */
[----:B------:R0:W-:Y:S04]  /*1e280*/  STL [R1+0x17b4], R179 ;  /* 0x0017b4b301007387 */ /* 0x0001e80000100800 */
[----:B0-----:R-:W3:Y:S04]  /*1e290*/  LDL.LU R179, [R1+0x320] ;  /* 0x0003200001b37983 */ /* 0x001ee80000300800 */
[----:B------:R0:W-:Y:S04]  /*1e2a0*/  STL [R1+0x17b8], R176 ;  /* 0x0017b8b001007387 */ /* 0x0001e80000100800 */
[----:B0-----:R-:W4:Y:S04]  /*1e2b0*/  LDL.LU R176, [R1+0x31c] ;  /* 0x00031c0001b07983 */ /* 0x001f280000300800 */
[----:B------:R-:W-:Y:S04]  /*1e2c0*/  STL [R1+0x2d4], R167 ;  /* 0x0002d4a701007387 */ /* 0x000fe80000100800 */
[----:B------:R-:W-:Y:S04]  /*1e2d0*/  STL.64 [R1+0x400], R24 ;  /* 0x0004001801007387 */ /* 0x000fe80000100a00 */
[----:B------:R-:W-:Y:S04]  /*1e2e0*/  STL.64 [R1+0x408], R26 ;  /* 0x0004081a01007387 */ /* 0x000fe80000100a00 */
[----:B------:R-:W-:Y:S04]  /*1e2f0*/  STL.64 [R1+0x410], R28 ;  /* 0x0004101c01007387 */ /* 0x000fe80000100a00 */
[----:B------:R0:W-:Y:S04]  /*1e300*/  STL.64 [R1+0x418], R30 ;  /* 0x0004181e01007387 */ /* 0x0001e80000100a00 */
[----:B------:R1:W-:Y:S04]  /*1e310*/  STL.64 [R1+0x420], R32 ;  /* 0x0004202001007387 */ /* 0x0003e80000100a00 */
        /* <DEDUP_REMOVED lines=59> */
[----:B0-----:R-:W2:Y:S04]  /*1e6d0*/  LDL.LU.64 R30, [R1+0x17d8] ;  /* 0x0017d800011e7983 */ /* 0x001ea80000300a00 */
[----:B------:R-:W3:Y:S04]  /*1e6e0*/  LDL.LU.64 R28, [R1+0x17d0] ;  /* 0x0017d000011c7983 */ /* 0x000ee80000300a00 */
[----:B------:R-:W4:Y:S04]  /*1e6f0*/  LDL.LU.64 R26, [R1+0x17c8] ;  /* 0x0017c800011a7983 */ /* 0x000f280000300a00 */
[----:B------:R-:W4:Y:S04]  /*1e700*/  LDL.LU.64 R24, [R1+0x17c0] ;  /* 0x0017c00001187983 */ /* 0x000f280000300a00 */
[----:B-1----:R-:W4:Y:S04]  /*1e710*/  LDL.64 R32, [R1+0x730] ;  /* 0x0007300001207983 */ /* 0x002f280000100a00 */
        /* <DEDUP_REMOVED lines=19> */
[----:B------:R0:W1:Y:S01]  /*1e850*/  SHFL.IDX PT, R156, R160, R186, 0x1f ;  /* 0x00001fbaa09c7589 */ /* 0x00006200000e0000 */
[----:B--2---:R-:W-:Y:S01]  /*1e860*/  FADD R2, -R20, R31 ;  /* 0x0000001f14027221 */ /* 0x004fe20000000100 */
[----:B0-----:R-:W-:Y:S01]  /*1e870*/  FADD R160, -R19, R30 ;  /* 0x0000001e13a07221 */ /* 0x001fe20000000100 */
[----:B---3--:R-:W-:-:S02]  /*1e880*/  IMAD.MOV.U32 R242, RZ, RZ, R29 ;  /* 0x000000fffff27224 */ /* 0x008fc400078e001d */
[----:B------:R-:W-:Y:S02]  /*1e890*/  IMAD.MOV.U32 R244, RZ, RZ, R28 ;  /* 0x000000fffff47224 */ /* 0x000fe400078e001c */
[----:B----4-:R-:W-:Y:S02]  /*1e8a0*/  IMAD.MOV.U32 R246, RZ, RZ, R27 ;  /* 0x000000fffff67224 */ /* 0x010fe400078e001b */
[----:B------:R-:W-:Y:S02]  /*1e8b0*/  IMAD.MOV.U32 R248, RZ, RZ, R26 ;  /* 0x000000fffff87224 */ /* 0x000fe400078e001a */
[----:B------:R-:W-:Y:S02]  /*1e8c0*/  IMAD.MOV.U32 R252, RZ, RZ, R25 ;  /* 0x000000fffffc7224 */ /* 0x000fe400078e0019 */
[----:B------:R-:W-:Y:S02]  /*1e8d0*/  IMAD.MOV.U32 R250, RZ, RZ, R24 ;  /* 0x000000fffffa7224 */ /* 0x000fe400078e0018 */
[----:B------:R-:W2:Y:S01]  /*1e8e0*/  LDL.LU.64 R24, [R1] ;  /* 0x0000000001187983 */ /* 0x000ea20000300a00 */
[----:B------:R-:W-:-:S03]  /*1e8f0*/  R2UR UR58, R32 ;  /* 0x00000000203a72ca */ /* 0x000fc600000e0000 */
[----:B------:R-:W3:Y:S01]  /*1e900*/  LDL.LU.64 R26, [R1+0x8] ;  /* 0x00000800011a7983 */ /* 0x000ee20000300a00 */
[----:B------:R-:W-:-:S03]  /*1e910*/  R2UR UR59, R33 ;  /* 0x00000000213b72ca */ /* 0x000fc600000e0000 */
[----:B------:R-:W4:Y:S04]  /*1e920*/  LDL.LU.64 R28, [R1+0x10] ;  /* 0x00001000011c7983 */ /* 0x000f280000300a00 */
[----:B------:R-:W2:Y:S04]  /*1e930*/  LDL.LU.64 R30, [R1+0x18] ;  /* 0x00001800011e7983 */ /* 0x000ea80000300a00 */
[----:B------:R-:W3:Y:S04]  /*1e940*/  LDL.LU.64 R32, [R1+0x20] ;  /* 0x0000200001207983 */ /* 0x000ee80000300a00 */
        /* <DEDUP_REMOVED lines=58> */
[----:B------:R-:W2:Y:S01]  /*1ecf0*/  LDL.LU.64 R150, [R1+0x1f8] ;  /* 0x0001f80001967983 */ /* 0x000ea20000300a00 */
        /* <DEDUP_REMOVED lines=22> */
[----:B------:R-:W-:Y:S01]  /*1ee60*/  FMUL R159, R159, R3 ;  /* 0x000000039f9f7220 */ /* 0x000fe20000400000 */
[----:B--2---:R-:W-:Y:S04]  /*1ee70*/  STL.64 [R1+0x1698], R150 ;  /* 0x0016989601007387 */ /* 0x004fe80000100a00 */
[----:B----4-:R0:W-:Y:S02]  /*1ee80*/  STL.64 [R1+0x1690], R148 ;  /* 0x0016909401007387 */ /* 0x0101e40000100a00 */
[----:B0-----:R-:W-:-:S02]  /*1ee90*/  IMAD.MOV.U32 R148, RZ, RZ, R176 ;  /* 0x000000ffff947224 */ /* 0x001fc400078e00b0 */
[----:B------:R-:W2:Y:S01]  /*1eea0*/  LDL.LU R176, [R1+0x17b8] ;  /* 0x0017b80001b07983 */ /* 0x000ea20000300800 */
[----:B------:R-:W-:-:S03]  /*1eeb0*/  IMAD.MOV.U32 R149, RZ, RZ, R179 ;  /* 0x000000ffff957224 */ /* 0x000fc600078e00b3 */
[----:B------:R-:W4:Y:S04]  /*1eec0*/  LDL.LU R179, [R1+0x17b4] ;  /* 0x0017b40001b37983 */ /* 0x000f280000300800 */
[----:B---3--:R0:W-:Y:S02]  /*1eed0*/  STL.64 [R1+0x1688], R146 ;  /* 0x0016889201007387 */ /* 0x0081e40000100a00 */
[----:B0-----:R-:W-:Y:S02]  /*1eee0*/  IMAD.MOV.U32 R146, RZ, RZ, R169 ;  /* 0x000000ffff927224 */ /* 0x001fe400078e00a9 */
[----:B------:R-:W3:Y:S01]  /*1eef0*/  LDL.LU R169, [R1+0x17b0] ;  /* 0x0017b00001a97983 */ /* 0x000ee20000300800 */
[----:B------:R-:W-:-:S03]  /*1ef00*/  IMAD.MOV.U32 R147, RZ, RZ, R172 ;  /* 0x000000ffff937224 */ /* 0x000fc600078e00ac */
[----:B------:R-:W3:Y:S04]  /*1ef10*/  LDL.LU R172, [R1+0x17ac] ;  /* 0x0017ac0001ac7983 */ /* 0x000ee80000300800 */
[----:B------:R0:W-:Y:S02]  /*1ef20*/  STL.64 [R1+0x1680], R144 ;  /* 0x0016809001007387 */ /* 0x0001e40000100a00 */
        /* <DEDUP_REMOVED lines=34> */
[----:B------:R0:W-:Y:S04]  /*1f150*/  STL.64 [R1+0x1648], R130 ;  /* 0x0016488201007387 */ /* 0x0001e80000100a00 */
[----:B0-----:R-:W3:Y:S01]  /*1f160*/  LDL.LU R130, [R1+0x2d4] ;  /* 0x0002d40001827983 */ /* 0x001ee20000300800 */
[----:B------:R-:W-:-:S03]  /*1f170*/  IMAD.MOV.U32 R131, RZ, RZ, R16 ;  /* 0x000000ffff837224 */ /* 0x000fc600078e0010 */
[----:B------:R-:W3:Y:S04]  /*1f180*/  LDL.LU R16, [R1+0x1770] ;  /* 0x0017700001107983 */ /* 0x000ee80000300800 */
[----:B------:R0:W-:Y:S01]  /*1f190*/  STL.64 [R1+0x1640], R128 ;  /* 0x0016408001007387 */ /* 0x0001e20000100a00 */
[-C--:B------:R-:W-:Y:S01]  /*1f1a0*/  FMUL R158, R158, R3.reuse ;  /* 0x000000039e9e7220 */ /* 0x080fe20000400000 */
[-C--:B------:R-:W-:Y:S01]  /*1f1b0*/  FMUL R21, R21, R4.reuse ;  /* 0x0000000415157220 */ /* 0x080fe20000400000 */
[----:B------:R-:W-:Y:S01]  /*1f1c0*/  FMUL R161, R161, R4 ;  /* 0x00000004a1a17220 */ /* 0x000fe20000400000 */
[----:B------:R-:W-:Y:S01]  /*1f1d0*/  FMUL R173, R173, R3 ;  /* 0x00000003adad7220 */ /* 0x000fe20000400000 */
[----:B0-----:R-:W-:Y:S02]  /*1f1e0*/  IMAD.MOV.U32 R128, RZ, RZ, R18 ;  /* 0x000000ffff807224 */ /* 0x001fe400078e0012 */
[----:B------:R-:W3:Y:S01]  /*1f1f0*/  LDL.LU R18, [R1+0x176c] ;  /* 0x00176c0001127983 */ /* 0x000ee20000300800 */
[----:B------:R-:W-:-:S03]  /*1f200*/  IMAD.MOV.U32 R129, RZ, RZ, R23 ;  /* 0x000000ffff817224 */ /* 0x000fc600078e0017 */
[----:B------:R-:W3:Y:S04]  /*1f210*/  LDL.LU R23, [R1+0x1768] ;  /* 0x0017680001177983 */ /* 0x000ee80000300800 */
[----:B------:R0:W-:Y:S01]  /*1f220*/  STL.64 [R1+0x1638], R126 ;  /* 0x0016387e01007387 */ /* 0x0001e20000100a00 */
[----:B------:R-:W-:Y:S01]  /*1f230*/  FMUL R174, R174, R3 ;  /* 0x00000003aeae7220 */ /* 0x000fe20000400000 */
[----:B------:R-:W-:Y:S01]  /*1f240*/  FMUL R175, R175, R4 ;  /* 0x00000004afaf7220 */ /* 0x000fe20000400000 */
[----:B0-----:R-:W-:Y:S02]  /*1f250*/  IMAD.MOV.U32 R126, RZ, RZ, R0 ;  /* 0x000000ffff7e7224 */ /* 0x001fe400078e0000 */
[----:B------:R-:W1:Y:S01]  /*1f260*/  LDL.LU R0, [R1+0x1764] ;  /* 0x0017640001007983 */ /* 0x000e620000300800 */
        /* <DEDUP_REMOVED lines=36> */
[----:B--2---:R-:W-:Y:S02]  /*1f4b0*/  IMAD.MOV.U32 R114, RZ, RZ, R176 ;  /* 0x000000ffff727224 */ /* 0x004fe400078e00b0 */
[----:B------:R-:W2:Y:S01]  /*1f4c0*/  LDL.LU R176, [R1+0x1734] ;  /* 0x0017340001b07983 */ /* 0x000ea20000300800 */
[----:B------:R-:W-:-:S03]  /*1f4d0*/  IMAD.MOV.U32 R115, RZ, RZ, R177 ;  /* 0x000000ffff737224 */ /* 0x000fc600078e00b1 */
[----:B------:R-:W2:Y:S04]  /*1f4e0*/  LDL.LU R177, [R1+0x1730] ;  /* 0x0017300001b17983 */ /* 0x000ea80000300800 */
[----:B------:R0:W-:Y:S01]  /*1f4f0*/  STL.64 [R1+0x1600], R112 ;  /* 0x0016007001007387 */ /* 0x0001e20000100a00 */
[----:B------:R-:W-:Y:S01]  /*1f500*/  FMUL R193, R193, R3 ;  /* 0x00000003c1c17220 */ /* 0x000fe20000400000 */
[----:B0-----:R-:W-:Y:S02]  /*1f510*/  IMAD.MOV.U32 R112, RZ, RZ, R178 ;  /* 0x000000ffff707224 */ /* 0x001fe400078e00b2 */
[----:B------:R-:W2:Y:S01]  /*1f520*/  LDL.LU R178, [R1+0x172c] ;  /* 0x00172c0001b27983 */ /* 0x000ea20000300800 */
[----:B----4-:R-:W-:-:S03]  /*1f530*/  IMAD.MOV.U32 R113, RZ, RZ, R179 ;  /* 0x000000ffff717224 */ /* 0x010fc600078e00b3 */
[----:B------:R-:W2:Y:S04]  /*1f540*/  LDL.LU R179, [R1+0x1728] ;  /* 0x0017280001b37983 */ /* 0x000ea80000300800 */
[----:B------:R3:W-:Y:S01]  /*1f550*/  STL.64 [R1+0x15f8], R110 ;  /* 0x0015f86e01007387 */ /* 0x0007e20000100a00 */
[----:B------:R-:W-:Y:S01]  /*1f560*/  FMUL R192, R192, R3 ;  /* 0x00000003c0c07220 */ /* 0x000fe20000400000 */
[----:B---3--:R-:W-:Y:S02]  /*1f570*/  IMAD.MOV.U32 R110, RZ, RZ, R169 ;  /* 0x000000ffff6e7224 */ /* 0x008fe400078e00a9 */
[----:B------:R-:W3:Y:S01]  /*1f580*/  LDL.LU R169, [R1+0x1724] ;  /* 0x0017240001a97983 */ /* 0x000ee20000300800 */
[----:B------:R-:W-:-:S03]  /*1f590*/  IMAD.MOV.U32 R111, RZ, RZ, R170 ;  /* 0x000000ffff6f7224 */ /* 0x000fc600078e00aa */
[----:B------:R-:W4:Y:S04]  /*1f5a0*/  LDL.LU R170, [R1+0x1720] ;  /* 0x0017200001aa7983 */ /* 0x000f280000300800 */
[----:B------:R0:W-:Y:S01]  /*1f5b0*/  STL.64 [R1+0x15f0], R108 ;  /* 0x0015f06c01007387 */ /* 0x0001e20000100a00 */
[----:B------:R-:W-:Y:S01]  /*1f5c0*/  FMUL R196, R196, R3 ;  /* 0x00000003c4c47220 */ /* 0x000fe20000400000 */
[----:B0-----:R-:W-:Y:S02]  /*1f5d0*/  IMAD.MOV.U32 R108, RZ, RZ, R171 ;  /* 0x000000ffff6c7224 */ /* 0x001fe400078e00ab */
[----:B------:R-:W2:Y:S01]  /*1f5e0*/  LDL.LU R171, [R1+0x171c] ;  /* 0x00171c0001ab7983 */ /* 0x000ea20000300800 */
[----:B------:R-:W-:-:S03]  /*1f5f0*/  IMAD.MOV.U32 R109, RZ, RZ, R172 ;  /* 0x000000ffff6d7224 */ /* 0x000fc600078e00ac */
[----:B------:R-:W2:Y:S04]  /*1f600*/  LDL.LU R172, [R1+0x1718] ;  /* 0x0017180001ac7983 */ /* 0x000ea80000300800 */
        /* <DEDUP_REMOVED lines=45> */
[----:B------:R-:W4:Y:S01]  /*1f8e0*/  LDL.LU R189, [R1+0x16dc] ;  /* 0x0016dc0001bd7983 */ /* 0x000f220000300800 */
[----:B------:R-:W-:-:S03]  /*1f8f0*/  IMAD.MOV.U32 R93, RZ, RZ, R190 ;  /* 0x000000ffff5d7224 */ /* 0x000fc600078e00be */
[----:B------:R-:W2:Y:S04]  /*1f900*/  LDL.LU R190, [R1+0x16d8] ;  /* 0x0016d80001be7983 */ /* 0x000ea80000300800 */
[----:B------:R0:W-:Y:S01]  /*1f910*/  STL.64 [R1+0x15a8], R90 ;  /* 0x0015a85a01007387 */ /* 0x0001e20000100a00 */
[----:B------:R-:W-:Y:S01]  /*1f920*/  FMUL R11, R11, R3 ;  /* 0x000000030b0b7220 */ /* 0x000fe20000400000 */
[----:B0-----:R-:W-:Y:S02]  /*1f930*/  IMAD.MOV.U32 R90, RZ, RZ, R191 ;  /* 0x000000ffff5a7224 */ /* 0x001fe400078e00bf */
[----:B------:R-:W2:Y:S01]  /*1f940*/  LDL.LU R191, [R1+0x16d4] ;  /* 0x0016d40001bf7983 */ /* 0x000ea20000300800 */
[----:B------:R-:W-:-:S03]  /*1f950*/  IMAD.MOV.U32 R91, RZ, RZ, R7 ;  /* 0x000000ffff5b7224 */ /* 0x000fc600078e0007 */
[----:B------:R0:W5:Y:S04]  /*1f960*/  LDL.LU R7, [R1+0x16d0] ;  /* 0x0016d00001077983 */ /* 0x0001680000300800 */
[----:B------:R1:W-:Y:S01]  /*1f970*/  STL.64 [R1+0x15a0], R88 ;  /* 0x0015a05801007387 */ /* 0x0003e20000100a00 */
[----:B------:R-:W-:Y:S01]  /*1f980*/  FMUL R9, R9, R3 ;  /* 0x0000000309097220 */ /* 0x000fe20000400000 */
[----:B-1----:R-:W-:Y:S02]  /*1f990*/  IMAD.MOV.U32 R88, RZ, RZ, R17 ;  /* 0x000000ffff587224 */ /* 0x002fe400078e0011 */
[----:B------:R0:W5:Y:S01]  /*1f9a0*/  LDL.LU R17, [R1+0x16cc] ;  /* 0x0016cc0001117983 */ /* 0x0001620000300800 */
[----:B------:R-:W-:-:S03]  /*1f9b0*/  IMAD.MOV.U32 R89, RZ, RZ, R5 ;  /* 0x000000ffff597224 */ /* 0x000fc600078e0005 */
[----:B------:R-:W3:Y:S04]  /*1f9c0*/  LDL.LU R5, [R1+0x16c8] ;  /* 0x0016c80001057983 */ /* 0x000ee80000300800 */
[----:B------:R1:W-:Y:S01]  /*1f9d0*/  STL.64 [R1+0x1598], R86 ;  /* 0x0015985601007387 */ /* 0x0003e20000100a00 */
[----:B------:R-:W-:Y:S01]  /*1f9e0*/  FMUL R13, R13, R3 ;  /* 0x000000030d0d7220 */ /* 0x000fe20000400000 */
[----:B-1----:R-:W-:Y:S02]  /*1f9f0*/  IMAD.MOV.U32 R86, RZ, RZ, R6 ;  /* 0x000000ffff567224 */ /* 0x002fe400078e0006 */
[----:B------:R-:W3:Y:S01]  /*1fa00*/  LDL.LU R6, [R1+0x16c4] ;  /* 0x0016c40001067983 */ /* 0x000ee20000300800 */
[----:B------:R-:W-:-:S03]  /*1fa10*/  IMAD.MOV.U32 R87, RZ, RZ, R12 ;  /* 0x000000ffff577224 */ /* 0x000fc600078e000c */
[----:B------:R0:W5:Y:S04]  /*1fa20*/  LDL.LU R12, [R1+0x16c0] ;  /* 0x0016c000010c7983 */ /* 0x0001680000300800 */
[----:B------:R1:W-:Y:S01]  /*1fa30*/  STL.64 [R1+0x1590], R84 ;  /* 0x0015905401007387 */ /* 0x0003e20000100a00 */
[----:B------:R-:W-:Y:S01]  /*1fa40*/  FMUL R15, R15, R3 ;  /* 0x000000030f0f7220 */ /* 0x000fe20000400000 */
[----:B-1----:R-:W-:Y:S02]  /*1fa50*/  IMAD.MOV.U32 R84, RZ, RZ, R11 ;  /* 0x000000ffff547224 */ /* 0x002fe400078e000b */
[----:B------:R0:W5:Y:S01]  /*1fa60*/  LDL.LU R11, [R1+0x16bc] ;  /* 0x0016bc00010b7983 */ /* 0x0001620000300800 */
[----:B------:R-:W-:-:S03]  /*1fa70*/  IMAD.MOV.U32 R85, RZ, RZ, R10 ;  /* 0x000000ffff557224 */ /* 0x000fc600078e000a */
[----:B------:R0:W5:Y:S04]  /*1fa80*/  LDL.LU R10, [R1+0x16b8] ;  /* 0x0016b800010a7983 */ /* 0x0001680000300800 */
[----:B------:R1:W-:Y:S02]  /*1fa90*/  STL.64 [R1+0x1588], R82 ;  /* 0x0015885201007387 */ /* 0x0003e40000100a00 */
[----:B-1----:R-:W-:Y:S02]  /*1faa0*/  IMAD.MOV.U32 R82, RZ, RZ, R8 ;  /* 0x000000ffff527224 */ /* 0x002fe400078e0008 */
[----:B------:R0:W5:Y:S01]  /*1fab0*/  LDL.LU R8, [R1+0x16b4] ;  /* 0x0016b40001087983 */ /* 0x0001620000300800 */
[----:B------:R-:W-:-:S03]  /*1fac0*/  IMAD.MOV.U32 R83, RZ, RZ, R9 ;  /* 0x000000ffff537224 */ /* 0x000fc600078e0009 */
[----:B------:R-:W3:Y:S04]  /*1fad0*/  LDL.LU R9, [R1+0x16b0] ;  /* 0x0016b00001097983 */ /* 0x000ee80000300800 */
[----:B------:R1:W-:Y:S02]  /*1fae0*/  STL.64 [R1+0x1580], R80 ;  /* 0x0015805001007387 */ /* 0x0003e40000100a00 */
        /* <DEDUP_REMOVED lines=8> */
[----:B------:R0:W5:Y:S04]  /*1fb70*/  LDL.LU R15, [R1+0x16a0] ;  /* 0x0016a000010f7983 */ /* 0x0001680000300800 */
        /* <DEDUP_REMOVED lines=26> */
[----:B------:R0:W-:Y:S04]  /*1fd20*/  STL.64 [R1+0x14a0], R24 ;  /* 0x0014a01801007387 */ /* 0x0001e80000100a00 */
[----:B------:R-:W4:Y:S01]  /*1fd30*/  LDL.LU.64 R150, [R1+0x3f8] ;  /* 0x0003f80001967983 */ /* 0x000f220000300a00 */
[----:B-1----:R-:W-:-:S02]  /*1fd40*/  IMAD.MOV.U32 R77, RZ, RZ, R18 ;  /* 0x000000ffff4d7224 */ /* 0x002fc400078e0012 */
        /* <DEDUP_REMOVED lines=53> */
[----:B0-----:R-:W-:-:S02]  /*200a0*/  IMAD.MOV.U32 R24, RZ, RZ, R77 ;  /* 0x000000ffff187224 */ /* 0x001fc400078e004d */
[----:B------:R-:W-:Y:S02]  /*200b0*/  IMAD.MOV.U32 R25, RZ, RZ, R78 ;  /* 0x000000ffff197224 */ /* 0x000fe400078e004e */
[----:B------:R-:W-:Y:S02]  /*200c0*/  IMAD.MOV.U32 R26, RZ, RZ, R79 ;  /* 0x000000ffff1a7224 */ /* 0x000fe400078e004f */
[----:B------:R-:W-:Y:S02]  /*200d0*/  IMAD.MOV.U32 R27, RZ, RZ, R80 ;  /* 0x000000ffff1b7224 */ /* 0x000fe400078e0050 */
[----:B------:R-:W-:Y:S02]  /*200e0*/  IMAD.MOV.U32 R28, RZ, RZ, R81 ;  /* 0x000000ffff1c7224 */ /* 0x000fe400078e0051 */
[----:B------:R-:W-:Y:S02]  /*200f0*/  IMAD.MOV.U32 R29, RZ, RZ, R82 ;  /* 0x000000ffff1d7224 */ /* 0x000fe400078e0052 */
[----:B------:R-:W-:-:S02]  /*20100*/  IMAD.MOV.U32 R30, RZ, RZ, R83 ;  /* 0x000000ffff1e7224 */ /* 0x000fc400078e0053 */
        /* <DEDUP_REMOVED lines=116> */
[-C--:B----4-:R-:W-:Y:S01]  /*20850*/  FMUL R150, R150, R3.reuse ;  /* 0x0000000396967220 */ /* 0x090fe20000400000 */
[----:B------:R-:W-:Y:S02]  /*20860*/  IMAD.MOV.U32 R147, RZ, RZ, R167 ;  /* 0x000000ffff937224 */ /* 0x000fe400078e00a7 */
[----:B------:R-:W-:Y:S01]  /*20870*/  FMUL R151, R151, R3 ;  /* 0x0000000397977220 */ /* 0x000fe20000400000 */
[----:B------:R-:W-:Y:S02]  /*20880*/  IMAD.MOV.U32 R148, RZ, RZ, R166 ;  /* 0x000000ffff947224 */ /* 0x000fe400078e00a6 */
[----:B------:R-:W-:-:S06]  /*20890*/  IMAD.MOV.U32 R149, RZ, RZ, R165 ;  /* 0x000000ffff957224 */ /* 0x000fcc00078e00a5 */
[----:B------:R-:W-:-:S06]  /*208a0*/  WARPGROUP.ARRIVE ;  /* 0x00000000000079c5 */ /* 0x000fcc0000000000 */
[----:B------:R-:W-:Y:S03]  /*208b0*/  QGMMA.64x256x32.F32.E4M3.E4M3 R24, R152, gdesc[UR56], R24, gsb0 ;  /* 0x03e0003898187df3 */ /* 0x000fe60008000818 */
[----:B------:R-:W-:Y:S02]  /*208c0*/  WARPGROUP.DEPBAR.LE gsb0, 0x0 ;  /* 0x00008000000079c5 */ /* 0x000fe40000010000 */
        /* <DEDUP_REMOVED lines=64> */
[----:B0-----:R-:W4:Y:S04]  /*20cd0*/  LDL.LU.64 R150, [R1+0x1698] ;  /* 0x0016980001967983 */ /* 0x001f280000300a00 */
[----:B------:R-:W2:Y:S04]  /*20ce0*/  LDL.LU.64 R148, [R1+0x1690] ;  /* 0x0016900001947983 */ /* 0x000ea80000300a00 */
[----:B------:R-:W3:Y:S04]  /*20cf0*/  LDL.LU.64 R146, [R1+0x1688] ;  /* 0x0016880001927983 */ /* 0x000ee80000300a00 */
        /* <DEDUP_REMOVED lines=61> */
[----:B------:R-:W0:Y:S01]  /*210d0*/  SHFL.IDX PT, R157, R157, R186, 0x1f ;  /* 0x00001fba9d9d7589 */ /* 0x000e2200000e0000 */
[----:B------:R-:W-:Y:S01]  /*210e0*/  FMUL R2, R2, 1.4426950216293334961 ;  /* 0x3fb8aa3b02027820 */ /* 0x000fe20000400000 */
[----:B------:R-:W-:Y:S01]  /*210f0*/  FMUL R160, R160, 1.4426950216293334961 ;  /* 0x3fb8aa3ba0a07820 */ /* 0x000fe20000400000 */
[----:B------:R-:W-:-:S04]  /*21100*/  PRMT R152, R156, R0, R158 ;  /* 0x000000009c987216 */ /* 0x000fc8000000009e */
[----:B------:R-:W-:Y:S01]  /*21110*/  MUFU.EX2 R2, R2 ;  /* 0x0000000200027308 */ /* 0x000fe20000000800 */
[----:B0-----:R-:W-:-:S07]  /*21120*/  PRMT R154, R157, R0, R159 ;  /* 0x000000009d9a7216 */ /* 0x001fce000000009f */
[----:B------:R-:W4:Y:S01]  /*21130*/  MUFU.EX2 R0, R160 ;  /* 0x000000a000007308 */ /* 0x000f220000000800 */
[-C--:B------:R-:W-:Y:S02]  /*21140*/  PRMT R153, R156, R23.reuse, R158 ;  /* 0x000000179c997216 */ /* 0x080fe4000000009e */
[----:B------:R-:W-:Y:S01]  /*21150*/  PRMT R155, R157, R23, R159 ;  /* 0x000000179d9b7216 */ /* 0x000fe2000000009f */
[----:B------:R-:W-:Y:S01]  /*21160*/  UMOV UR4, UR6 ;  /* 0x0000000600047c82 */ /* 0x000fe20008000000 */
[----:B------:R-:W-:Y:S01]  /*21170*/  UMOV UR5, UR7 ;  /* 0x0000000700057c82 */ /* 0x000fe20008000000 */
[----:B------:R-:W-:Y:S01]  /*21180*/  UMOV UR6, UR4 ;  /* 0x0000000400067c82 */ /* 0x000fe20008000000 */
[----:B------:R-:W-:Y:S01]  /*21190*/  UMOV UR7, UR5 ;  /* 0x0000000500077c82 */ /* 0x000fe20008000000 */
[-C--:B----4-:R-:W-:Y:S01]  /*211a0*/  FMUL R150, R150, R0.reuse ;  /* 0x0000000096967220 */ /* 0x090fe20000400000 */
[----:B------:R-:W-:Y:S01]  /*211b0*/  FMUL R151, R151, R0 ;  /* 0x0000000097977220 */ /* 0x000fe20000400000 */
[-C--:B--2---:R-:W-:Y:S01]  /*211c0*/  FMUL R148, R148, R2.reuse ;  /* 0x0000000294947220 */ /* 0x084fe20000400000 */
[----:B------:R-:W-:Y:S01]  /*211d0*/  FMUL R149, R149, R2 ;  /* 0x0000000295957220 */ /* 0x000fe20000400000 */
[-C--:B---3--:R-:W-:Y:S01]  /*211e0*/  FMUL R146, R146, R0.reuse ;  /* 0x0000000092927220 */ /* 0x088fe20000400000 */
[----:B------:R-:W-:Y:S01]  /*211f0*/  FMUL R147, R147, R0 ;  /* 0x0000000093937220 */ /* 0x000fe20000400000 */
[-C--:B------:R-:W-:Y:S01]  /*21200*/  FMUL R144, R144, R2.reuse ;  /* 0x0000000290907220 */ /* 0x080fe20000400000 */
        /* <DEDUP_REMOVED lines=120> */
[----:B------:R-:W-:-:S06]  /*21990*/  FMUL R25, R25, R2 ;  /* 0x0000000219197220 */ /* 0x000fcc0000400000 */
[----:B------:R-:W-:-:S06]  /*219a0*/  WARPGROUP.ARRIVE ;  /* 0x00000000000079c5 */ /* 0x000fcc0000000000 */
[----:B------:R-:W-:Y:S03]  /*219b0*/  QGMMA.64x256x32.F32.E4M3.E4M3 R24, R152, gdesc[UR4], R24, gsb0 ;  /* 0x03e0000498187df3 */ /* 0x000fe60008000818 */
[----:B------:R-:W-:Y:S02]  /*219c0*/  WARPGROUP.DEPBAR.LE gsb0, 0x0 ;  /* 0x00008000000079c5 */ /* 0x000fe40000010000 */
[----:B------:R-:W-:Y:S04]  /*219d0*/  STL.64 [R1], R24 ;  /* 0x0000001801007387 */ /* 0x000fe80000100a00 */
        /* <DEDUP_REMOVED lines=63> */
[----:B0-----:R-:W2:Y:S04]  /*21dd0*/  LDL.LU.64 R150, [R1+0x1498] ;  /* 0x0014980001967983 */ /* 0x001ea80000300a00 */
[----:B------:R-:W3:Y:S04]  /*21de0*/  LDL.LU.64 R148, [R1+0x1490] ;  /* 0x0014900001947983 */ /* 0x000ee80000300a00 */
        /* <DEDUP_REMOVED lines=62> */
[----:B------:R-:W4:Y:S04]  /*221d0*/  LDL.LU R182, [R1+0x724] ;  /* 0x0007240001b67983 */ /* 0x000f280000300800 */
[----:B------:R-:W4:Y:S04]  /*221e0*/  LDL.LU R167, [R1+0x720] ;  /* 0x0007200001a77983 */ /* 0x000f280000300800 */
[----:B------:R-:W4:Y:S04]  /*221f0*/  LDL.LU R160, [R1+0x728] ;  /* 0x0007280001a07983 */ /* 0x000f280000300800 */
[----:B------:R-:W4:Y:S04]  /*22200*/  LDL.LU R166, [R1+0x714] ;  /* 0x0007140001a67983 */ /* 0x000f280000300800 */
[----:B------:R-:W4:Y:S04]  /*22210*/  LDL R165, [R1+0x7c4] ;  /* 0x0007c40001a57983 */ /* 0x000f280000100800 */
[----:B------:R-:W4:Y:S01]  /*22220*/  LDL.LU R159, [R1+0x6f8] ;  /* 0x0006f800019f7983 */ /* 0x000f220000300800 */
[----:B------:R-:W-:Y:S01]  /*22230*/  UMOV UR56, UR58 ;  /* 0x0000003a00387c82 */ /* 0x000fe20008000000 */
[----:B------:R-:W-:Y:S01]  /*22240*/  UMOV UR57, UR59 ;  /* 0x0000003b00397c82 */ /* 0x000fe20008000000 */
[----:B------:R-:W-:Y:S01]  /*22250*/  UMOV UR58, UR56 ;  /* 0x00000038003a7c82 */ /* 0x000fe20008000000 */
[----:B------:R-:W-:Y:S01]  /*22260*/  UMOV UR59, UR57 ;  /* 0x00000039003b7c82 */ /* 0x000fe20008000000 */
[-C--:B--2---:R-:W-:Y:S01]  /*22270*/  FMUL R150, R150, R0.reuse ;  /* 0x0000000096967220 */ /* 0x084fe20000400000 */
[----:B------:R-:W-:Y:S01]  /*22280*/  FMUL R151, R151, R0 ;  /* 0x0000000097977220 */ /* 0x000fe20000400000 */
[-C--:B---3--:R-:W-:Y:S01]  /*22290*/  FMUL R148, R148, R2.reuse ;  /* 0x0000000294947220 */ /* 0x088fe20000400000 */
[----:B------:R-:W-:Y:S01]  /*222a0*/  FMUL R149, R149, R2 ;  /* 0x0000000295957220 */ /* 0x000fe20000400000 */
[-C--:B----4-:R-:W-:Y:S01]  /*222b0*/  FMUL R146, R146, R0.reuse ;  /* 0x0000000092927220 */ /* 0x090fe20000400000 */
        /* <DEDUP_REMOVED lines=124> */
[----:B------:R-:W-:Y:S01]  /*22a80*/  QGMMA.64x256x32.F32.E4M3.E4M3 R24, R152, gdesc[UR56], R24, gsb0 ;  /* 0x03e0003898187df3 */ /* 0x000fe20008000818 */
[----:B------:R-:W-:Y:S01]  /*22a90*/  FADD R23, R191, R190 ;  /* 0x000000bebf177221 */ /* 0x000fe20000000000 */
[----:B------:R-:W-:-:S03]  /*22aa0*/  FADD R156, R172, R171 ;  /* 0x000000abac9c7221 */ /* 0x000fc60000000000 */
[----:B------:R-:W-:Y:S01]  /*22ab0*/  FADD R23, R189, R23 ;  /* 0x00000017bd177221 */ /* 0x000fe20000000000 */
[----:B------:R-:W-:-:S03]  /*22ac0*/  FADD R156, R170, R156 ;  /* 0x0000009caa9c7221 */ /* 0x000fc60000000000 */
[----:B------:R-:W-:Y:S01]  /*22ad0*/  FADD R23, R188, R23 ;  /* 0x00000017bc177221 */ /* 0x000fe20000000000 */
[----:B------:R-:W0:Y:S01]  /*22ae0*/  S2R R18, SR_TID.X ;  /* 0x0000000000127919 */ /* 0x000e220000002100 */
[----:B------:R-:W-:Y:S01]  /*22af0*/  VIADD R159, R159, 0x20 ;  /* 0x000000209f9f7836 */ /* 0x000fe20000000000 */
[----:B------:R-:W-:Y:S02]  /*22b00*/  R2UR UR7, R242 ;  /* 0x00000000f20772ca */ /* 0x000fe400000e0000 */
[----:B------:R-:W-:Y:S02]  /*22b10*/  R2UR UR6, R244 ;  /* 0x00000000f40672ca */ /* 0x000fe400000e0000 */
[----:B------:R-:W-:Y:S02]  /*22b20*/  R2UR UR5, R246 ;  /* 0x00000000f60572ca */ /* 0x000fe400000e0000 */
[----:B------:R-:W-:Y:S02]  /*22b30*/  R2UR UR4, R248 ;  /* 0x00000000f80472ca */ /* 0x000fe400000e0000 */
[----:B------:R-:W-:-:S02]  /*22b40*/  R2UR UR59, R250 ;  /* 0x00000000fa3b72ca */ /* 0x000fc400000e0000 */
[----:B------:R-:W-:Y:S01]  /*22b50*/  R2UR UR58, R252 ;  /* 0x00000000fc3a72ca */ /* 0x000fe200000e0000 */
[----:B------:R-:W-:Y:S02]  /*22b60*/  IMAD R5, R165, 0x20, R5 ;  /* 0x00000020a5057824 */ /* 0x000fe400078e0205 */
[----:B------:R-:W-:Y:S02]  /*22b70*/  IMAD R6, R9, 0x20, R6 ;  /* 0x0000002009067824 */ /* 0x000fe400078e0206 */
[----:B------:R-:W-:Y:S01]  /*22b80*/  IMAD.MOV.U32 R252, RZ, RZ, R20 ;  /* 0x000000fffffc7224 */ /* 0x000fe200078e0014 */
[----:B0-----:R-:W-:Y:S01]  /*22b90*/  LOP3.LUT R18, R18, 0x7f, RZ, 0xc0, !PT ;  /* 0x0000007f12127812 */ /* 0x001fe200078ec0ff */
[----:B------:R-:W-:Y:S02]  /*22ba0*/  WARPGROUP.DEPBAR.LE gsb0, 0x0 ;  /* 0x00008000000079c5 */ /* 0x000fe40000010000 */
[----:B------:R-:W-:Y:S01]  /*22bb0*/  FADD R153, R199, R198 ;  /* 0x000000c6c7997221 */ /* 0x000fe20000000000 */
[----:B------:R-:W-:-:S03]  /*22bc0*/  FADD R154, R179, R178 ;  /* 0x000000b2b39a7221 */ /* 0x000fc60000000000 */
[----:B------:R-:W-:Y:S01]  /*22bd0*/  FADD R153, R197, R153 ;  /* 0x00000099c5997221 */ /* 0x000fe20000000000 */
[----:B------:R-:W-:Y:S01]  /*22be0*/  FADD R154, R177, R154 ;  /* 0x0000009ab19a7221 */ /* 0x000fe20000000000 */
[----:B------:R-:W-:Y:S02]  /*22bf0*/  FADD R152, R187, R23 ;  /* 0x00000017bb987221 */ /* 0x000fe40000000000 */
[----:B------:R-:W-:Y:S01]  /*22c00*/  FADD R153, R196, R153 ;  /* 0x00000099c4997221 */ /* 0x000fe20000000000 */
[----:B------:R-:W-:Y:S01]  /*22c10*/  FADD R23, R176, R154 ;  /* 0x0000009ab0177221 */ /* 0x000fe20000000000 */
[----:B------:R-:W-:Y:S02]  /*22c20*/  FADD R154, R184, R152 ;  /* 0x00000098b89a7221 */ /* 0x000fe40000000000 */
[----:B------:R-:W-:Y:S01]  /*22c30*/  FADD R155, R195, R153 ;  /* 0x00000099c39b7221 */ /* 0x000fe20000000000 */
[----:B------:R-:W-:Y:S01]  /*22c40*/  FADD R153, R169, R156 ;  /* 0x0000009ca9997221 */ /* 0x000fe20000000000 */
[----:B------:R-:W-:-:S02]  /*22c50*/  FADD R152, R175, R23 ;  /* 0x00000017af987221 */ /* 0x000fc40000000000 */
[----:B------:R-:W-:Y:S01]  /*22c60*/  FADD R155, R194, R155 ;  /* 0x0000009bc29b7221 */ /* 0x000fe20000000000 */
[----:B------:R-:W-:Y:S01]  /*22c70*/  FADD R23, R168, R153 ;  /* 0x00000099a8177221 */ /* 0x000fe20000000000 */
[----:B------:R-:W-:Y:S01]  /*22c80*/  FADD R153, R181, R154 ;  /* 0x0000009ab5997221 */ /* 0x000fe20000000000 */
[----:B------:R-:W-:Y:S01]  /*22c90*/  FADD R154, R174, R152 ;  /* 0x00000098ae9a7221 */ /* 0x000fe20000000000 */
[----:B------:R-:W-:Y:S01]  /*22ca0*/  FADD R155, R192, R155 ;  /* 0x0000009bc09b7221 */ /* 0x000fe20000000000 */
[----:B------:R-:W-:Y:S02]  /*22cb0*/  FADD R152, R164, R23 ;  /* 0x00000017a4987221 */ /* 0x000fe40000000000 */
[----:B------:R-:W-:Y:S01]  /*22cc0*/  FADD R154, R173, R154 ;  /* 0x0000009aad9a7221 */ /* 0x000fe20000000000 */
[----:B------:R-:W-:Y:S01]  /*22cd0*/  FADD R23, R180, R153 ;  /* 0x00000099b4177221 */ /* 0x000fe20000000000 */
[----:B------:R-:W-:Y:S01]  /*22ce0*/  FADD R156, R163, R152 ;  /* 0x00000098a39c7221 */ /* 0x000fe20000000000 */
[----:B------:R-:W-:Y:S01]  /*22cf0*/  FADD R152, R193, R155 ;  /* 0x0000009bc1987221 */ /* 0x000fe20000000000 */
[----:B------:R-:W-:-:S02]  /*22d00*/  FADD R154, R161, R154 ;  /* 0x0000009aa19a7221 */ /* 0x000fc40000000000 */
[----:B------:R-:W0:Y:S04]  /*22d10*/  SHFL.BFLY PT, R155, R23, 0x2, 0x1f ;  /* 0x0c401f00179b7f89 */ /* 0x000e2800000e0000 */
[----:B------:R-:W1:Y:S04]  /*22d20*/  SHFL.BFLY PT, R153, R152, 0x2, 0x1f ;  /* 0x0c401f0098997f89 */ /* 0x000e6800000e0000 */
[----:B------:R-:W2:Y:S01]  /*22d30*/  SHFL.BFLY PT, R157, R154, 0x2, 0x1f ;  /* 0x0c401f009a9d7f89 */ /* 0x000ea200000e0000 */
[----:B------:R-:W-:-:S05]  /*22d40*/  FADD R156, R162, R156 ;  /* 0x0000009ca29c7221 */ /* 0x000fca0000000000 */
[----:B------:R-:W3:Y:S01]  /*22d50*/  SHFL.BFLY PT, R158, R156, 0x2, 0x1f ;  /* 0x0c401f009c9e7f89 */ /* 0x000ee200000e0000 */
[----:B0-----:R-:W-:Y:S01]  /*22d60*/  FADD R155, R23, R155 ;  /* 0x0000009b179b7221 */ /* 0x001fe20000000000 */
[----:B-1----:R-:W-:Y:S01]  /*22d70*/  FADD R153, R152, R153 ;  /* 0x0000009998997221 */ /* 0x002fe20000000000 */
[----:B--2---:R-:W-:-:S03]  /*22d80*/  FADD R152, R154, R157 ;  /* 0x0000009d9a987221 */ /* 0x004fc60000000000 */
[----:B------:R-:W0:Y:S04]  /*22d90*/  SHFL.BFLY PT, R154, R155, 0x1, 0x1f ;  /* 0x0c201f009b9a7f89 */ /* 0x000e2800000e0000 */
[----:B------:R-:W1:Y:S01]  /*22da0*/  SHFL.BFLY PT, R157, R152, 0x1, 0x1f ;  /* 0x0c201f00989d7f89 */ /* 0x000e6200000e0000 */
[----:B---3--:R-:W-:-:S03]  /*22db0*/  FADD R23, R156, R158 ;  /* 0x0000009e9c177221 */ /* 0x008fc60000000000 */
[----:B------:R-:W2:Y:S04]  /*22dc0*/  SHFL.BFLY PT, R156, R153, 0x1, 0x1f ;  /* 0x0c201f00999c7f89 */ /* 0x000ea800000e0000 */
[----:B------:R-:W3:Y:S01]  /*22dd0*/  SHFL.BFLY PT, R158, R23, 0x1, 0x1f ;  /* 0x0c201f00179e7f89 */ /* 0x000ee200000e0000 */
[----:B0-----:R-:W-:Y:S01]  /*22de0*/  FADD R155, R155, R154 ;  /* 0x0000009a9b9b7221 */ /* 0x001fe20000000000 */
[----:B-1----:R-:W-:-:S03]  /*22df0*/  FADD R152, R152, R157 ;  /* 0x0000009d98987221 */ /* 0x002fc60000000000 */
[----:B------:R-:W-:Y:S01]  /*22e00*/  FFMA R182, R3, R182, R155 ;  /* 0x000000b603b67223 */ /* 0x000fe2000000009b */
[----:B------:R-:W-:-:S04]  /*22e10*/  FFMA R160, R2, R160, R152 ;  /* 0x000000a002a07223 */ /* 0x000fc80000000098 */
[----:B------:R-:W-:Y:S01]  /*22e20*/  STL [R1+0x724], R182 ;  /* 0x000724b601007387 */ /* 0x000fe20000100800 */
[----:B--2---:R-:W-:-:S03]  /*22e30*/  FADD R153, R153, R156 ;  /* 0x0000009c99997221 */ /* 0x004fc60000000000 */
[----:B------:R0:W-:Y:S01]  /*22e40*/  STL [R1+0x728], R160 ;  /* 0x000728a001007387 */ /* 0x0001e20000100800 */
[----:B---3--:R-:W-:Y:S01]  /*22e50*/  FADD R23, R23, R158 ;  /* 0x0000009e17177221 */ /* 0x008fe20000000000 */
[----:B------:R-:W-:Y:S01]  /*22e60*/  FFMA R167, R4, R167, R153 ;  /* 0x000000a704a77223 */ /* 0x000fe20000000099 */
[----:B0-----:R-:W0:Y:S02]  /*22e70*/  LDC R160, c[0x0][0x280] ;  /* 0x0000a000ffa07b82 */ /* 0x001e240000000800 */
[----:B------:R-:W-:Y:S02]  /*22e80*/  FFMA R166, R0, R166, R23 ;  /* 0x000000a600a67223 */ /* 0x000fe40000000017 */
[----:B------:R2:W-:Y:S04]  /*22e90*/  STL [R1+0x720], R167 ;  /* 0x000720a701007387 */ /* 0x0005e80000100800 */
[----:B------:R2:W-:Y:S04]  /*22ea0*/  STL [R1+0x6f8], R159 ;  /* 0x0006f89f01007387 */ /* 0x0005e80000100800 */
[----:B------:R2:W-:Y:S04]  /*22eb0*/  STL [R1+0x714], R166 ;  /* 0x000714a601007387 */ /* 0x0005e80000100800 */
[----:B------:R2:W-:Y:S04]  /*22ec0*/  STL [R1+0x600], R21 ;  /* 0x0006001501007387 */ /* 0x0005e80000100800 */
[----:B------:R2:W-:Y:S04]  /*22ed0*/  STL [R1+0x604], R22 ;  /* 0x0006041601007387 */ /* 0x0005e80000100800 */
[----:B------:R2:W-:Y:S04]  /*22ee0*/  STL [R1+0x6ec], R21 ;  /* 0x0006ec1501007387 */ /* 0x0005e80000100800 */
[----:B------:R2:W-:Y:S04]  /*22ef0*/  STL [R1+0x6e8], R22 ;  /* 0x0006e81601007387 */ /* 0x0005e80000100800 */
[----:B------:R2:W-:Y:S04]  /*22f00*/  STL [R1+0x6f4], R19 ;  /* 0x0006f41301007387 */ /* 0x0005e80000100800 */
[----:B------:R2:W-:Y:S01]  /*22f10*/  STL [R1+0x6f0], R20 ;  /* 0x0006f01401007387 */ /* 0x0005e20000100800 */
[----:B0-----:R-:W-:-:S13]  /*22f20*/  ISETP.GE.AND P0, PT, R159, R160, PT ;  /* 0x000000a09f00720c */ /* 0x001fda0003f06270 */
[----:B--2---:R-:W-:Y:S05]  /*22f30*/  @!P0 BRA `(.L_x_1) ;  /* 0xffffff1000d88947 */ /* 0x004fea000383ffff */
.L_x_0:
[----:B------:R-:W2:Y:S04]  /*22f40*/  LDL.LU R179, [R1+0x8] ;  /* 0x0000080001b37983 */ /* 0x000ea80000300800 */
[----:B------:R-:W3:Y:S04]  /*22f50*/  LDL.LU R178, [R1+0x400] ;  /* 0x0004000001b27983 */ /* 0x000ee80000300800 */
[----:B------:R0:W-:Y:S04]  /*22f60*/  STL [R1+0x12a4], R252 ;  /* 0x0012a4fc01007387 */ /* 0x0001e80000100800 */
[----:B------:R-:W-:Y:S04]  /*22f70*/  STL [R1+0x12a0], R19 ;  /* 0x0012a01301007387 */ /* 0x000fe80000100800 */
[----:B------:R-:W4:Y:S04]  /*22f80*/  LDL.LU R5, [R1+0x714] ;  /* 0x0007140001057983 */ /* 0x000f280000300800 */
[----:B------:R-:W2:Y:S04]  /*22f90*/  LDL.LU R166, [R1+0x184] ;  /* 0x0001840001a67983 */ /* 0x000ea80000300800 */
[----:B------:R-:W3:Y:S01]  /*22fa0*/  LDL.LU R3, [R1+0x180] ;  /* 0x0001800001037983 */ /* 0x000ee20000300800 */
[----:B------:R-:W1:Y:S03]  /*22fb0*/  S2R R0, SR_TID.X ;  /* 0x0000000000007919 */ /* 0x000e660000002100 */
[----:B------:R-:W3:Y:S04]  /*22fc0*/  LDL.LU R2, [R1+0x17c] ;  /* 0x00017c0001027983 */ /* 0x000ee80000300800 */
[----:B------:R-:W3:Y:S04]  /*22fd0*/  LDL.LU R173, [R1+0x408] ;  /* 0x0004080001ad7983 */ /* 0x000ee80000300800 */
[----:B------:R-:W3:Y:S04]  /*22fe0*/  LDL.LU R174, [R1+0x724] ;  /* 0x0007240001ae7983 */ /* 0x000ee80000300800 */
[----:B------:R-:W3:Y:S04]  /*22ff0*/  LDL.LU R175, [R1+0x720] ;  /* 0x0007200001af7983 */ /* 0x000ee80000300800 */
[----:B------:R-:W3:Y:S04]  /*23000*/  LDL.LU R4, [R1+0x728] ;  /* 0x0007280001047983 */ /* 0x000ee80000300800 */
[----:B------:R-:W3:Y:S04]  /*23010*/  LDL.LU R172, [R1] ;  /* 0x0000000001ac7983 */ /* 0x000ee80000300800 */
[----:B------:R-:W3:Y:S04]  /*23020*/  LDL.LU R171, [R1+0x1ec] ;  /* 0x0001ec0001ab7983 */ /* 0x000ee80000300800 */
        /* <DEDUP_REMOVED lines=16> */
[----:B------:R-:W3:Y:S01]  /*23130*/  LDL.LU R160, [R1+0x15c] ;  /* 0x00015c0001a07983 */ /* 0x000ee20000300800 */
[----:B-----5:R-:W-:-:S03]  /*23140*/  IMAD R18, R18, 0x10, R17 ;  /* 0x0000001012127824 */ /* 0x020fc600078e0211 */
[----:B------:R-:W3:Y:S04]  /*23150*/  LDL.LU R159, [R1+0x158] ;  /* 0x00015800019f7983 */ /* 0x000ee80000300800 */
[----:B------:R-:W3:Y:S04]  /*23160*/  LDL.LU R158, [R1+0x154] ;  /* 0x00015400019e7983 */ /* 0x000ee80000300800 */
[----:B------:R-:W3:Y:S04]  /*23170*/  LDL.LU R157, [R1+0x150] ;  /* 0x00015000019d7983 */ /* 0x000ee80000300800 */
[----:B------:R-:W3:Y:S04]  /*23180*/  LDL.LU R168, [R1+0x188] ;  /* 0x0001880001a87983 */ /* 0x000ee80000300800 */
[----:B------:R-:W-:Y:S01]  /*23190*/  STL [R1+0x12a8], R18 ;  /* 0x0012a81201007387 */ /* 0x000fe20000100800 */
[----:B------:R-:W-:Y:S01]  /*231a0*/  FMUL R10, R151, 0.25 ;  /* 0x3e800000970a7820 */ /* 0x000fe20000400000 */
[----:B------:R-:W-:Y:S01]  /*231b0*/  FMUL R9, R150, 0.25 ;  /* 0x3e80000096097820 */ /* 0x000fe20000400000 */
[----:B----4-:R-:W-:Y:S01]  /*231c0*/  FSETP.GT.AND P3, PT, |R5|, 8.50705917302346158658e+37, PT ;  /* 0x7e8000000500780b */ /* 0x010fe20003f64200 */
[----:B--2---:R-:W-:-:S02]  /*231d0*/  IMAD.MOV.U32 R167, RZ, RZ, R166 ;  /* 0x000000ffffa77224 */ /* 0x004fc400078e00a6 */
[----:B---3--:R-:W-:Y:S01]  /*231e0*/  IMAD.MOV.U32 R166, RZ, RZ, R3 ;  /* 0x000000ffffa67224 */ /* 0x008fe200078e0003 */
[C---:B-1----:R-:W-:Y:S01]  /*231f0*/  LOP3.LUT R3, R0.reuse, 0x60, RZ, 0xc0, !PT ;  /* 0x0000006000037812 */ /* 0x042fe200078ec0ff */
[----:B------:R-:W-:-:S05]  /*23200*/  IMAD.SHL.U32 R0, R0, 0x2, RZ ;  /* 0x0000000200007824 */ /* 0x000fca00078e00ff */
[----:B------:R-:W-:-:S05]  /*23210*/  LOP3.LUT R0, R0, 0xf8, RZ, 0xc0, !PT ;  /* 0x000000f800007812 */ /* 0x000fca00078ec0ff */
[----:B------:R-:W-:-:S05]  /*23220*/  IMAD.IADD R0, R17, 0x1, R0 ;  /* 0x0000000111007824 */ /* 0x000fca00078e0200 */
[----:B------:R1:W-:Y:S01]  /*23230*/  STL [R1+0x1294], R0 ;  /* 0x0012940001007387 */ /* 0x0003e20000100800 */
[----:B------:R-:W-:-:S03]  /*23240*/  IMAD.MOV.U32 R176, RZ, RZ, R175 ;  /* 0x000000ffffb07224 */ /* 0x000fc600078e00af */
[----:B------:R-:W1:Y:S01]  /*23250*/  LDL.LU R6, [R1+0xc6c] ;  /* 0x000c6c0001067983 */ /* 0x000e620000300800 */
        /* <DEDUP_REMOVED lines=12> */
[----:B------:R-:W-:Y:S01]  /*23320*/  FMUL R8, R180, 0.25 ;  /* 0x3e800000b4087820 */ /* 0x000fe20000400000 */
[----:B------:R-:W-:Y:S01]  /*23330*/  FSETP.GT.AND P2, PT, |R4|, 8.50705917302346158658e+37, PT ;  /* 0x7e8000000400780b */ /* 0x000fe20003f44200 */
[----:B------:R-:W-:Y:S02]  /*23340*/  IMAD.MOV.U32 R169, RZ, RZ, R168 ;  /* 0x000000ffffa97224 */ /* 0x000fe400078e00a8 */
[----:B------:R-:W-:Y:S02]  /*23350*/  IMAD.MOV.U32 R168, RZ, RZ, R167 ;  /* 0x000000ffffa87224 */ /* 0x000fe400078e00a7 */
[----:B------:R-:W-:Y:S02]  /*23360*/  IMAD.MOV.U32 R167, RZ, RZ, R166 ;  /* 0x000000ffffa77224 */ /* 0x000fe400078e00a6 */
[----:B------:R-:W-:Y:S02]  /*23370*/  IMAD.MOV.U32 R166, RZ, RZ, R2 ;  /* 0x000000ffffa67224 */ /* 0x000fe400078e0002 */
[----:B------:R-:W-:Y:S01]  /*23380*/  FMUL R2, R179, 0.25 ;  /* 0x3e800000b3027820 */ /* 0x000fe20000400000 */
[----:B------:R-:W-:-:S02]  /*23390*/  IMAD.MOV.U32 R170, RZ, RZ, R169 ;  /* 0x000000ffffaa7224 */ /* 0x000fc400078e00a9 */
[----:B------:R-:W-:Y:S02]  /*233a0*/  IMAD.MOV.U32 R169, RZ, RZ, R168 ;  /* 0x000000ffffa97224 */ /* 0x000fe400078e00a8 */
[----:B------:R-:W-:Y:S01]  /*233b0*/  IMAD.MOV.U32 R168, RZ, RZ, R167 ;  /* 0x000000ffffa87224 */ /* 0x000fe200078e00a7 */
[----:B0-----:R-:W-:Y:S01]  /*233c0*/  FSEL R252, R2, R179, P3 ;  /* 0x000000b302fc7208 */ /* 0x001fe20001800000 */
[----:B------:R-:W-:Y:S02]  /*233d0*/  IMAD.MOV.U32 R167, RZ, RZ, R166 ;  /* 0x000000ffffa77224 */ /* 0x000fe400078e00a6 */
[----:B------:R-:W-:Y:S01]  /*233e0*/  IMAD.MOV.U32 R179, RZ, RZ, R175 ;  /* 0x000000ffffb37224 */ /* 0x000fe200078e00af */
[----:B------:R-:W2:Y:S01]  /*233f0*/  LDL.LU R166, [R1+0x178] ;  /* 0x0001780001a67983 */ /* 0x000ea20000300800 */
[----:B------:R-:W-:Y:S02]  /*23400*/  IMAD.MOV.U32 R2, RZ, RZ, R177 ;  /* 0x000000ffff027224 */ /* 0x000fe400078e00b1 */
[----:B------:R-:W-:-:S02]  /*23410*/  IMAD.MOV.U32 R177, RZ, RZ, R173 ;  /* 0x000000ffffb17224 */ /* 0x000fc400078e00ad */
[----:B------:R-:W-:Y:S01]  /*23420*/  FMUL R7, R179, 0.25 ;  /* 0x3e800000b3077820 */ /* 0x000fe20000400000 */
[----:B------:R-:W-:Y:S01]  /*23430*/  IMAD.MOV.U32 R175, RZ, RZ, R171 ;  /* 0x000000ffffaf7224 */ /* 0x000fe200078e00ab */
[----:B------:R-:W-:Y:S01]  /*23440*/  FSETP.GT.AND P1, PT, |R2|, 8.50705917302346158658e+37, PT ;  /* 0x7e8000000200780b */ /* 0x000fe20003f24200 */
[----:B-1----:R-:W-:Y:S02]  /*23450*/  IMAD R0, R3, 0x8, R6 ;  /* 0x0000000803007824 */ /* 0x002fe400078e0206 */
[----:B------:R-:W-:-:S03]  /*23460*/  IMAD.MOV.U32 R3, RZ, RZ, R176 ;  /* 0x000000ffff037224 */ /* 0x000fc600078e00b0 */
[----:B------:R0:W-:Y:S01]  /*23470*/  STL [R1+0x12ac], R0 ;  /* 0x0012ac0001007387 */ /* 0x0001e20000100800 */
[----:B------:R-:W-:Y:S01]  /*23480*/  IMAD.MOV.U32 R176, RZ, RZ, R172 ;  /* 0x000000ffffb07224 */ /* 0x000fe200078e00ac */
[----:B------:R-:W-:Y:S02]  /*23490*/  FSETP.GT.AND P0, PT, |R3|, 8.50705917302346158658e+37, PT ;  /* 0x7e8000000300780b */ /* 0x000fe40003f04200 */
[----:B------:R-:W3:Y:S04]  /*234a0*/  LDL.LU R174, [R1+0x19c] ;  /* 0x00019c0001ae7983 */ /* 0x000ee80000300800 */
[----:B------:R-:W4:Y:S01]  /*234b0*/  LDL.LU R173, [R1+0x198] ;  /* 0x0001980001ad7983 */ /* 0x000f220000300800 */
[----:B0-----:R-:W-:-:S03]  /*234c0*/  FSEL R0, R8, R180, P2 ;  /* 0x000000b408007208 */ /* 0x001fc60001000000 */
[----:B------:R-:W2:Y:S01]  /*234d0*/  LDL.LU R172, [R1+0x1b0] ;  /* 0x0001b00001ac7983 */ /* 0x000ea20000300800 */
[----:B------:R-:W-:-:S03]  /*234e0*/  FMUL R6, R178, 0.25 ;  /* 0x3e800000b2067820 */ /* 0x000fc60000400000 */
[----:B------:R-:W2:Y:S04]  /*234f0*/  LDL.LU R171, [R1+0x1ac] ;  /* 0x0001ac0001ab7983 */ /* 0x000ea80000300800 */
[----:B------:R0:W-:Y:S02]  /*23500*/  STL [R1+0x15e4], R0 ;  /* 0x0015e40001007387 */ /* 0x0001e40000100800 */
[----:B0-----:R-:W-:-:S05]  /*23510*/  FSEL R0, R7, R179, P0 ;  /* 0x000000b307007208 */ /* 0x001fca0000000000 */
[----:B------:R0:W-:Y:S02]  /*23520*/  STL [R1+0x868], R0 ;  /* 0x0008680001007387 */ /* 0x0001e40000100800 */
[----:B0-----:R-:W-:-:S05]  /*23530*/  FSEL R0, R6, R178, P1 ;  /* 0x000000b206007208 */ /* 0x001fca0000800000 */
[----:B------:R0:W-:Y:S02]  /*23540*/  STL [R1+0x86c], R0 ;  /* 0x00086c0001007387 */ /* 0x0001e40000100800 */
[----:B0-----:R-:W-:Y:S01]  /*23550*/  FSEL R0, R10, R151, P3 ;  /* 0x000000970a007208 */ /* 0x001fe20001800000 */
[----:B------:R-:W-:-:S04]  /*23560*/  FMUL R10, R149, 0.25 ;  /* 0x3e800000950a7820 */ /* 0x000fc80000400000 */
[----:B------:R0:W-:Y:S02]  /*23570*/  STL [R1+0x854], R0 ;  /* 0x0008540001007387 */ /* 0x0001e40000100800 */
[----:B0-----:R-:W-:Y:S01]  /*23580*/  FSEL R0, R9, R150, P3 ;  /* 0x0000009609007208 */ /* 0x001fe20001800000 */
[----:B------:R-:W-:-:S04]  /*23590*/  FMUL R9, R148, 0.25 ;  /* 0x3e80000094097820 */ /* 0x000fc80000400000 */
[----:B------:R0:W-:Y:S01]  /*235a0*/  STL [R1+0x850], R0 ;  /* 0x0008500001007387 */ /* 0x0001e20000100800 */
[----:B------:R-:W-:Y:S01]  /*235b0*/  FMUL R8, R147, 0.25 ;  /* 0x3e80000093087820 */ /* 0x000fe20000400000 */
[----:B0-----:R-:W-:-:S05]  /*235c0*/  FSEL R0, R10, R149, P2 ;  /* 0x000000950a007208 */ /* 0x001fca0001000000 */
        /* <DEDUP_REMOVED lines=339> */
[----:B------:R0:W-:Y:S02]  /*24b00*/  STL [R1+0x690], R0 ;  /* 0x0006900001007387 */ /* 0x0001e40000100800 */
[----:B0-----:R-:W-:-:S05]  /*24b10*/  FSEL R0, R6, R35, P3 ;  /* 0x0000002306007208 */ /* 0x001fca0001800000 */
[----:B------:R0:W-:Y:S02]  /*24b20*/  STL [R1+0x68c], R0 ;  /* 0x00068c0001007387 */ /* 0x0001e40000100800 */
[----:B0-----:R-:W-:-:S05]  /*24b30*/  FSEL R0, R10, R34, P3 ;  /* 0x000000220a007208 */ /* 0x001fca0001800000 */
[----:B------:R0:W-:Y:S04]  /*24b40*/  STL [R1+0x688], R0 ;  /* 0x0006880001007387 */ /* 0x0001e80000100800 */
[----:B------:R-:W3:Y:S04]  /*24b50*/  LDL.LU R194, [R1+0x1fc] ;  /* 0x0001fc0001c27983 */ /* 0x000ee80000300800 */
[----:B------:R-:W4:Y:S04]  /*24b60*/  LDL.LU R193, [R1+0x1f8] ;  /* 0x0001f80001c17983 */ /* 0x000f280000300800 */
[----:B------:R-:W2:Y:S04]  /*24b70*/  LDL.LU R192, [R1+0x1f4] ;  /* 0x0001f40001c07983 */ /* 0x000ea80000300800 */
[----:B------:R-:W2:Y:S01]  /*24b80*/  LDL.LU R191, [R1+0x1f0] ;  /* 0x0001f00001bf7983 */ /* 0x000ea20000300800 */
[----:B------:R-:W-:Y:S01]  /*24b90*/  FMUL R9, R33, 0.25 ;  /* 0x3e80000021097820 */ /* 0x000fe20000400000 */
[----:B------:R-:W-:-:S04]  /*24ba0*/  FMUL R8, R32, 0.25 ;  /* 0x3e80000020087820 */ /* 0x000fc80000400000 */
        /* <DEDUP_REMOVED lines=11> */
[----:B------:R0:W-:Y:S04]  /*24c60*/  STL [R1+0x678], R0 ;  /* 0x0006780001007387 */ /* 0x0001e80000100800 */
[----:B------:R-:W2:Y:S04]  /*24c70*/  LDL.LU R190, [R1+0x1e8] ;  /* 0x0001e80001be7983 */ /* 0x000ea80000300800 */
[----:B------:R-:W2:Y:S01]  /*24c80*/  LDL.LU R189, [R1+0x1e4] ;  /* 0x0001e40001bd7983 */ /* 0x000ea20000300800 */
[----:B0-----:R-:W-:-:S03]  /*24c90*/  FSEL R0, R10, R29, P2 ;  /* 0x0000001d0a007208 */ /* 0x001fc60001000000 */
[----:B------:R-:W2:Y:S01]  /*24ca0*/  LDL.LU R188, [R1+0x1e0] ;  /* 0x0001e00001bc7983 */ /* 0x000ea20000300800 */
[----:B------:R-:W-:-:S03]  /*24cb0*/  FMUL R8, R27, 0.25 ;  /* 0x3e8000001b087820 */ /* 0x000fc60000400000 */
[----:B------:R-:W2:Y:S04]  /*24cc0*/  LDL.LU R187, [R1+0x1dc] ;  /* 0x0001dc0001bb7983 */ /* 0x000ea80000300800 */
        /* <DEDUP_REMOVED lines=13> */
[----:B------:R0:W-:Y:S02]  /*24da0*/  STL [R1+0x668], R0 ;  /* 0x0006680001007387 */ /* 0x0001e40000100800 */
[----:B0-----:R-:W-:-:S05]  /*24db0*/  FSEL R0, R6, R25, P2 ;  /* 0x0000001906007208 */ /* 0x001fca0001000000 */
[----:B------:R0:W-:Y:S04]  /*24dc0*/  STL [R1+0x664], R0 ;  /* 0x0006640001007387 */ /* 0x0001e80000100800 */
[----:B------:R-:W2:Y:S04]  /*24dd0*/  LDL.LU R179, [R1+0x1c0] ;  /* 0x0001c00001b37983 */ /* 0x000ea80000300800 */
[----:B------:R-:W2:Y:S01]  /*24de0*/  LDL.LU R183, [R1+0x1bc] ;  /* 0x0001bc0001b77983 */ /* 0x000ea20000300800 */
[----:B0-----:R-:W-:-:S03]  /*24df0*/  FSEL R0, R10, R24, P2 ;  /* 0x000000180a007208 */ /* 0x001fc60001000000 */
[----:B------:R-:W2:Y:S04]  /*24e00*/  LDL.LU R182, [R1+0x1b8] ;  /* 0x0001b80001b67983 */ /* 0x000ea80000300800 */
[----:B------:R-:W2:Y:S04]  /*24e10*/  LDL.LU R181, [R1+0x1b4] ;  /* 0x0001b40001b57983 */ /* 0x000ea80000300800 */
[----:B------:R0:W-:Y:S01]  /*24e20*/  STL [R1+0x660], R0 ;  /* 0x0006600001007387 */ /* 0x0001e20000100800 */
[----:B---3--:R-:W-:Y:S01]  /*24e30*/  FMUL R9, R194, 0.25 ;  /* 0x3e800000c2097820 */ /* 0x008fe20000400000 */
[----:B----4-:R-:W-:-:S04]  /*24e40*/  FMUL R8, R193, 0.25 ;  /* 0x3e800000c1087820 */ /* 0x010fc80000400000 */
[----:B0-----:R-:W-:Y:S01]  /*24e50*/  FSEL R0, R9, R194, P3 ;  /* 0x000000c209007208 */ /* 0x001fe20001800000 */
[----:B--2---:R-:W-:-:S04]  /*24e60*/  FMUL R7, R192, 0.25 ;  /* 0x3e800000c0077820 */ /* 0x004fc80000400000 */
[----:B------:R0:W-:Y:S01]  /*24e70*/  STL [R1+0x65c], R0 ;  /* 0x00065c0001007387 */ /* 0x0001e20000100800 */
[----:B------:R-:W-:Y:S01]  /*24e80*/  FMUL R6, R191, 0.25 ;  /* 0x3e800000bf067820 */ /* 0x000fe20000400000 */
[----:B0-----:R-:W-:-:S05]  /*24e90*/  FSEL R0, R8, R193, P3 ;  /* 0x000000c108007208 */ /* 0x001fca0001800000 */
[----:B------:R0:W-:Y:S02]  /*24ea0*/  STL [R1+0x658], R0 ;  /* 0x0006580001007387 */ /* 0x0001e40000100800 */
[----:B0-----:R-:W-:-:S05]  /*24eb0*/  FSEL R0, R7, R192, P2 ;  /* 0x000000c007007208 */ /* 0x001fca0001000000 */
[----:B------:R0:W-:Y:S02]  /*24ec0*/  STL [R1+0x654], R0 ;  /* 0x0006540001007387 */ /* 0x0001e40000100800 */
[----:B0-----:R-:W-:Y:S01]  /*24ed0*/  FSEL R0, R6, R191, P2 ;  /* 0x000000bf06007208 */ /* 0x001fe20001000000 */
[----:B------:R-:W-:Y:S02]  /*24ee0*/  IMAD.MOV.U32 R191, RZ, RZ, R177 ;  /* 0x000000ffffbf7224 */ /* 0x000fe400078e00b1 */
[----:B------:R-:W-:Y:S02]  /*24ef0*/  IMAD.MOV.U32 R177, RZ, RZ, R176 ;  /* 0x000000ffffb17224 */ /* 0x000fe400078e00b0 */
[----:B------:R-:W-:Y:S02]  /*24f00*/  IMAD.MOV.U32 R176, RZ, RZ, R175 ;  /* 0x000000ffffb07224 */ /* 0x000fe400078e00af */
[----:B------:R-:W-:Y:S02]  /*24f10*/  IMAD.MOV.U32 R175, RZ, RZ, R174 ;  /* 0x000000ffffaf7224 */ /* 0x000fe400078e00ae */
[----:B------:R-:W-:Y:S01]  /*24f20*/  IMAD.MOV.U32 R174, RZ, RZ, R173 ;  /* 0x000000ffffae7224 */ /* 0x000fe200078e00ad */
[----:B------:R0:W-:Y:S01]  /*24f30*/  STL [R1+0x650], R0 ;  /* 0x0006500001007387 */ /* 0x0001e20000100800 */
[----:B------:R-:W-:-:S02]  /*24f40*/  IMAD.MOV.U32 R173, RZ, RZ, R172 ;  /* 0x000000ffffad7224 */ /* 0x000fc400078e00ac */
[----:B------:R-:W-:Y:S02]  /*24f50*/  IMAD.MOV.U32 R172, RZ, RZ, R171 ;  /* 0x000000ffffac7224 */ /* 0x000fe400078e00ab */
[----:B------:R-:W2:Y:S01]  /*24f60*/  LDL.LU R171, [R1+0x1a8] ;  /* 0x0001a80001ab7983 */ /* 0x000ea20000300800 */
[----:B------:R-:W-:-:S05]  /*24f70*/  FMUL R10, R191, 0.25 ;  /* 0x3e800000bf0a7820 */ /* 0x000fca0000400000 */
[----:B0-----:R-:W-:Y:S01]  /*24f80*/  FSEL R0, R10, R191, P3 ;  /* 0x000000bf0a007208 */ /* 0x001fe20001800000 */
[----:B------:R-:W-:-:S04]  /*24f90*/  FMUL R9, R190, 0.25 ;  /* 0x3e800000be097820 */ /* 0x000fc80000400000 */
[----:B------:R0:W-:Y:S01]  /*24fa0*/  STL [R1+0x64c], R0 ;  /* 0x00064c0001007387 */ /* 0x0001e20000100800 */
[----:B------:R-:W-:Y:S01]  /*24fb0*/  FMUL R8, R189, 0.25 ;  /* 0x3e800000bd087820 */ /* 0x000fe20000400000 */
[----:B0-----:R-:W-:Y:S01]  /*24fc0*/  FSEL R0, R9, R190, P3 ;  /* 0x000000be09007208 */ /* 0x001fe20001800000 */
[----:B------:R-:W-:-:S04]  /*24fd0*/  FMUL R7, R188, 0.25 ;  /* 0x3e800000bc077820 */ /* 0x000fc80000400000 */
        /* <DEDUP_REMOVED lines=9> */
[----:B------:R-:W-:Y:S01]  /*25070*/  IMAD.MOV.U32 R176, RZ, RZ, R173 ;  /* 0x000000ffffb07224 */ /* 0x000fe200078e00ad */
[----:B------:R0:W-:Y:S01]  /*25080*/  STL [R1+0x63c], R0 ;  /* 0x00063c0001007387 */ /* 0x0001e20000100800 */
[----:B------:R-:W-:Y:S02]  /*25090*/  IMAD.MOV.U32 R173, RZ, RZ, R172 ;  /* 0x000000ffffad7224 */ /* 0x000fe400078e00ac */
[----:B--2---:R-:W-:-:S02]  /*250a0*/  IMAD.MOV.U32 R172, RZ, RZ, R171 ;  /* 0x000000ffffac7224 */ /* 0x004fc400078e00ab */
        /* <DEDUP_REMOVED lines=11> */
[----:B------:R0:W-:Y:S02]  /*25160*/  STL [R1+0x630], R0 ;  /* 0x0006300001007387 */ /* 0x0001e40000100800 */
[----:B0-----:R-:W-:Y:S01]  /*25170*/  FSEL R0, R7, R180, P3 ;  /* 0x000000b407007208 */ /* 0x001fe20001800000 */
[----:B------:R-:W-:-:S04]  /*25180*/  IMAD.MOV.U32 R180, RZ, RZ, R177 ;  /* 0x000000ffffb47224 */ /* 0x000fc800078e00b1 */
[----:B------:R0:W-:Y:S01]  /*25190*/  STL [R1+0x62c], R0 ;  /* 0x00062c0001007387 */ /* 0x0001e20000100800 */
[----:B------:R-:W-:Y:S02]  /*251a0*/  IMAD.MOV.U32 R177, RZ, RZ, R173 ;  /* 0x000000ffffb17224 */ /* 0x000fe400078e00ad */
[----:B------:R-:W-:Y:S01]  /*251b0*/  IMAD.MOV.U32 R173, RZ, RZ, R172 ;  /* 0x000000ffffad7224 */ /* 0x000fe200078e00ac */
[----:B0-----:R-:W-:-:S05]  /*251c0*/  FSEL R0, R6, R178, P3 ;  /* 0x000000b206007208 */ /* 0x001fca0001800000 */
[----:B------:R0:W-:Y:S01]  /*251d0*/  STL [R1+0x628], R0 ;  /* 0x0006280001007387 */ /* 0x0001e20000100800 */
[----:B--2---:R-:W-:-:S03]  /*251e0*/  IMAD.MOV.U32 R172, RZ, RZ, R171 ;  /* 0x000000ffffac7224 */ /* 0x004fc600078e00ab */
[----:B------:R-:W2:Y:S01]  /*251f0*/  LDL.LU R171, [R1+0x194] ;  /* 0x0001940001ab7983 */ /* 0x000ea20000300800 */
[----:B------:R-:W-:Y:S01]  /*25200*/  FMUL R10, R180, 0.25 ;  /* 0x3e800000b40a7820 */ /* 0x000fe20000400000 */
[----:B------:R-:W-:Y:S02]  /*25210*/  IMAD.MOV.U32 R178, RZ, RZ, R176 ;  /* 0x000000ffffb27224 */ /* 0x000fe400078e00b0 */
[----:B------:R-:W-:Y:S01]  /*25220*/  FMUL R9, R179, 0.25 ;  /* 0x3e800000b3097820 */ /* 0x000fe20000400000 */
[----:B------:R-:W3:Y:S01]  /*25230*/  LDL.LU R176, [R1+0x1a0] ;  /* 0x0001a00001b07983 */ /* 0x000ee20000300800 */
[----:B0-----:R-:W-:-:S05]  /*25240*/  FSEL R0, R10, R180, P2 ;  /* 0x000000b40a007208 */ /* 0x001fca0001000000 */
[----:B------:R0:W-:Y:S01]  /*25250*/  STL [R1+0x624], R0 ;  /* 0x0006240001007387 */ /* 0x0001e20000100800 */
[----:B------:R-:W-:Y:S02]  /*25260*/  IMAD.MOV.U32 R180, RZ, RZ, R178 ;  /* 0x000000ffffb47224 */ /* 0x000fe400078e00b2 */
[----:B------:R-:W-:Y:S01]  /*25270*/  IMAD.MOV.U32 R178, RZ, RZ, R173 ;  /* 0x000000ffffb27224 */ /* 0x000fe200078e00ad */
[----:B0-----:R-:W-:Y:S01]  /*25280*/  FSEL R0, R9, R179, P2 ;  /* 0x000000b309007208 */ /* 0x001fe20001000000 */
[----:B------:R-:W-:Y:S02]  /*25290*/  IMAD.MOV.U32 R179, RZ, RZ, R177 ;  /* 0x000000ffffb37224 */ /* 0x000fe400078e00b1 */
[----:B------:R-:W-:Y:S02]  /*252a0*/  IMAD.MOV.U32 R177, RZ, RZ, R172 ;  /* 0x000000ffffb17224 */ /* 0x000fe400078e00ac */
[----:B------:R0:W-:Y:S04]  /*252b0*/  STL [R1+0x620], R0 ;  /* 0x0006200001007387 */ /* 0x0001e80000100800 */
[----:B------:R-:W4:Y:S01]  /*252c0*/  LDL.LU R172, [R1+0x190] ;  /* 0x0001900001ac7983 */ /* 0x000f220000300800 */
[----:B------:R-:W-:Y:S01]  /*252d0*/  FMUL R8, R183, 0.25 ;  /* 0x3e800000b7087820 */ /* 0x000fe20000400000 */
[----:B--2---:R-:W-:-:S02]  /*252e0*/  IMAD.MOV.U32 R173, RZ, RZ, R171 ;  /* 0x000000ffffad7224 */ /* 0x004fc400078e00ab */
[----:B------:R-:W2:Y:S01]  /*252f0*/  LDL.LU R171, [R1+0x18c] ;  /* 0x00018c0001ab7983 */ /* 0x000ea20000300800 */
[----:B------:R-:W-:Y:S01]  /*25300*/  FMUL R7, R182, 0.25 ;  /* 0x3e800000b6077820 */ /* 0x000fe20000400000 */
[----:B0-----:R-:W-:Y:S01]  /*25310*/  FSEL R0, R8, R183, P3 ;  /* 0x000000b708007208 */ /* 0x001fe20001800000 */
[----:B------:R-:W-:Y:S01]  /*25320*/  FMUL R6, R181, 0.25 ;  /* 0x3e800000b5067820 */ /* 0x000fe20000400000 */
[----:B------:R-:W-:Y:S02]  /*25330*/  FMUL R10, R180, 0.25 ;  /* 0x3e800000b40a7820 */ /* 0x000fe40000400000 */
[----:B------:R-:W-:Y:S01]  /*25340*/  FSEL R7, R7, R182, P3 ;  /* 0x000000b607077208 */ /* 0x000fe20001800000 */
[----:B------:R0:W-:Y:S01]  /*25350*/  STL [R1+0x61c], R0 ;  /* 0x00061c0001007387 */ /* 0x0001e20000100800 */
[----:B------:R-:W-:Y:S01]  /*25360*/  FMUL R9, R179, 0.25 ;  /* 0x3e800000b3097820 */ /* 0x000fe20000400000 */
[----:B------:R-:W-:Y:S02]  /*25370*/  FMUL R8, R178, 0.25 ;  /* 0x3e800000b2087820 */ /* 0x000fe40000400000 */
[----:B------:R1:W-:Y:S01]  /*25380*/  STL [R1+0x618], R7 ;  /* 0x0006180701007387 */ /* 0x0003e20000100800 */
[----:B0-----:R-:W-:-:S05]  /*25390*/  FSEL R0, R6, R181, P2 ;  /* 0x000000b506007208 */ /* 0x001fca0001000000 */
[----:B------:R0:W-:Y:S01]  /*253a0*/  STL [R1+0x614], R0 ;  /* 0x0006140001007387 */ /* 0x0001e20000100800 */
[----:B-1----:R-:W-:Y:S01]  /*253b0*/  FMUL R7, R177, 0.25 ;  /* 0x3e800000b1077820 */ /* 0x002fe20000400000 */
[----:B------:R-:W-:Y:S02]  /*253c0*/  FSEL R9, R9, R179, P3 ;  /* 0x000000b309097208 */ /* 0x000fe40001800000 */
[----:B------:R-:W-:Y:S02]  /*253d0*/  FSEL R8, R8, R178, P3 ;  /* 0x000000b208087208 */ /* 0x000fe40001800000 */
[----:B0-----:R-:W-:Y:S01]  /*253e0*/  FSEL R0, R10, R180, P2 ;  /* 0x000000b40a007208 */ /* 0x001fe20001000000 */
[----:B---3--:R-:W-:-:S04]  /*253f0*/  FMUL R6, R176, 0.25 ;  /* 0x3e800000b0067820 */ /* 0x008fc80000400000 */
[----:B------:R0:W-:Y:S01]  /*25400*/  STL [R1+0x610], R0 ;  /* 0x0006100001007387 */ /* 0x0001e20000100800 */
[----:B------:R-:W-:-:S03]  /*25410*/  FMUL R10, R175, 0.25 ;  /* 0x3e800000af0a7820 */ /* 0x000fc60000400000 */
[----:B------:R1:W-:Y:S01]  /*25420*/  STL [R1+0x60c], R9 ;  /* 0x00060c0901007387 */ /* 0x0003e20000100800 */
[----:B0-----:R-:W-:-:S03]  /*25430*/  FSEL R0, R7, R177, P2 ;  /* 0x000000b107007208 */ /* 0x001fc60001000000 */
[----:B------:R0:W-:Y:S04]  /*25440*/  STL [R1+0x608], R8 ;  /* 0x0006080801007387 */ /* 0x0001e80000100800 */
[----:B------:R3:W-:Y:S01]  /*25450*/  STL [R1+0x408], R0 ;  /* 0x0004080001007387 */ /* 0x0007e20000100800 */
[----:B-1----:R-:W-:Y:S01]  /*25460*/  FMUL R9, R174, 0.25 ;  /* 0x3e800000ae097820 */ /* 0x002fe20000400000 */
[----:B------:R-:W-:Y:S01]  /*25470*/  FSEL R10, R10, R175, P3 ;  /* 0x000000af0a0a7208 */ /* 0x000fe20001800000 */
[----:B----4-:R-:W-:Y:S01]  /*25480*/  FMUL R7, R172, 0.25 ;  /* 0x3e800000ac077820 */ /* 0x010fe20000400000 */
[----:B0-----:R-:W-:Y:S01]  /*25490*/  FMUL R8, R173, 0.25 ;  /* 0x3e800000ad087820 */ /* 0x001fe20000400000 */
[----:B---3--:R-:W-:-:S05]  /*254a0*/  FSEL R0, R6, R176, P2 ;  /* 0x000000b006007208 */ /* 0x008fca0001000000 */
[----:B------:R0:W-:Y:S01]  /*254b0*/  STL [R1+0x400], R0 ;  /* 0x0004000001007387 */ /* 0x0001e20000100800 */
[----:B------:R-:W-:Y:S02]  /*254c0*/  FSEL R8, R8, R173, P2 ;  /* 0x000000ad08087208 */ /* 0x000fe40001000000 */
[----:B------:R-:W-:Y:S01]  /*254d0*/  FSEL R7, R7, R172, P2 ;  /* 0x000000ac07077208 */ /* 0x000fe20001000000 */
[----:B------:R1:W-:Y:S01]  /*254e0*/  STL [R1+0x1fc], R10 ;  /* 0x0001fc0a01007387 */ /* 0x0003e20000100800 */
[----:B0-----:R-:W-:Y:S01]  /*254f0*/  FSEL R0, R9, R174, P3 ;  /* 0x000000ae09007208 */ /* 0x001fe20001800000 */
[----:B------:R-:W-:Y:S01]  /*25500*/  FMUL R9, R169, 0.25 ;  /* 0x3e800000a9097820 */ /* 0x000fe20000400000 */
[----:B-1----:R-:W-:-:S03]  /*25510*/  FMUL R10, R170, 0.25 ;  /* 0x3e800000aa0a7820 */ /* 0x002fc60000400000 */
[----:B------:R-:W-:Y:S04]  /*25520*/  STL [R1+0x1f8], R0 ;  /* 0x0001f80001007387 */ /* 0x000fe80000100800 */
[----:B------:R0:W-:Y:S01]  /*25530*/  STL [R1+0x1f4], R8 ;  /* 0x0001f40801007387 */ /* 0x0001e20000100800 */
[----:B------:R-:W-:-:S03]  /*25540*/  FSEL R10, R10, R170, P3 ;  /* 0x000000aa0a0a7208 */ /* 0x000fc60001800000 */
[----:B------:R1:W-:Y:S01]  /*25550*/  STL [R1+0x1f0], R7 ;  /* 0x0001f00701007387 */ /* 0x0003e20000100800 */
[----:B0-----:R-:W-:Y:S01]  /*25560*/  FMUL R8, R168, 0.25 ;  /* 0x3e800000a8087820 */ /* 0x001fe20000400000 */
[----:B-1----:R-:W-:-:S04]  /*25570*/  FMUL R7, R167, 0.25 ;  /* 0x3e800000a7077820 */ /* 0x002fc80000400000 */
[----:B------:R-:W-:Y:S02]  /*25580*/  FSEL R8, R8, R168, P2 ;  /* 0x000000a808087208 */ /* 0x000fe40001000000 */
[----:B------:R-:W-:Y:S01]  /*25590*/  FSEL R7, R7, R167, P3 ;  /* 0x000000a707077208 */ /* 0x000fe20001800000 */
[----:B--2---:R-:W-:-:S05]  /*255a0*/  FMUL R6, R171, 0.25 ;  /* 0x3e800000ab067820 */ /* 0x004fca0000400000 */
[----:B------:R-:W-:Y:S01]  /*255b0*/  FSEL R0, R6, R171, P3 ;  /* 0x000000ab06007208 */ /* 0x000fe20001800000 */
[----:B------:R-:W-:-:S04]  /*255c0*/  FMUL R6, R166, 0.25 ;  /* 0x3e800000a6067820 */ /* 0x000fc80000400000 */
[----:B------:R0:W-:Y:S04]  /*255d0*/  STL [R1+0x1ec], R0 ;  /* 0x0001ec0001007387 */ /* 0x0001e80000100800 */
[----:B------:R1:W-:Y:S01]  /*255e0*/  STL [R1+0x1e8], R10 ;  /* 0x0001e80a01007387 */ /* 0x0003e20000100800 */
[----:B0-----:R-:W-:Y:S01]  /*255f0*/  FSEL R0, R9, R169, P2 ;  /* 0x000000a909007208 */ /* 0x001fe20001000000 */
[----:B------:R-:W-:Y:S01]  /*25600*/  FMUL R9, R164, 0.25 ;  /* 0x3e800000a4097820 */ /* 0x000fe20000400000 */
[----:B-1----:R-:W-:-:S03]  /*25610*/  FMUL R10, R165, 0.25 ;  /* 0x3e800000a50a7820 */ /* 0x002fc60000400000 */
[----:B------:R0:W-:Y:S04]  /*25620*/  STL [R1+0x1e4], R0 ;  /* 0x0001e40001007387 */ /* 0x0001e80000100800 */
[----:B------:R1:W-:Y:S01]  /*25630*/  STL [R1+0x1e0], R8 ;  /* 0x0001e00801007387 */ /* 0x0003e20000100800 */
[----:B------:R-:W-:Y:S02]  /*25640*/  FSEL R10, R10, R165, P2 ;  /* 0x000000a50a0a7208 */ /* 0x000fe40001000000 */
[----:B0-----:R-:W-:Y:S01]  /*25650*/  FSEL R0, R6, R166, P3 ;  /* 0x000000a606007208 */ /* 0x001fe20001800000 */
[----:B------:R0:W-:Y:S01]  /*25660*/  STL [R1+0x1dc], R7 ;  /* 0x0001dc0701007387 */ /* 0x0001e20000100800 */
[----:B-1----:R-:W-:-:S03]  /*25670*/  FMUL R8, R163, 0.25 ;  /* 0x3e800000a3087820 */ /* 0x002fc60000400000 */
[----:B------:R1:W-:Y:S01]  /*25680*/  STL [R1+0x1d8], R0 ;  /* 0x0001d80001007387 */ /* 0x0003e20000100800 */
[----:B------:R-:W-:Y:S01]  /*25690*/  FMUL R6, R23, 0.25 ;  /* 0x3e80000017067820 */ /* 0x000fe20000400000 */
[----:B0-----:R-:W-:Y:S01]  /*256a0*/  FMUL R7, R152, 0.25 ;  /* 0x3e80000098077820 */ /* 0x001fe20000400000 */
[----:B------:R-:W-:Y:S02]  /*256b0*/  FSEL R8, R8, R163, P3 ;  /* 0x000000a308087208 */ /* 0x000fe40001800000 */
[----:B-1----:R-:W-:Y:S01]  /*256c0*/  FSEL R0, R9, R164, P2 ;  /* 0x000000a409007208 */ /* 0x002fe20001000000 */
[----:B------:R-:W-:Y:S01]  /*256d0*/  STL [R1+0x1d4], R10 ;  /* 0x0001d40a01007387 */ /* 0x000fe20000100800 */
[----:B------:R-:W-:-:S03]  /*256e0*/  FSEL R7, R7, R152, P3 ;  /* 0x0000009807077208 */ /* 0x000fc60001800000 */
[----:B------:R0:W-:Y:S04]  /*256f0*/  STL [R1+0x1d0], R0 ;  /* 0x0001d00001007387 */ /* 0x0001e80000100800 */
[----:B------:R1:W-:Y:S04]  /*25700*/  STL [R1+0x1cc], R8 ;  /* 0x0001cc0801007387 */ /* 0x0003e80000100800 */
[----:B------:R-:W2:Y:S01]  /*25710*/  LDL.LU R152, [R1+0x138] ;  /* 0x0001380001987983 */ /* 0x000ea20000300800 */
[----:B0-----:R-:W-:-:S03]  /*25720*/  FSEL R0, R6, R23, P2 ;  /* 0x0000001706007208 */ /* 0x001fc60001000000 */
[----:B------:R0:W-:Y:S04]  /*25730*/  STL [R1+0x1c8], R7 ;  /* 0x0001c80701007387 */ /* 0x0001e80000100800 */
[----:B------:R-:W3:Y:S01]  /*25740*/  LDL.LU R23, [R1+0x134] ;  /* 0x0001340001177983 */ /* 0x000ee20000300800 */
[----:B------:R-:W-:Y:S01]  /*25750*/  FMUL R10, R161, 0.25 ;  /* 0x3e800000a10a7820 */ /* 0x000fe20000400000 */
[----:B------:R-:W-:Y:S01]  /*25760*/  FMUL R9, R160, 0.25 ;  /* 0x3e800000a0097820 */ /* 0x000fe20000400000 */
[----:B-1----:R-:W-:Y:S01]  /*25770*/  FMUL R8, R159, 0.25 ;  /* 0x3e8000009f087820 */ /* 0x002fe20000400000 */
[----:B------:R1:W-:Y:S01]  /*25780*/  STL [R1+0x1c4], R0 ;  /* 0x0001c40001007387 */ /* 0x0003e20000100800 */
[----:B0-----:R-:W-:Y:S01]  /*25790*/  FMUL R7, R158, 0.25 ;  /* 0x3e8000009e077820 */ /* 0x001fe20000400000 */
[----:B------:R-:W-:Y:S01]  /*257a0*/  FSEL R10, R10, R161, P2 ;  /* 0x000000a10a0a7208 */ /* 0x000fe20001000000 */
[----:B------:R-:W-:Y:S01]  /*257b0*/  FMUL R6, R157, 0.25 ;  /* 0x3e8000009d067820 */ /* 0x000fe20000400000 */
[----:B------:R-:W-:-:S02]  /*257c0*/  FSEL R8, R8, R159, P3 ;  /* 0x0000009f08087208 */ /* 0x000fc40001800000 */
[----:B-1----:R-:W-:Y:S01]  /*257d0*/  FSEL R0, R9, R160, P3 ;  /* 0x000000a009007208 */ /* 0x002fe20001800000 */
[----:B------:R0:W-:Y:S01]  /*257e0*/  STL [R1+0x1c0], R10 ;  /* 0x0001c00a01007387 */ /* 0x0001e20000100800 */
[----:B------:R-:W-:-:S03]  /*257f0*/  FSEL R7, R7, R158, P2 ;  /* 0x0000009e07077208 */ /* 0x000fc60001000000 */
[----:B------:R1:W-:Y:S01]  /*25800*/  STL [R1+0x1bc], R0 ;  /* 0x0001bc0001007387 */ /* 0x0003e20000100800 */
[----:B------:R-:W-:-:S03]  /*25810*/  FMUL R9, R156, 0.25 ;  /* 0x3e8000009c097820 */ /* 0x000fc60000400000 */
[----:B------:R4:W-:Y:S01]  /*25820*/  STL [R1+0x1b8], R8 ;  /* 0x0001b80801007387 */ /* 0x0009e20000100800 */
[----:B0-----:R-:W-:-:S03]  /*25830*/  FMUL R10, R162, 0.25 ;  /* 0x3e800000a20a7820 */ /* 0x001fc60000400000 */
[----:B------:R-:W3:Y:S01]  /*25840*/  LDL.LU R161, [R1+0x124] ;  /* 0x0001240001a17983 */ /* 0x000ee20000300800 */
[----:B-1----:R-:W-:-:S03]  /*25850*/  FSEL R0, R6, R157, P2 ;  /* 0x0000009d06007208 */ /* 0x002fc60001000000 */
[----:B------:R0:W-:Y:S01]  /*25860*/  STL [R1+0x1b4], R7 ;  /* 0x0001b40701007387 */ /* 0x0001e20000100800 */
[----:B----4-:R-:W-:-:S03]  /*25870*/  FMUL R8, R155, 0.25 ;  /* 0x3e8000009b087820 */ /* 0x010fc60000400000 */
[----:B------:R-:W4:Y:S01]  /*25880*/  LDL.LU R160, [R1+0x120] ;  /* 0x0001200001a07983 */ /* 0x000f220000300800 */
[----:B------:R-:W-:-:S03]  /*25890*/  FSEL R10, R10, R162, P3 ;  /* 0x000000a20a0a7208 */ /* 0x000fc60001800000 */
[----:B------:R1:W-:Y:S01]  /*258a0*/  STL [R1+0x1b0], R0 ;  /* 0x0001b00001007387 */ /* 0x0003e20000100800 */
[----:B0-----:R-:W-:-:S03]  /*258b0*/  FMUL R7, R154, 0.25 ;  /* 0x3e8000009a077820 */ /* 0x001fc60000400000 */
[----:B------:R-:W4:Y:S01]  /*258c0*/  LDL.LU R159, [R1+0x11c] ;  /* 0x00011c00019f7983 */ /* 0x000f220000300800 */
[----:B------:R-:W-:Y:S01]  /*258d0*/  FMUL R6, R153, 0.25 ;  /* 0x3e80000099067820 */ /* 0x000fe20000400000 */
[----:B------:R-:W-:Y:S02]  /*258e0*/  FSEL R8, R8, R155, P2 ;  /* 0x0000009b08087208 */ /* 0x000fe40001000000 */
[----:B------:R-:W4:Y:S01]  /*258f0*/  LDL.LU R158, [R1+0x118] ;  /* 0x00011800019e7983 */ /* 0x000f220000300800 */
[----:B-1----:R-:W-:-:S03]  /*25900*/  FSEL R0, R9, R156, P3 ;  /* 0x0000009c09007208 */ /* 0x002fc60001800000 */
[----:B------:R-:W4:Y:S01]  /*25910*/  LDL.LU R157, [R1+0x114] ;  /* 0x00011400019d7983 */ /* 0x000f220000300800 */
[----:B------:R-:W-:-:S03]  /*25920*/  FSEL R7, R7, R154, P2 ;  /* 0x0000009a07077208 */ /* 0x000fc60001000000 */
[----:B------:R-:W-:Y:S04]  /*25930*/  STL [R1+0x1ac], R10 ;  /* 0x0001ac0a01007387 */ /* 0x000fe80000100800 */
[----:B------:R0:W-:Y:S04]  /*25940*/  STL [R1+0x1a8], R0 ;  /* 0x0001a80001007387 */ /* 0x0001e80000100800 */
[----:B------:R1:W-:Y:S04]  /*25950*/  STL [R1+0x1a4], R8 ;  /* 0x0001a40801007387 */ /* 0x0003e80000100800 */
[----:B------:R-:W4:Y:S01]  /*25960*/  LDL.LU R162, [R1+0x110] ;  /* 0x0001100001a27983 */ /* 0x000f220000300800 */
[----:B0-----:R-:W-:-:S03]  /*25970*/  FSEL R0, R6, R153, P3 ;  /* 0x0000009906007208 */ /* 0x001fc60001800000 */
[----:B------:R0:W-:Y:S04]  /*25980*/  STL [R1+0x1a0], R7 ;  /* 0x0001a00701007387 */ /* 0x0001e80000100800 */
[----:B------:R-:W4:Y:S04]  /*25990*/  LDL.LU R156, [R1+0x10c] ;  /* 0x00010c00019c7983 */ /* 0x000f280000300800 */
[----:B------:R3:W-:Y:S04]  /*259a0*/  STL [R1+0x19c], R0 ;  /* 0x00019c0001007387 */ /* 0x0007e80000100800 */
[----:B------:R-:W4:Y:S04]  /*259b0*/  LDL.LU R155, [R1+0x108] ;  /* 0x00010800019b7983 */ /* 0x000f280000300800 */
[----:B------:R-:W4:Y:S04]  /*259c0*/  LDL.LU R154, [R1+0x104] ;  /* 0x00010400019a7983 */ /* 0x000f280000300800 */
[----:B------:R-:W4:Y:S01]  /*259d0*/  LDL.LU R153, [R1+0x100] ;  /* 0x0001000001997983 */ /* 0x000f220000300800 */
[----:B-1----:R-:W-:Y:S01]  /*259e0*/  FMUL R8, R22, 0.25 ;  /* 0x3e80000016087820 */ /* 0x002fe20000400000 */
[----:B0-----:R-:W-:Y:S01]  /*259f0*/  FMUL R7, R21, 0.25 ;  /* 0x3e80000015077820 */ /* 0x001fe20000400000 */
[----:B------:R-:W-:-:S03]  /*25a00*/  FMUL R6, R20, 0.25 ;  /* 0x3e80000014067820 */ /* 0x000fc60000400000 */
[----:B------:R-:W-:Y:S02]  /*25a10*/  FSEL R8, R8, R22, P2 ;  /* 0x0000001608087208 */ /* 0x000fe40001000000 */
[----:B------:R-:W-:Y:S01]  /*25a20*/  FSEL R7, R7, R21, P3 ;  /* 0x0000001507077208 */ /* 0x000fe20001800000 */
[----:B--2---:R-:W-:Y:S01]  /*25a30*/  FMUL R10, R152, 0.25 ;  /* 0x3e800000980a7820 */ /* 0x004fe20000400000 */
[----:B---3--:R-:W-:-:S04]  /*25a40*/  FMUL R9, R23, 0.25 ;  /* 0x3e80000017097820 */ /* 0x008fc80000400000 */
[----:B------:R-:W-:Y:S02]  /*25a50*/  FSEL R10, R10, R152, P3 ;  /* 0x000000980a0a7208 */ /* 0x000fe40001800000 */
[----:B------:R-:W-:-:S03]  /*25a60*/  FSEL R0, R9, R23, P2 ;  /* 0x0000001709007208 */ /* 0x000fc60001000000 */
[----:B------:R-:W-:Y:S04]  /*25a70*/  STL [R1+0x198], R10 ;  /* 0x0001980a01007387 */ /* 0x000fe80000100800 */
[----:B------:R0:W-:Y:S04]  /*25a80*/  STL [R1+0x194], R0 ;  /* 0x0001940001007387 */ /* 0x0001e80000100800 */
[----:B------:R1:W-:Y:S04]  /*25a90*/  STL [R1+0x190], R8 ;  /* 0x0001900801007387 */ /* 0x0003e80000100800 */
[----:B------:R-:W2:Y:S01]  /*25aa0*/  LDL.LU R152, [R1+0xfc] ;  /* 0x0000fc0001987983 */ /* 0x000ea20000300800 */
[----:B0-----:R-:W-:-:S03]  /*25ab0*/  FSEL R0, R6, R20, P3 ;  /* 0x0000001406007208 */ /* 0x001fc60001800000 */
[----:B------:R0:W-:Y:S04]  /*25ac0*/  STL [R1+0x18c], R7 ;  /* 0x00018c0701007387 */ /* 0x0001e80000100800 */
[----:B------:R-:W3:Y:S04]  /*25ad0*/  LDL.LU R23, [R1+0xf8] ;  /* 0x0000f80001177983 */ /* 0x000ee80000300800 */
[----:B------:R0:W-:Y:S04]  /*25ae0*/  STL [R1+0x188], R0 ;  /* 0x0001880001007387 */ /* 0x0001e80000100800 */
[----:B------:R-:W3:Y:S04]  /*25af0*/  LDL.LU R22, [R1+0xf4] ;  /* 0x0000f40001167983 */ /* 0x000ee80000300800 */
[----:B------:R-:W3:Y:S04]  /*25b00*/  LDL.LU R21, [R1+0xf0] ;  /* 0x0000f00001157983 */ /* 0x000ee80000300800 */
[----:B------:R-:W3:Y:S01]  /*25b10*/  LDL.LU R20, [R1+0xec] ;  /* 0x0000ec0001147983 */ /* 0x000ee20000300800 */
[----:B------:R-:W-:Y:S01]  /*25b20*/  FMUL R10, R161, 0.25 ;  /* 0x3e800000a10a7820 */ /* 0x000fe20000400000 */
[----:B----4-:R-:W-:Y:S01]  /*25b30*/  FMUL R9, R160, 0.25 ;  /* 0x3e800000a0097820 */ /* 0x010fe20000400000 */
[----:B-1----:R-:W-:Y:S01]  /*25b40*/  FMUL R8, R159, 0.25 ;  /* 0x3e8000009f087820 */ /* 0x002fe20000400000 */
[----:B0-----:R-:W-:-:S02]  /*25b50*/  FMUL R7, R158, 0.25 ;  /* 0x3e8000009e077820 */ /* 0x001fc40000400000 */
[----:B------:R-:W-:Y:S02]  /*25b60*/  FSEL R10, R10, R161, P2 ;  /* 0x000000a10a0a7208 */ /* 0x000fe40001000000 */
[----:B------:R-:W-:Y:S01]  /*25b70*/  FSEL R0, R9, R160, P2 ;  /* 0x000000a009007208 */ /* 0x000fe20001000000 */
[----:B------:R-:W-:Y:S01]  /*25b80*/  FMUL R6, R157, 0.25 ;  /* 0x3e8000009d067820 */ /* 0x000fe20000400000 */
[----:B------:R-:W-:Y:S01]  /*25b90*/  FSEL R8, R8, R159, P3 ;  /* 0x0000009f08087208 */ /* 0x000fe20001800000 */
[----:B------:R-:W-:Y:S01]  /*25ba0*/  STL [R1+0x184], R10 ;  /* 0x0001840a01007387 */ /* 0x000fe20000100800 */
[----:B------:R-:W-:-:S03]  /*25bb0*/  FSEL R7, R7, R158, P3 ;  /* 0x0000009e07077208 */ /* 0x000fc60001800000 */
[----:B------:R0:W-:Y:S04]  /*25bc0*/  STL [R1+0x180], R0 ;  /* 0x0001800001007387 */ /* 0x0001e80000100800 */
[----:B------:R1:W-:Y:S04]  /*25bd0*/  STL [R1+0x17c], R8 ;  /* 0x00017c0801007387 */ /* 0x0003e80000100800 */
[----:B------:R-:W4:Y:S01]  /*25be0*/  LDL.LU R161, [R1+0xe8] ;  /* 0x0000e80001a17983 */ /* 0x000f220000300800 */
[----:B0-----:R-:W-:Y:S01]  /*25bf0*/  FSEL R0, R6, R157, P2 ;  /* 0x0000009d06007208 */ /* 0x001fe20001000000 */
[----:B------:R-:W-:-:S02]  /*25c00*/  FMUL R10, R162, 0.25 ;  /* 0x3e800000a20a7820 */ /* 0x000fc40000400000 */
[----:B------:R0:W-:Y:S04]  /*25c10*/  STL [R1+0x178], R7 ;  /* 0x0001780701007387 */ /* 0x0001e80000100800 */
[----:B------:R-:W4:Y:S01]  /*25c20*/  LDL.LU R160, [R1+0xe4] ;  /* 0x0000e40001a07983 */ /* 0x000f220000300800 */
[----:B------:R-:W-:-:S03]  /*25c30*/  FMUL R9, R156, 0.25 ;  /* 0x3e8000009c097820 */ /* 0x000fc60000400000 */
[----:B------:R0:W-:Y:S01]  /*25c40*/  STL [R1+0x174], R0 ;  /* 0x0001740001007387 */ /* 0x0001e20000100800 */
[----:B------:R-:W-:-:S03]  /*25c50*/  FSEL R10, R10, R162, P2 ;  /* 0x000000a20a0a7208 */ /* 0x000fc60001000000 */
[----:B------:R-:W4:Y:S01]  /*25c60*/  LDL.LU R159, [R1+0xe0] ;  /* 0x0000e000019f7983 */ /* 0x000f220000300800 */
[----:B-1----:R-:W-:-:S03]  /*25c70*/  FMUL R8, R155, 0.25 ;  /* 0x3e8000009b087820 */ /* 0x002fc60000400000 */
[----:B------:R-:W4:Y:S01]  /*25c80*/  LDL.LU R158, [R1+0xdc] ;  /* 0x0000dc00019e7983 */ /* 0x000f220000300800 */
[----:B0-----:R-:W-:Y:S01]  /*25c90*/  FMUL R7, R154, 0.25 ;  /* 0x3e8000009a077820 */ /* 0x001fe20000400000 */
[----:B------:R-:W-:Y:S02]  /*25ca0*/  FSEL R0, R9, R156, P3 ;  /* 0x0000009c09007208 */ /* 0x000fe40001800000 */
[----:B------:R-:W4:Y:S01]  /*25cb0*/  LDL.LU R157, [R1+0xd8] ;  /* 0x0000d800019d7983 */ /* 0x000f220000300800 */
[----:B------:R-:W-:Y:S01]  /*25cc0*/  FSEL R8, R8, R155, P3 ;  /* 0x0000009b08087208 */ /* 0x000fe20001800000 */
[----:B------:R-:W-:Y:S01]  /*25cd0*/  FMUL R6, R153, 0.25 ;  /* 0x3e80000099067820 */ /* 0x000fe20000400000 */
[----:B------:R-:W-:Y:S01]  /*25ce0*/  FSEL R7, R7, R154, P2 ;  /* 0x0000009a07077208 */ /* 0x000fe20001000000 */
[----:B------:R-:W-:Y:S04]  /*25cf0*/  STL [R1+0x170], R10 ;  /* 0x0001700a01007387 */ /* 0x000fe80000100800 */
[----:B------:R0:W-:Y:S04]  /*25d00*/  STL [R1+0x16c], R0 ;  /* 0x00016c0001007387 */ /* 0x0001e80000100800 */
[----:B------:R-:W-:Y:S04]  /*25d10*/  STL [R1+0x168], R8 ;  /* 0x0001680801007387 */ /* 0x000fe80000100800 */
[----:B------:R-:W4:Y:S01]  /*25d20*/  LDL.LU R162, [R1+0xd4] ;  /* 0x0000d40001a27983 */ /* 0x000f220000300800 */
[----:B0-----:R-:W-:-:S03]  /*25d30*/  FSEL R0, R6, R153, P2 ;  /* 0x0000009906007208 */ /* 0x001fc60001000000 */
[----:B------:R-:W-:Y:S04]  /*25d40*/  STL [R1+0x164], R7 ;  /* 0x0001640701007387 */ /* 0x000fe80000100800 */
[----:B------:R-:W4:Y:S04]  /*25d50*/  LDL.LU R156, [R1+0xd0] ;  /* 0x0000d000019c7983 */ /* 0x000f280000300800 */
[----:B------:R0:W-:Y:S04]  /*25d60*/  STL [R1+0x160], R0 ;  /* 0x0001600001007387 */ /* 0x0001e80000100800 */
[----:B------:R-:W4:Y:S04]  /*25d70*/  LDL.LU R155, [R1+0xcc] ;  /* 0x0000cc00019b7983 */ /* 0x000f280000300800 */
[----:B------:R-:W4:Y:S04]  /*25d80*/  LDL.LU R154, [R1+0xc8] ;  /* 0x0000c800019a7983 */ /* 0x000f280000300800 */
[----:B------:R-:W4:Y:S01]  /*25d90*/  LDL.LU R153, [R1+0xc4] ;  /* 0x0000c40001997983 */ /* 0x000f220000300800 */
[----:B--2---:R-:W-:Y:S01]  /*25da0*/  FMUL R10, R152, 0.25 ;  /* 0x3e800000980a7820 */ /* 0x004fe20000400000 */
[----:B---3--:R-:W-:-:S04]  /*25db0*/  FMUL R9, R23, 0.25 ;  /* 0x3e80000017097820 */ /* 0x008fc80000400000 */
[----:B------:R-:W-:Y:S02]  /*25dc0*/  FSEL R10, R10, R152, P3 ;  /* 0x000000980a0a7208 */ /* 0x000fe40001800000 */
[----:B0-----:R-:W-:Y:S01]  /*25dd0*/  FSEL R0, R9, R23, P3 ;  /* 0x0000001709007208 */ /* 0x001fe20001800000 */
[----:B------:R-:W-:Y:S01]  /*25de0*/  FMUL R8, R22, 0.25 ;  /* 0x3e80000016087820 */ /* 0x000fe20000400000 */
[----:B------:R-:W-:-:S04]  /*25df0*/  FMUL R7, R21, 0.25 ;  /* 0x3e80000015077820 */ /* 0x000fc80000400000 */
[----:B------:R-:W-:Y:S01]  /*25e00*/  FSEL R8, R8, R22, P2 ;  /* 0x0000001608087208 */ /* 0x000fe20001000000 */
[----:B------:R-:W-:Y:S01]  /*25e10*/  FMUL R6, R20, 0.25 ;  /* 0x3e80000014067820 */ /* 0x000fe20000400000 */
[----:B------:R-:W-:Y:S01]  /*25e20*/  STL [R1+0x15c], R10 ;  /* 0x00015c0a01007387 */ /* 0x000fe20000100800 */
[----:B------:R-:W-:-:S03]  /*25e30*/  FSEL R7, R7, R21, P2 ;  /* 0x0000001507077208 */ /* 0x000fc60001000000 */
        /* <DEDUP_REMOVED lines=10> */
[----:B----4-:R-:W-:Y:S01]  /*25ee0*/  FMUL R10, R161, 0.25 ;  /* 0x3e800000a10a7820 */ /* 0x010fe20000400000 */
[----:B------:R-:W-:Y:S01]  /*25ef0*/  FMUL R9, R160, 0.25 ;  /* 0x3e800000a0097820 */ /* 0x000fe20000400000 */
        /* <DEDUP_REMOVED lines=60> */
[----:B-1----:R-:W-:-:S03]  /*262c0*/  FMUL R8, R159, 0.25 ;  /* 0x3e8000009f087820 */ /* 0x002fc60000400000 */
[----:B------:R-:W-:Y:S01]  /*262d0*/  FSEL R10, R10, R161, P3 ;  /* 0x000000a10a0a7208 */ /* 0x000fe20001800000 */
[----:B0-----:R-:W-:Y:S01]  /*262e0*/  FMUL R7, R158, 0.25 ;  /* 0x3e8000009e077820 */ /* 0x001fe20000400000 */
[----:B------:R-:W-:Y:S02]  /*262f0*/  FSEL R0, R9, R160, P3 ;  /* 0x000000a009007208 */ /* 0x000fe40001800000 */
[----:B------:R-:W-:Y:S01]  /*26300*/  FSEL R8, R8, R159, P2 ;  /* 0x0000009f08087208 */ /* 0x000fe20001000000 */
[----:B------:R-:W-:Y:S01]  /*26310*/  FMUL R6, R157, 0.25 ;  /* 0x3e8000009d067820 */ /* 0x000fe20000400000 */
[----:B------:R-:W-:Y:S01]  /*26320*/  STL [R1+0x10c], R10 ;  /* 0x00010c0a01007387 */ /* 0x000fe20000100800 */
[----:B------:R-:W-:-:S03]  /*26330*/  FSEL R7, R7, R158, P2 ;  /* 0x0000009e07077208 */ /* 0x000fc60001000000 */
[----:B------:R0:W-:Y:S04]  /*26340*/  STL [R1+0x108], R0 ;  /* 0x0001080001007387 */ /* 0x0001e80000100800 */
[----:B------:R1:W-:Y:S04]  /*26350*/  STL [R1+0x104], R8 ;  /* 0x0001040801007387 */ /* 0x0003e80000100800 */
[----:B------:R-:W4:Y:S01]  /*26360*/  LDL.LU R161, [R1+0x70] ;  /* 0x0000700001a17983 */ /* 0x000f220000300800 */
[----:B0-----:R-:W-:Y:S01]  /*26370*/  FSEL R0, R6, R157, P3 ;  /* 0x0000009d06007208 */ /* 0x001fe20001800000 */
[----:B------:R-:W-:-:S02]  /*26380*/  FMUL R10, R162, 0.25 ;  /* 0x3e800000a20a7820 */ /* 0x000fc40000400000 */
[----:B------:R-:W-:Y:S04]  /*26390*/  STL [R1+0xf8], R7 ;  /* 0x0000f80701007387 */ /* 0x000fe80000100800 */
[----:B------:R-:W4:Y:S01]  /*263a0*/  LDL.LU R160, [R1+0x6c] ;  /* 0x00006c0001a07983 */ /* 0x000f220000300800 */
[----:B------:R-:W-:-:S03]  /*263b0*/  FMUL R9, R156, 0.25 ;  /* 0x3e8000009c097820 */ /* 0x000fc60000400000 */
[----:B------:R0:W-:Y:S01]  /*263c0*/  STL [R1+0xf4], R0 ;  /* 0x0000f40001007387 */ /* 0x0001e20000100800 */
[----:B------:R-:W-:-:S03]  /*263d0*/  FSEL R10, R10, R162, P3 ;  /* 0x000000a20a0a7208 */ /* 0x000fc60001800000 */
[----:B------:R-:W4:Y:S01]  /*263e0*/  LDL.LU R159, [R1+0x68] ;  /* 0x00006800019f7983 */ /* 0x000f220000300800 */
[----:B-1----:R-:W-:-:S03]  /*263f0*/  FMUL R8, R155, 0.25 ;  /* 0x3e8000009b087820 */ /* 0x002fc60000400000 */
[----:B------:R-:W4:Y:S01]  /*26400*/  LDL.LU R158, [R1+0x64] ;  /* 0x00006400019e7983 */ /* 0x000f220000300800 */
[----:B0-----:R-:W-:Y:S01]  /*26410*/  FSEL R0, R9, R156, P2 ;  /* 0x0000009c09007208 */ /* 0x001fe20001000000 */
[----:B------:R-:W-:Y:S02]  /*26420*/  FMUL R7, R154, 0.25 ;  /* 0x3e8000009a077820 */ /* 0x000fe40000400000 */
[----:B------:R-:W4:Y:S01]  /*26430*/  LDL.LU R157, [R1+0x60] ;  /* 0x00006000019d7983 */ /* 0x000f220000300800 */
[----:B------:R-:W-:Y:S01]  /*26440*/  FSEL R8, R8, R155, P2 ;  /* 0x0000009b08087208 */ /* 0x000fe20001000000 */
[----:B------:R-:W-:Y:S02]  /*26450*/  FMUL R6, R153, 0.25 ;  /* 0x3e80000099067820 */ /* 0x000fe40000400000 */
[----:B------:R-:W-:Y:S01]  /*26460*/  STL [R1+0xf0], R10 ;  /* 0x0000f00a01007387 */ /* 0x000fe20000100800 */
[----:B------:R-:W-:-:S03]  /*26470*/  FSEL R7, R7, R154, P3 ;  /* 0x0000009a07077208 */ /* 0x000fc60001800000 */
        /* <DEDUP_REMOVED lines=48> */
[----:B------:R0:W-:Y:S04]  /*26780*/  STL [R1+0xb8], R0 ;  /* 0x0000b80001007387 */ /* 0x0001e80000100800 */
[----:B------:R-:W4:Y:S01]  /*26790*/  LDL.LU R160, [R1+0x2c] ;  /* 0x00002c0001a07983 */ /* 0x000f220000300800 */
[----:B-1----:R-:W-:-:S03]  /*267a0*/  FMUL R8, R154, 0.25 ;  /* 0x3e8000009a087820 */ /* 0x002fc60000400000 */
[----:B------:R-:W4:Y:S01]  /*267b0*/  LDL.LU R159, [R1+0x28] ;  /* 0x00002800019f7983 */ /* 0x000f220000300800 */
[----:B0-----:R-:W-:Y:S01]  /*267c0*/  FSEL R0, R10, R156, P3 ;  /* 0x0000009c0a007208 */ /* 0x001fe20001800000 */
[----:B------:R-:W-:Y:S01]  /*267d0*/  FMUL R7, R153, 0.25 ;  /* 0x3e80000099077820 */ /* 0x000fe20000400000 */
[----:B------:R-:W-:Y:S01]  /*267e0*/  FSEL R9, R9, R155, P3 ;  /* 0x0000009b09097208 */ /* 0x000fe20001800000 */
[----:B------:R-:W4:Y:S01]  /*267f0*/  LDL.LU R158, [R1+0x24] ;  /* 0x00002400019e7983 */ /* 0x000f220000300800 */
[----:B------:R-:W-:-:S03]  /*26800*/  FSEL R8, R8, R154, P2 ;  /* 0x0000009a08087208 */ /* 0x000fc60001000000 */
[----:B------:R0:W-:Y:S04]  /*26810*/  STL [R1+0xb4], R0 ;  /* 0x0000b40001007387 */ /* 0x0001e80000100800 */
[----:B------:R-:W-:Y:S04]  /*26820*/  STL [R1+0xb0], R9 ;  /* 0x0000b00901007387 */ /* 0x000fe80000100800 */
[----:B------:R-:W4:Y:S01]  /*26830*/  LDL.LU R157, [R1+0x20] ;  /* 0x00002000019d7983 */ /* 0x000f220000300800 */
[----:B0-----:R-:W-:-:S03]  /*26840*/  FSEL R0, R7, R153, P2 ;  /* 0x0000009907007208 */ /* 0x001fc60001000000 */
[----:B------:R-:W-:Y:S04]  /*26850*/  STL [R1+0xac], R8 ;  /* 0x0000ac0801007387 */ /* 0x000fe80000100800 */
[----:B------:R-:W4:Y:S01]  /*26860*/  LDL.LU R156, [R1+0x1c] ;  /* 0x00001c00019c7983 */ /* 0x000f220000300800 */
[----:B------:R-:W-:-:S03]  /*26870*/  FMUL R6, R163, 0.25 ;  /* 0x3e800000a3067820 */ /* 0x000fc60000400000 */
[----:B------:R0:W-:Y:S04]  /*26880*/  STL [R1+0xa8], R0 ;  /* 0x0000a80001007387 */ /* 0x0001e80000100800 */
[----:B------:R-:W4:Y:S04]  /*26890*/  LDL.LU R155, [R1+0x18] ;  /* 0x00001800019b7983 */ /* 0x000f280000300800 */
[----:B------:R-:W4:Y:S04]  /*268a0*/  LDL.LU R154, [R1+0x14] ;  /* 0x00001400019a7983 */ /* 0x000f280000300800 */
[----:B------:R-:W4:Y:S01]  /*268b0*/  LDL.LU R153, [R1+0x10] ;  /* 0x0000100001997983 */ /* 0x000f220000300800 */
[----:B0-----:R-:W-:-:S05]  /*268c0*/  FSEL R0, R6, R163, P3 ;  /* 0x000000a306007208 */ /* 0x001fca0001800000 */
[----:B------:R0:W-:Y:S01]  /*268d0*/  STL [R1+0xa4], R0 ;  /* 0x0000a40001007387 */ /* 0x0001e20000100800 */
        /* <DEDUP_REMOVED lines=25> */
[----:B------:R-:W-:Y:S02]  /*26a70*/  FSEL R0, R9, R161, P2 ;  /* 0x000000a109007208 */ /* 0x000fe40001000000 */
[----:B------:R-:W-:Y:S02]  /*26a80*/  FSEL R8, R8, R160, P3 ;  /* 0x000000a008087208 */ /* 0x000fe40001800000 */
[----:B------:R-:W-:Y:S01]  /*26a90*/  FSEL R7, R7, R159, P3 ;  /* 0x0000009f07077208 */ /* 0x000fe20001800000 */
[----:B------:R-:W-:Y:S01]  /*26aa0*/  FMUL R6, R158, 0.25 ;  /* 0x3e8000009e067820 */ /* 0x000fe20000400000 */
[----:B------:R0:W-:Y:S04]  /*26ab0*/  STL [R1+0x8c], R10 ;  /* 0x00008c0a01007387 */ /* 0x0001e80000100800 */
[----:B------:R1:W-:Y:S04]  /*26ac0*/  STL [R1+0x88], R0 ;  /* 0x0000880001007387 */ /* 0x0003e80000100800 */
[----:B------:R-:W-:Y:S01]  /*26ad0*/  STL [R1+0x84], R8 ;  /* 0x0000840801007387 */ /* 0x000fe20000100800 */
[----:B0-----:R-:W-:-:S03]  /*26ae0*/  FMUL R10, R157, 0.25 ;  /* 0x3e8000009d0a7820 */ /* 0x001fc60000400000 */
[----:B------:R0:W-:Y:S01]  /*26af0*/  STL [R1+0x80], R7 ;  /* 0x0000800701007387 */ /* 0x0001e20000100800 */
[----:B------:R-:W-:Y:S01]  /*26b00*/  FMUL R9, R156, 0.25 ;  /* 0x3e8000009c097820 */ /* 0x000fe20000400000 */
[----:B-1----:R-:W-:Y:S02]  /*26b10*/  FSEL R0, R6, R158, P2 ;  /* 0x0000009e06007208 */ /* 0x002fe40001000000 */
[----:B------:R-:W-:Y:S02]  /*26b20*/  FSEL R10, R10, R157, P2 ;  /* 0x0000009d0a0a7208 */ /* 0x000fe40001000000 */
[----:B------:R-:W-:Y:S01]  /*26b30*/  FSEL R9, R9, R156, P3 ;  /* 0x0000009c09097208 */ /* 0x000fe20001800000 */
[----:B------:R1:W-:Y:S01]  /*26b40*/  STL [R1+0x7c], R0 ;  /* 0x00007c0001007387 */ /* 0x0003e20000100800 */
[----:B0-----:R-:W-:Y:S01]  /*26b50*/  FMUL R7, R154, 0.25 ;  /* 0x3e8000009a077820 */ /* 0x001fe20000400000 */
[----:B------:R-:W-:-:S04]  /*26b60*/  FMUL R6, R153, 0.25 ;  /* 0x3e80000099067820 */ /* 0x000fc80000400000 */
[----:B------:R-:W-:Y:S01]  /*26b70*/  FSEL R7, R7, R154, P2 ;  /* 0x0000009a07077208 */ /* 0x000fe20001000000 */
[----:B------:R2:W-:Y:S01]  /*26b80*/  STL [R1+0x78], R10 ;  /* 0x0000780a01007387 */ /* 0x0005e20000100800 */
[----:B------:R-:W-:-:S03]  /*26b90*/  FSEL R6, R6, R153, P2 ;  /* 0x0000009906067208 */ /* 0x000fc60001000000 */
[----:B------:R3:W-:Y:S04]  /*26ba0*/  STL [R1+0x74], R9 ;  /* 0x0000740901007387 */ /* 0x0007e80000100800 */
[----:B------:R-:W4:Y:S04]  /*26bb0*/  LDL.LU R163, [R1+0x3f0] ;  /* 0x0003f00001a37983 */ /* 0x000f280000300800 */
[----:B------:R0:W-:Y:S04]  /*26bc0*/  STL [R1+0x6c], R7 ;  /* 0x00006c0701007387 */ /* 0x0001e80000100800 */
[----:B------:R-:W4:Y:S04]  /*26bd0*/  LDL.LU R162, [R1+0x3ec] ;  /* 0x0003ec0001a27983 */ /* 0x000f280000300800 */
[----:B------:R0:W-:Y:S04]  /*26be0*/  STL [R1+0x68], R6 ;  /* 0x0000680601007387 */ /* 0x0001e80000100800 */
[----:B------:R-:W4:Y:S01]  /*26bf0*/  LDL.LU R161, [R1+0x3e8] ;  /* 0x0003e80001a17983 */ /* 0x000f220000300800 */
[----:B------:R-:W-:-:S03]  /*26c00*/  FMUL R8, R155, 0.25 ;  /* 0x3e8000009b087820 */ /* 0x000fc60000400000 */
[----:B------:R-:W4:Y:S02]  /*26c10*/  LDL.LU R160, [R1+0x3e4] ;  /* 0x0003e40001a07983 */ /* 0x000f240000300800 */
[----:B-1----:R-:W-:Y:S02]  /*26c20*/  FSEL R0, R8, R155, P3 ;  /* 0x0000009b08007208 */ /* 0x002fe40001800000 */
[----:B------:R-:W4:Y:S04]  /*26c30*/  LDL.LU R159, [R1+0x3e0] ;  /* 0x0003e000019f7983 */ /* 0x000f280000300800 */
[----:B------:R-:W4:Y:S04]  /*26c40*/  LDL.LU R158, [R1+0x3dc] ;  /* 0x0003dc00019e7983 */ /* 0x000f280000300800 */
[----:B------:R-:W4:Y:S04]  /*26c50*/  LDL.LU R157, [R1+0x3d8] ;  /* 0x0003d800019d7983 */ /* 0x000f280000300800 */
[----:B------:R-:W4:Y:S04]  /*26c60*/  LDL.LU R156, [R1+0x3d4] ;  /* 0x0003d400019c7983 */ /* 0x000f280000300800 */
[----:B------:R-:W4:Y:S04]  /*26c70*/  LDL.LU R155, [R1+0x3d0] ;  /* 0x0003d000019b7983 */ /* 0x000f280000300800 */
[----:B------:R-:W4:Y:S01]  /*26c80*/  LDL.LU R154, [R1+0x3cc] ;  /* 0x0003cc00019a7983 */ /* 0x000f220000300800 */
[----:B--2---:R-:W-:Y:S01]  /*26c90*/  FMUL R10, R152, 0.25 ;  /* 0x3e800000980a7820 */ /* 0x004fe20000400000 */
[----:B---3--:R-:W-:-:S05]  /*26ca0*/  FMUL R9, R23, 0.25 ;  /* 0x3e80000017097820 */ /* 0x008fca0000400000 */
[----:B------:R-:W-:Y:S01]  /*26cb0*/  FSEL R18, R9, R23, P2 ;  /* 0x0000001709127208 */ /* 0x000fe20001000000 */
[----:B------:R-:W-:Y:S01]  /*26cc0*/  FMUL R8, R22, 0.25 ;  /* 0x3e80000016087820 */ /* 0x000fe20000400000 */
[----:B0-----:R-:W-:-:S04]  /*26cd0*/  FMUL R7, R21, 0.25 ;  /* 0x3e80000015077820 */ /* 0x001fc80000400000 */
[----:B------:R-:W-:Y:S01]  /*26ce0*/  FSEL R8, R8, R22, P0 ;  /* 0x0000001608087208 */ /* 0x000fe20000000000 */
[----:B------:R-:W-:Y:S01]  /*26cf0*/  STL [R1+0x15e8], R18 ;  /* 0x0015e81201007387 */ /* 0x000fe20000100800 */
[----:B------:R-:W-:Y:S02]  /*26d00*/  FSEL R19, R10, R152, P3 ;  /* 0x000000980a137208 */ /* 0x000fe40001800000 */
[----:B------:R-:W-:Y:S01]  /*26d10*/  FSEL R7, R7, R21, P0 ;  /* 0x0000001507077208 */ /* 0x000fe20000000000 */
[----:B------:R-:W2:Y:S04]  /*26d20*/  LDL.LU R153, [R1+0x3c8] ;  /* 0x0003c80001997983 */ /* 0x000ea80000300800 */
[----:B------:R0:W-:Y:S04]  /*26d30*/  STL [R1+0x54], R8 ;  /* 0x0000540801007387 */ /* 0x0001e80000100800 */
[----:B------:R-:W3:Y:S01]  /*26d40*/  LDL.LU R152, [R1+0x3c4] ;  /* 0x0003c40001987983 */ /* 0x000ee20000300800 */
[----:B------:R-:W-:-:S03]  /*26d50*/  FMUL R6, R20, 0.25 ;  /* 0x3e80000014067820 */ /* 0x000fc60000400000 */
[----:B------:R1:W-:Y:S04]  /*26d60*/  STL [R1+0x50], R7 ;  /* 0x0000500701007387 */ /* 0x0003e80000100800 */
[----:B------:R-:W3:Y:S04]  /*26d70*/  LDL.LU R23, [R1+0x3c0] ;  /* 0x0003c00001177983 */ /* 0x000ee80000300800 */
[----:B------:R-:W3:Y:S01]  /*26d80*/  LDL.LU R22, [R1+0x3bc] ;  /* 0x0003bc0001167983 */ /* 0x000ee20000300800 */
[----:B------:R-:W-:-:S03]  /*26d90*/  FSEL R6, R6, R20, P1 ;  /* 0x0000001406067208 */ /* 0x000fc60000800000 */
[----:B------:R-:W3:Y:S04]  /*26da0*/  LDL.LU R21, [R1+0x3b8] ;  /* 0x0003b80001157983 */ /* 0x000ee80000300800 */
[----:B------:R-:W3:Y:S04]  /*26db0*/  LDL.LU R20, [R1+0x3b4] ;  /* 0x0003b40001147983 */ /* 0x000ee80000300800 */
[----:B------:R-:W3:Y:S04]  /*26dc0*/  LDL.LU R17, [R1+0x3b0] ;  /* 0x0003b00001117983 */ /* 0x000ee80000300800 */
[----:B------:R1:W-:Y:S04]  /*26dd0*/  STL [R1+0x100], R6 ;  /* 0x0001000601007387 */ /* 0x0003e80000100800 */
[----:B------:R-:W3:Y:S04]  /*26de0*/  LDL.LU R11, [R1+0x3ac] ;  /* 0x0003ac00010b7983 */ /* 0x000ee80000300800 */
[----:B------:R-:W3:Y:S04]  /*26df0*/  LDL.LU R12, [R1+0x3a8] ;  /* 0x0003a800010c7983 */ /* 0x000ee80000300800 */
[----:B------:R-:W3:Y:S01]  /*26e00*/  LDL.LU R13, [R1+0x3a4] ;  /* 0x0003a400010d7983 */ /* 0x000ee20000300800 */
[----:B----4-:R-:W-:Y:S01]  /*26e10*/  FMUL R10, R163, 0.25 ;  /* 0x3e800000a30a7820 */ /* 0x010fe20000400000 */
[----:B------:R-:W-:-:S04]  /*26e20*/  FMUL R9, R162, 0.25 ;  /* 0x3e800000a2097820 */ /* 0x000fc80000400000 */
[----:B------:R-:W-:Y:S01]  /*26e30*/  FSEL R10, R10, R163, P1 ;  /* 0x000000a30a0a7208 */ /* 0x000fe20000800000 */
[----:B0-----:R-:W-:Y:S01]  /*26e40*/  FMUL R8, R161, 0.25 ;  /* 0x3e800000a1087820 */ /* 0x001fe20000400000 */
[----:B------:R-:W-:-:S03]  /*26e50*/  FSEL R9, R9, R162, P0 ;  /* 0x000000a209097208 */ /* 0x000fc60000000000 */
[----:B------:R0:W-:Y:S01]  /*26e60*/  STL [R1+0xfc], R10 ;  /* 0x0000fc0a01007387 */ /* 0x0001e20000100800 */
[----:B-1----:R-:W-:Y:S01]  /*26e70*/  FMUL R7, R160, 0.25 ;  /* 0x3e800000a0077820 */ /* 0x002fe20000400000 */
[----:B------:R-:W-:Y:S02]  /*26e80*/  FSEL R8, R8, R161, P0 ;  /* 0x000000a108087208 */ /* 0x000fe40000000000 */
[----:B------:R1:W-:Y:S01]  /*26e90*/  STL [R1+0x4c], R9 ;  /* 0x00004c0901007387 */ /* 0x0003e20000100800 */
[----:B------:R-:W-:Y:S01]  /*26ea0*/  FMUL R6, R159, 0.25 ;  /* 0x3e8000009f067820 */ /* 0x000fe20000400000 */
[----:B------:R-:W-:Y:S02]  /*26eb0*/  FSEL R7, R7, R160, P1 ;  /* 0x000000a007077208 */ /* 0x000fe40000800000 */
[----:B------:R4:W-:Y:S01]  /*26ec0*/  STL [R1+0x44], R8 ;  /* 0x0000440801007387 */ /* 0x0009e20000100800 */
[----:B0-----:R-:W-:Y:S01]  /*26ed0*/  FMUL R10, R158, 0.25 ;  /* 0x3e8000009e0a7820 */ /* 0x001fe20000400000 */
[----:B------:R-:W-:Y:S01]  /*26ee0*/  FSEL R6, R6, R159, P1 ;  /* 0x0000009f06067208 */ /* 0x000fe20000800000 */
[----:B-1----:R-:W-:-:S03]  /*26ef0*/  FMUL R9, R157, 0.25 ;  /* 0x3e8000009d097820 */ /* 0x002fc60000400000 */
[----:B------:R-:W-:Y:S01]  /*26f00*/  FSEL R10, R10, R158, P0 ;  /* 0x0000009e0a0a7208 */ /* 0x000fe20000000000 */
[----:B----4-:R-:W-:Y:S01]  /*26f10*/  FMUL R8, R156, 0.25 ;  /* 0x3e8000009c087820 */ /* 0x010fe20000400000 */
[----:B------:R-:W-:Y:S01]  /*26f20*/  FSEL R9, R9, R157, P0 ;  /* 0x0000009d09097208 */ /* 0x000fe20000000000 */
[----:B------:R0:W-:Y:S03]  /*26f30*/  STL [R1+0x64], R7 ;  /* 0x0000640701007387 */ /* 0x0001e60000100800 */
[----:B------:R-:W-:Y:S01]  /*26f40*/  FSEL R8, R8, R156, P1 ;  /* 0x0000009c08087208 */ /* 0x000fe20000800000 */
[----:B------:R1:W-:Y:S04]  /*26f50*/  STL [R1+0x5c], R6 ;  /* 0x00005c0601007387 */ /* 0x0003e80000100800 */
[----:B------:R-:W-:Y:S01]  /*26f60*/  STL [R1+0x3c], R10 ;  /* 0x00003c0a01007387 */ /* 0x000fe20000100800 */
[----:B0-----:R-:W-:-:S03]  /*26f70*/  FMUL R7, R155, 0.25 ;  /* 0x3e8000009b077820 */ /* 0x001fc60000400000 */
[----:B------:R2:W-:Y:S01]  /*26f80*/  STL [R1+0x38], R9 ;  /* 0x0000380901007387 */ /* 0x0005e20000100800 */
[----:B-1----:R-:W-:Y:S01]  /*26f90*/  FMUL R6, R154, 0.25 ;  /* 0x3e8000009a067820 */ /* 0x002fe20000400000 */
[----:B------:R-:W-:Y:S02]  /*26fa0*/  FSEL R7, R7, R155, P1 ;  /* 0x0000009b07077208 */ /* 0x000fe40000800000 */
[----:B------:R3:W-:Y:S02]  /*26fb0*/  STL [R1+0x48], R8 ;  /* 0x0000480801007387 */ /* 0x0007e40000100800 */
[----:B------:R-:W-:Y:S02]  /*26fc0*/  FSEL R6, R6, R154, P0 ;  /* 0x0000009a06067208 */ /* 0x000fe40000000000 */
[----:B------:R0:W-:Y:S04]  /*26fd0*/  STL [R1+0x40], R7 ;  /* 0x0000400701007387 */ /* 0x0001e80000100800 */
[----:B------:R1:W-:Y:S01]  /*26fe0*/  STL [R1+0x2c], R6 ;  /* 0x00002c0601007387 */ /* 0x0003e20000100800 */
[----:B--2---:R-:W-:Y:S01]  /*26ff0*/  FMUL R9, R153, 0.25 ;  /* 0x3e80000099097820 */ /* 0x004fe20000400000 */
[----:B---3--:R-:W-:-:S04]  /*27000*/  FMUL R8, R152, 0.25 ;  /* 0x3e80000098087820 */ /* 0x008fc80000400000 */
[----:B------:R-:W-:Y:S02]  /*27010*/  FSEL R9, R9, R153, P0 ;  /* 0x0000009909097208 */ /* 0x000fe40000000000 */
[----:B------:R-:W-:Y:S01]  /*27020*/  FSEL R8, R8, R152, P1 ;  /* 0x0000009808087208 */ /* 0x000fe20000800000 */
[----:B0-----:R-:W-:Y:S02]  /*27030*/  FMUL R7, R23, 0.25 ;  /* 0x3e80000017077820 */ /* 0x001fe40000400000 */
[----:B------:R-:W-:Y:S01]  /*27040*/  STL [R1+0x28], R9 ;  /* 0x0000280901007387 */ /* 0x000fe20000100800 */
[----:B-1----:R-:W-:-:S03]  /*27050*/  FMUL R6, R22, 0.25 ;  /* 0x3e80000016067820 */ /* 0x002fc60000400000 */
[----:B------:R0:W-:Y:S01]  /*27060*/  STL [R1+0x34], R8 ;  /* 0x0000340801007387 */ /* 0x0001e20000100800 */
[----:B------:R-:W-:Y:S01]  /*27070*/  FMUL R251, R21, 0.25 ;  /* 0x3e80000015fb7820 */ /* 0x000fe20000400000 */
[----:B------:R-:W-:Y:S02]  /*27080*/  FSEL R7, R7, R23, P1 ;  /* 0x0000001707077208 */ /* 0x000fe40000800000 */
[----:B------:R-:W-:Y:S02]  /*27090*/  FSEL R6, R6, R22, P0 ;  /* 0x0000001606067208 */ /* 0x000fe40000000000 */
[----:B------:R-:W-:Y:S01]  /*270a0*/  FSEL R251, R251, R21, P0 ;  /* 0x00000015fbfb7208 */ /* 0x000fe20000000000 */
[----:B0-----:R-:W-:Y:S01]  /*270b0*/  FMUL R8, R20, 0.25 ;  /* 0x3e80000014087820 */ /* 0x001fe20000400000 */
[----:B------:R-:W-:Y:S04]  /*270c0*/  STL [R1+0x30], R7 ;  /* 0x0000300701007387 */ /* 0x000fe80000100800 */
[----:B------:R-:W-:Y:S01]  /*270d0*/  FSEL R8, R8, R20, P1 ;  /* 0x0000001408087208 */ /* 0x000fe20000800000 */
[----:B------:R-:W-:Y:S04]  /*270e0*/  STL [R1+0x1428], R251 ;  /* 0x001428fb01007387 */ /* 0x000fe80000100800 */
[----:B------:R0:W-:Y:S04]  /*270f0*/  STL [R1], R6 ;  /* 0x0000000601007387 */ /* 0x0001e80000100800 */
[----:B------:R-:W2:Y:S04]  /*27100*/  LDL.LU R186, [R1+0x3a0] ;  /* 0x0003a00001ba7983 */ /* 0x000ea80000300800 */
[----:B------:R-:W3:Y:S04]  /*27110*/  LDL.LU R14, [R1+0x39c] ;  /* 0x00039c00010e7983 */ /* 0x000ee80000300800 */
[----:B------:R1:W-:Y:S04]  /*27120*/  STL [R1+0x24], R8 ;  /* 0x0000240801007387 */ /* 0x0003e80000100800 */
[----:B------:R-:W4:Y:S04]  /*27130*/  LDL.LU R15, [R1+0x398] ;  /* 0x00039800010f7983 */ /* 0x000f280000300800 */
[----:B------:R-:W4:Y:S04]  /*27140*/  LDL.LU R16, [R1+0x394] ;  /* 0x0003940001107983 */ /* 0x000f280000300800 */
[----:B------:R-:W2:Y:S04]  /*27150*/  LDL.LU R20, [R1+0x390] ;  /* 0x0003900001147983 */ /* 0x000ea80000300800 */
        /* <DEDUP_REMOVED lines=99> */
[----:B------:R-:W4:Y:S01]  /*27790*/  LDL.LU R152, [R1+0x200] ;  /* 0x0002000001987983 */ /* 0x000f220000300800 */
[----:B------:R-:W-:Y:S01]  /*277a0*/  FMUL R9, R13, 0.25 ;  /* 0x3e8000000d097820 */ /* 0x000fe20000400000 */
[----:B0-----:R-:W-:Y:S01]  /*277b0*/  FMUL R6, R11, 0.25 ;  /* 0x3e8000000b067820 */ /* 0x001fe20000400000 */
[----:B------:R-:W-:Y:S01]  /*277c0*/  FMUL R7, R12, 0.25 ;  /* 0x3e8000000c077820 */ /* 0x000fe20000400000 */
[----:B------:R-:W-:-:S02]  /*277d0*/  FMUL R250, R17, 0.25 ;  /* 0x3e80000011fa7820 */ /* 0x000fc40000400000 */
[----:B-1----:R-:W-:Y:S01]  /*277e0*/  FSEL R8, R9, R13, P1 ;  /* 0x0000000d09087208 */ /* 0x002fe20000800000 */
[----:B--2---:R-:W-:Y:S01]  /*277f0*/  FMUL R13, R20, 0.25 ;  /* 0x3e800000140d7820 */ /* 0x004fe20000400000 */
[----:B------:R-:W-:Y:S01]  /*27800*/  FSEL R6, R6, R11, P0 ;  /* 0x0000000b06067208 */ /* 0x000fe20000000000 */
[----:B---3--:R-:W-:Y:S01]  /*27810*/  FMUL R10, R14, 0.25 ;  /* 0x3e8000000e0a7820 */ /* 0x008fe20000400000 */
[----:B------:R-:W-:Y:S01]  /*27820*/  FSEL R7, R7, R12, P0 ;  /* 0x0000000c07077208 */ /* 0x000fe20000000000 */
[----:B------:R-:W-:Y:S01]  /*27830*/  FMUL R9, R186, 0.25 ;  /* 0x3e800000ba097820 */ /* 0x000fe20000400000 */
[----:B----4-:R-:W-:Y:S01]  /*27840*/  FMUL R11, R15, 0.25 ;  /* 0x3e8000000f0b7820 */ /* 0x010fe20000400000 */
[----:B------:R-:W-:Y:S01]  /*27850*/  FMUL R12, R16, 0.25 ;  /* 0x3e800000100c7820 */ /* 0x000fe20000400000 */
[----:B------:R-:W-:Y:S02]  /*27860*/  FSEL R250, R250, R17, P1 ;  /* 0x00000011fafa7208 */ /* 0x000fe40000800000 */
[----:B------:R-:W-:Y:S01]  /*27870*/  FSEL R13, R13, R20, P1 ;  /* 0x000000140d0d7208 */ /* 0x000fe20000800000 */
[----:B------:R-:W-:Y:S01]  /*27880*/  FMUL R20, R21, 0.25 ;  /* 0x3e80000015147820 */ /* 0x000fe20000400000 */
[----:B------:R-:W-:Y:S01]  /*27890*/  FSEL R10, R10, R14, P0 ;  /* 0x0000000e0a0a7208 */ /* 0x000fe20000000000 */
[----:B------:R-:W-:Y:S01]  /*278a0*/  FMUL R14, R249, 0.25 ;  /* 0x3e800000f90e7820 */ /* 0x000fe20000400000 */
[----:B------:R-:W-:Y:S01]  /*278b0*/  FSEL R9, R9, R186, P1 ;  /* 0x000000ba09097208 */ /* 0x000fe20000800000 */
[----:B------:R-:W-:Y:S01]  /*278c0*/  FMUL R17, R22, 0.25 ;  /* 0x3e80000016117820 */ /* 0x000fe20000400000 */
[----:B------:R-:W-:Y:S01]  /*278d0*/  FSEL R11, R11, R15, P0 ;  /* 0x0000000f0b0b7208 */ /* 0x000fe20000000000 */
[----:B------:R-:W-:Y:S01]  /*278e0*/  STL [R1+0x1418], R250 ;  /* 0x001418fa01007387 */ /* 0x000fe20000100800 */
[----:B------:R-:W-:Y:S01]  /*278f0*/  FSEL R12, R12, R16, P1 ;  /* 0x000000100c0c7208 */ /* 0x000fe20000800000 */
[----:B------:R-:W-:Y:S01]  /*27900*/  FMUL R15, R248, 0.25 ;  /* 0x3e800000f80f7820 */ /* 0x000fe20000400000 */
[----:B------:R-:W-:Y:S01]  /*27910*/  FMUL R16, R23, 0.25 ;  /* 0x3e80000017107820 */ /* 0x000fe20000400000 */
[----:B------:R-:W-:Y:S01]  /*27920*/  STL [R1+0x142c], R6 ;  /* 0x00142c0601007387 */ /* 0x000fe20000100800 */
[----:B------:R-:W-:Y:S01]  /*27930*/  FSEL R20, R20, R21, P0 ;  /* 0x0000001514147208 */ /* 0x000fe20000000000 */
[----:B------:R-:W-:-:S02]  /*27940*/  FMUL R21, R247, 0.25 ;  /* 0x3e800000f7157820 */ /* 0x000fc40000400000 */
[----:B------:R-:W-:Y:S01]  /*27950*/  STL [R1+0x1430], R7 ;  /* 0x0014300701007387 */ /* 0x000fe20000100800 */
[----:B------:R-:W-:Y:S02]  /*27960*/  FSEL R14, R14, R249, P0 ;  /* 0x000000f90e0e7208 */ /* 0x000fe40000000000 */
[----:B------:R-:W-:Y:S01]  /*27970*/  FSEL R17, R17, R22, P1 ;  /* 0x0000001611117208 */ /* 0x000fe20000800000 */
[----:B------:R-:W-:Y:S01]  /*27980*/  STL [R1+0x141c], R8 ;  /* 0x00141c0801007387 */ /* 0x000fe20000100800 */
[----:B------:R-:W-:Y:S01]  /*27990*/  FSEL R15, R15, R248, P0 ;  /* 0x000000f80f0f7208 */ /* 0x000fe20000000000 */
[----:B------:R-:W-:Y:S01]  /*279a0*/  FMUL R22, R246, 0.25 ;  /* 0x3e800000f6167820 */ /* 0x000fe20000400000 */
[----:B------:R-:W-:Y:S01]  /*279b0*/  FSEL R16, R16, R23, P1 ;  /* 0x0000001710107208 */ /* 0x000fe20000800000 */
[----:B------:R-:W-:Y:S01]  /*279c0*/  STL [R1+0x1420], R9 ;  /* 0x0014200901007387 */ /* 0x000fe20000100800 */
[----:B------:R-:W-:Y:S01]  /*279d0*/  FMUL R23, R245, 0.25 ;  /* 0x3e800000f5177820 */ /* 0x000fe20000400000 */
[----:B------:R-:W-:-:S02]  /*279e0*/  FMUL R24, R244, 0.25 ;  /* 0x3e800000f4187820 */ /* 0x000fc40000400000 */
[----:B------:R-:W-:Y:S01]  /*279f0*/  STL [R1+0x1434], R10 ;  /* 0x0014340a01007387 */ /* 0x000fe20000100800 */
[----:B------:R-:W-:-:S03]  /*27a00*/  FMUL R25, R243, 0.25 ;  /* 0x3e800000f3197820 */ /* 0x000fc60000400000 */
[----:B------:R-:W-:Y:S01]  /*27a10*/  STL [R1+0x1438], R11 ;  /* 0x0014380b01007387 */ /* 0x000fe20000100800 */
[----:B------:R-:W-:Y:S01]  /*27a20*/  FSEL R21, R21, R247, P0 ;  /* 0x000000f715157208 */ /* 0x000fe20000000000 */
[----:B------:R-:W-:Y:S02]  /*27a30*/  FMUL R26, R242, 0.25 ;  /* 0x3e800000f21a7820 */ /* 0x000fe40000400000 */
[----:B------:R-:W-:Y:S01]  /*27a40*/  STL [R1+0x1424], R12 ;  /* 0x0014240c01007387 */ /* 0x000fe20000100800 */
[----:B------:R-:W-:Y:S01]  /*27a50*/  FSEL R22, R22, R246, P1 ;  /* 0x000000f616167208 */ /* 0x000fe20000800000 */
[----:B------:R-:W-:Y:S02]  /*27a60*/  FMUL R27, R241, 0.25 ;  /* 0x3e800000f11b7820 */ /* 0x000fe40000400000 */
[----:B------:R0:W-:Y:S01]  /*27a70*/  STL [R1+0x143c], R13 ;  /* 0x00143c0d01007387 */ /* 0x0001e20000100800 */
[----:B------:R-:W-:Y:S01]  /*27a80*/  FSEL R23, R23, R245, P1 ;  /* 0x000000f517177208 */ /* 0x000fe20000800000 */
[----:B------:R-:W-:-:S02]  /*27a90*/  FMUL R28, R240, 0.25 ;  /* 0x3e800000f01c7820 */ /* 0x000fc40000400000 */
[----:B------:R-:W-:Y:S01]  /*27aa0*/  STL [R1+0x1440], R14 ;  /* 0x0014400e01007387 */ /* 0x000fe20000100800 */
[----:B------:R-:W-:Y:S01]  /*27ab0*/  FSEL R24, R24, R244, P0 ;  /* 0x000000f418187208 */ /* 0x000fe20000000000 */
[----:B------:R-:W-:Y:S02]  /*27ac0*/  FMUL R29, R239, 0.25 ;  /* 0x3e800000ef1d7820 */ /* 0x000fe40000400000 */
[----:B------:R-:W-:Y:S01]  /*27ad0*/  STL [R1+0x1444], R15 ;  /* 0x0014440f01007387 */ /* 0x000fe20000100800 */
[----:B------:R-:W-:Y:S01]  /*27ae0*/  FSEL R25, R25, R243, P0 ;  /* 0x000000f319197208 */ /* 0x000fe20000000000 */
[----:B------:R-:W-:Y:S02]  /*27af0*/  FMUL R30, R238, 0.25 ;  /* 0x3e800000ee1e7820 */ /* 0x000fe40000400000 */
[----:B------:R-:W-:Y:S01]  /*27b00*/  STL [R1+0x1448], R16 ;  /* 0x0014481001007387 */ /* 0x000fe20000100800 */
        /* <DEDUP_REMOVED lines=252> */
[----:B------:R-:W-:-:S03]  /*28ad0*/  FSEL R110, R110, R157, P1 ;  /* 0x0000009d6e6e7208 */ /* 0x000fc60000800000 */
        /* <DEDUP_REMOVED lines=8> */
[----:B------:R-:W-:Y:S04]  /*28b60*/  STL [R1+0x15ac], R107 ;  /* 0x0015ac6b01007387 */ /* 0x000fe80000100800 */
[----:B------:R-:W-:Y:S04]  /*28b70*/  STL [R1+0x15b0], R108 ;  /* 0x0015b06c01007387 */ /* 0x000fe80000100800 */
[----:B------:R-:W-:Y:S04]  /*28b80*/  STL [R1+0x15b4], R109 ;  /* 0x0015b46d01007387 */ /* 0x000fe80000100800 */
[----:B------:R-:W-:Y:S04]  /*28b90*/  STL [R1+0x15b8], R110 ;  /* 0x0015b86e01007387 */ /* 0x000fe80000100800 */
[----:B------:R-:W-:Y:S04]  /*28ba0*/  STL [R1+0x15bc], R111 ;  /* 0x0015bc6f01007387 */ /* 0x000fe80000100800 */
[----:B------:R-:W-:Y:S04]  /*28bb0*/  STL [R1+0x15c0], R112 ;  /* 0x0015c07001007387 */ /* 0x000fe80000100800 */
[----:B------:R-:W-:Y:S04]  /*28bc0*/  STL [R1+0x15c4], R113 ;  /* 0x0015c47101007387 */ /* 0x000fe80000100800 */
[----:B------:R-:W-:Y:S04]  /*28bd0*/  STL [R1+0x15c8], R114 ;  /* 0x0015c87201007387 */ /* 0x000fe80000100800 */
[----:B------:R-:W2:Y:S04]  /*28be0*/  LDL.LU R125, [R1+0x5fc] ;  /* 0x0005fc00017d7983 */ /* 0x000ea80000300800 */
[----:B------:R-:W3:Y:S04]  /*28bf0*/  LDL.LU R126, [R1+0x5f8] ;  /* 0x0005f800017e7983 */ /* 0x000ee80000300800 */
[----:B------:R-:W4:Y:S04]  /*28c00*/  LDL.LU R127, [R1+0x5f4] ;  /* 0x0005f400017f7983 */ /* 0x000f280000300800 */
[----:B------:R-:W3:Y:S04]  /*28c10*/  LDL.LU R128, [R1+0x5f0] ;  /* 0x0005f00001807983 */ /* 0x000ee80000300800 */
[----:B------:R-:W2:Y:S04]  /*28c20*/  LDL.LU R129, [R1+0x5ec] ;  /* 0x0005ec0001817983 */ /* 0x000ea80000300800 */
[----:B------:R-:W4:Y:S04]  /*28c30*/  LDL.LU R130, [R1+0x5e8] ;  /* 0x0005e80001827983 */ /* 0x000f280000300800 */
[----:B------:R-:W3:Y:S04]  /*28c40*/  LDL.LU R131, [R1+0x5e4] ;  /* 0x0005e40001837983 */ /* 0x000ee80000300800 */
[----:B------:R-:W2:Y:S04]  /*28c50*/  LDL.LU R132, [R1+0x5e0] ;  /* 0x0005e00001847983 */ /* 0x000ea80000300800 */
        /* <DEDUP_REMOVED lines=18> */
[----:B------:R-:W2:Y:S01]  /*28d80*/  LDL.LU R151, [R1+0x594] ;  /* 0x0005940001977983 */ /* 0x000ea20000300800 */
[----:B------:R-:W-:-:S03]  /*28d90*/  FMUL R115, R152, 0.25 ;  /* 0x3e80000098737820 */ /* 0x000fc60000400000 */
[----:B------:R-:W2:Y:S04]  /*28da0*/  LDL.LU R186, [R1+0x590] ;  /* 0x0005900001ba7983 */ /* 0x000ea80000300800 */
[----:B------:R-:W2:Y:S04]  /*28db0*/  LDL.LU R249, [R1+0x58c] ;  /* 0x00058c0001f97983 */ /* 0x000ea80000300800 */
[----:B------:R-:W2:Y:S04]  /*28dc0*/  LDL.LU R248, [R1+0x588] ;  /* 0x0005880001f87983 */ /* 0x000ea80000300800 */
[----:B------:R-:W2:Y:S04]  /*28dd0*/  LDL.LU R247, [R1+0x584] ;  /* 0x0005840001f77983 */ /* 0x000ea80000300800 */
[----:B------:R-:W2:Y:S01]  /*28de0*/  LDL.LU R155, [R1+0x580] ;  /* 0x00058000019b7983 */ /* 0x000ea20000300800 */
[----:B------:R-:W-:-:S03]  /*28df0*/  FSEL R115, R115, R152, P1 ;  /* 0x0000009873737208 */ /* 0x000fc60000800000 */
        /* <DEDUP_REMOVED lines=94> */
[----:B---3--:R-:W-:Y:S01]  /*293e0*/  FMUL R122, R131, 0.25 ;  /* 0x3e800000837a7820 */ /* 0x008fe20000400000 */
[----:B----4-:R-:W-:Y:S01]  /*293f0*/  FMUL R121, R130, 0.25 ;  /* 0x3e80000082797820 */ /* 0x010fe20000400000 */
[----:B--2---:R-:W-:-:S03]  /*29400*/  FMUL R120, R129, 0.25 ;  /* 0x3e80000081787820 */ /* 0x004fc60000400000 */
[----:B------:R-:W-:Y:S01]  /*29410*/  FSEL R122, R122, R131, P1 ;  /* 0x000000837a7a7208 */ /* 0x000fe20000800000 */
[----:B------:R-:W-:Y:S01]  /*29420*/  FMUL R131, R140, 0.25 ;  /* 0x3e8000008c837820 */ /* 0x000fe20000400000 */
[----:B------:R-:W-:Y:S01]  /*29430*/  FSEL R121, R121, R130, P0 ;  /* 0x0000008279797208 */ /* 0x000fe20000000000 */
[----:B------:R-:W-:Y:S01]  /*29440*/  FMUL R130, R139, 0.25 ;  /* 0x3e8000008b827820 */ /* 0x000fe20000400000 */
[----:B------:R-:W-:Y:S02]  /*29450*/  FSEL R120, R120, R129, P0 ;  /* 0x0000008178787208 */ /* 0x000fe40000000000 */
[----:B------:R-:W-:Y:S01]  /*29460*/  FSEL R131, R131, R140, P1 ;  /* 0x0000008c83837208 */ /* 0x000fe20000800000 */
[----:B------:R-:W-:Y:S01]  /*29470*/  FMUL R140, R149, 0.25 ;  /* 0x3e800000958c7820 */ /* 0x000fe20000400000 */
[----:B------:R-:W-:Y:S01]  /*29480*/  FMUL R129, R138, 0.25 ;  /* 0x3e8000008a817820 */ /* 0x000fe20000400000 */
[----:B------:R-:W-:Y:S01]  /*29490*/  FSEL R130, R130, R139, P1 ;  /* 0x0000008b82827208 */ /* 0x000fe20000800000 */
[----:B------:R-:W-:Y:S01]  /*294a0*/  FMUL R139, R148, 0.25 ;  /* 0x3e800000948b7820 */ /* 0x000fe20000400000 */
[----:B------:R-:W-:Y:S01]  /*294b0*/  FMUL R123, R132, 0.25 ;  /* 0x3e800000847b7820 */ /* 0x000fe20000400000 */
[----:B------:R-:W-:Y:S01]  /*294c0*/  FSEL R140, R140, R149, P0 ;  /* 0x000000958c8c7208 */ /* 0x000fe20000000000 */
        /* <DEDUP_REMOVED lines=68> */
[----:B------:R-:W-:-:S02]  /*29910*/  FSEL R183, R183, R189, P1 ;  /* 0x000000bdb7b77208 */ /* 0x000fc40000800000 */
        /* <DEDUP_REMOVED lines=19> */
[----:B------:R-:W-:-:S02]  /*29a50*/  FSEL R192, R192, R199, P0 ;  /* 0x000000c7c0c07208 */ /* 0x000fc40000000000 */
        /* <DEDUP_REMOVED lines=10> */
[----:B------:R-:W-:-:S03]  /*29b00*/  FMUL R197, R204, 0.25 ;  /* 0x3e800000ccc57820 */ /* 0x000fc60000400000 */
[----:B------:R-:W-:Y:S02]  /*29b10*/  FSEL R198, R198, R203, P1 ;  /* 0x000000cbc6c67208 */ /* 0x000fe40000800000 */
[----:B------:R-:W-:Y:S02]  /*29b20*/  FSEL R199, R199, R202, P1 ;  /* 0x000000cac7c77208 */ /* 0x000fe40000800000 */
[----:B------:R-:W-:Y:S01]  /*29b30*/  FSEL R195, R195, R196, P1 ;  /* 0x000000c4c3c37208 */ /* 0x000fe20000800000 */
[----:B------:R-:W-:Y:S01]  /*29b40*/  FMUL R196, R205, 0.25 ;  /* 0x3e800000cdc47820 */ /* 0x000fe20000400000 */
[----:B------:R-:W-:Y:S01]  /*29b50*/  FMUL R202, R209, 0.25 ;  /* 0x3e800000d1ca7820 */ /* 0x000fe20000400000 */
        /* <DEDUP_REMOVED lines=23> */
[----:B------:R-:W-:Y:S01]  /*29cd0*/  FSEL R133, R133, R142, P0 ;  /* 0x0000008e85857208 */ /* 0x000fe20000000000 */
        /* <DEDUP_REMOVED lines=18> */
[----:B------:R-:W-:Y:S01]  /*29e00*/  FMUL R210, R211, 0.25 ;  /* 0x3e800000d3d27820 */ /* 0x000fe20000400000 */
[----:B------:R-:W-:Y:S01]  /*29e10*/  FSEL R214, R214, R217, P1 ;  /* 0x000000d9d6d67208 */ /* 0x000fe20000800000 */
[----:B------:R-:W-:-:S02]  /*29e20*/  FMUL R217, R224, 0.25 ;  /* 0x3e800000e0d97820 */ /* 0x000fc40000400000 */
[----:B------:R-:W-:Y:S02]  /*29e30*/  FSEL R219, R219, R222, P1 ;  /* 0x000000dedbdb7208 */ /* 0x000fe40000800000 */
[----:B------:R-:W-:Y:S02]  /*29e40*/  FSEL R218, R218, R223, P1 ;  /* 0x000000dfdada7208 */ /* 0x000fe40000800000 */
[----:B------:R-:W-:Y:S01]  /*29e50*/  FSEL R215, R215, R216, P1 ;  /* 0x000000d8d7d77208 */ /* 0x000fe20000800000 */
[----:B------:R-:W-:Y:S01]  /*29e60*/  FMUL R222, R229, 0.25 ;  /* 0x3e800000e5de7820 */ /* 0x000fe20000400000 */
        /* <DEDUP_REMOVED lines=55> */
[----:B------:R-:W-:Y:S01]  /*2a1e0*/  FMUL R240, R2, 8388608 ;  /* 0x4b00000002f07820 */ /* 0x000fe20000400000 */
[----:B------:R-:W-:Y:S01]  /*2a1f0*/  FSEL R234, R234, R237, P1 ;  /* 0x000000edeaea7208 */ /* 0x000fe20000800000 */
[----:B------:R-:W-:Y:S01]  /*2a200*/  FMUL R241, R3, 8388608 ;  /* 0x4b00000003f17820 */ /* 0x000fe20000400000 */
[----:B------:R-:W-:Y:S01]  /*2a210*/  FSETP.GEU.AND P4, PT, R2, 1.175494350822287508e-38, PT ;  /* 0x008000000200780b */ /* 0x000fe20003f8e000 */
[----:B------:R-:W-:Y:S01]  /*2a220*/  FMUL R237, R243, 0.25 ;  /* 0x3e800000f3ed7820 */ /* 0x000fe20000400000 */
[----:B------:R-:W-:Y:S01]  /*2a230*/  FSEL R238, R238, R242, P1 ;  /* 0x000000f2eeee7208 */ /* 0x000fe20000800000 */
[----:B------:R-:W-:Y:S01]  /*2a240*/  FMUL R242, R4, 8388608 ;  /* 0x4b00000004f27820 */ /* 0x000fe20000400000 */
[----:B------:R-:W-:Y:S02]  /*2a250*/  FSETP.GEU.AND P6, PT, R3, 1.175494350822287508e-38, PT ;  /* 0x008000000300780b */ /* 0x000fe40003fce000 */
[----:B------:R-:W-:Y:S01]  /*2a260*/  FSEL R137, R137, R146, P0 ;  /* 0x0000009289897208 */ /* 0x000fe20000000000 */
[----:B------:R-:W-:Y:S01]  /*2a270*/  FMUL R146, R247, 0.25 ;  /* 0x3e800000f7927820 */ /* 0x000fe20000400000 */
[----:B------:R-:W-:Y:S01]  /*2a280*/  FSEL R235, R235, R236, P1 ;  /* 0x000000ecebeb7208 */ /* 0x000fe20000800000 */
[----:B------:R-:W-:Y:S01]  /*2a290*/  FMUL R236, R244, 0.25 ;  /* 0x3e800000f4ec7820 */ /* 0x000fe20000400000 */
[----:B------:R-:W-:Y:S01]  /*2a2a0*/  FSETP.GEU.AND P5, PT, R4, 1.175494350822287508e-38, PT ;  /* 0x008000000400780b */ /* 0x000fe20003fae000 */
[----:B------:R-:W-:Y:S01]  /*2a2b0*/  FMUL R117, R126, 0.25 ;  /* 0x3e8000007e757820 */ /* 0x000fe20000400000 */
[----:B------:R-:W-:Y:S01]  /*2a2c0*/  FSEL R171, R171, R180, P1 ;  /* 0x000000b4abab7208 */ /* 0x000fe20000800000 */
[----:B------:R-:W-:Y:S01]  /*2a2d0*/  FMUL R180, R181, 0.25 ;  /* 0x3e800000b5b47820 */ /* 0x000fe20000400000 */
[----:B------:R-:W-:-:S02]  /*2a2e0*/  FSEL R240, R240, R2, !P4 ;  /* 0x00000002f0f07208 */ /* 0x000fc40006000000 */
[----:B------:R-:W-:Y:S01]  /*2a2f0*/  FSEL R230, R230, R231, P1 ;  /* 0x000000e7e6e67208 */ /* 0x000fe20000800000 */
[----:B------:R-:W-:Y:S01]  /*2a300*/  FMUL R231, R245, 0.25 ;  /* 0x3e800000f5e77820 */ /* 0x000fe20000400000 */
[----:B------:R-:W-:Y:S02]  /*2a310*/  FSEL R241, R241, R3, !P6 ;  /* 0x00000003f1f17208 */ /* 0x000fe40007000000 */
[----:B------:R-:W-:Y:S01]  /*2a320*/  FSEL R237, R237, R243, P0 ;  /* 0x000000f3eded7208 */ /* 0x000fe20000000000 */
[C---:B------:R-:W-:Y:S01]  /*2a330*/  FMUL R243, R5.reuse, 8388608 ;  /* 0x4b00000005f37820 */ /* 0x040fe20000400000 */
[----:B0-----:R-:W-:Y:S02]  /*2a340*/  FSEL R13, RZ, -23, P4 ;  /* 0xc1b80000ff0d7808 */ /* 0x001fe40002000000 */
[----:B------:R-:W-:Y:S02]  /*2a350*/  FSEL R242, R242, R4, !P5 ;  /* 0x00000004f2f27208 */ /* 0x000fe40006800000 */
[----:B------:R-:W-:Y:S01]  /*2a360*/  FSEL R146, R146, R247, P1 ;  /* 0x000000f792927208 */ /* 0x000fe20000800000 */
[----:B------:R-:W-:Y:S01]  /*2a370*/  VIADD R247, R240, 0xc0cafb0d ;  /* 0xc0cafb0df0f77836 */ /* 0x000fe20000000000 */
[----:B------:R-:W-:-:S02]  /*2a380*/  FSETP.GEU.AND P4, PT, R5, 1.175494350822287508e-38, PT ;  /* 0x008000000500780b */ /* 0x000fc40003f8e000 */
[----:B------:R-:W-:Y:S01]  /*2a390*/  FSEL R236, R236, R244, P0 ;  /* 0x000000f4ecec7208 */ /* 0x000fe20000000000 */
[----:B------:R-:W-:Y:S01]  /*2a3a0*/  VIADD R244, R241, 0xc0cafb0d ;  /* 0xc0cafb0df1f47836 */ /* 0x000fe20000000000 */
[----:B------:R-:W-:Y:S02]  /*2a3b0*/  FSEL R117, R117, R126, P0 ;  /* 0x0000007e75757208 */ /* 0x000fe40000000000 */
[----:B------:R-:W-:Y:S01]  /*2a3c0*/  FSEL R180, R180, R181, P0 ;  /* 0x000000b5b4b47208 */ /* 0x000fe20000000000 */
[----:B------:R-:W-:Y:S01]  /*2a3d0*/  FMUL R181, R246, 0.25 ;  /* 0x3e800000f6b57820 */ /* 0x000fe20000400000 */
[----:B------:R-:W-:Y:S01]  /*2a3e0*/  FSEL R231, R231, R245, P1 ;  /* 0x000000f5e7e77208 */ /* 0x000fe20000800000 */
[----:B------:R-:W-:Y:S01]  /*2a3f0*/  VIADD R245, R242, 0xc0cafb0d ;  /* 0xc0cafb0df2f57836 */ /* 0x000fe20000000000 */
[----:B------:R-:W-:Y:S01]  /*2a400*/  FSEL R243, R243, R5, !P4 ;  /* 0x00000005f3f37208 */ /* 0x000fe20006000000 */
[----:B------:R-:W-:Y:S01]  /*2a410*/  STL [R1+0x15cc], R115 ;  /* 0x0015cc7301007387 */ /* 0x000fe20000100800 */
[----:B------:R-:W-:Y:S01]  /*2a420*/  FMUL R126, R135, 0.25 ;  /* 0x3e800000877e7820 */ /* 0x000fe20000400000 */
[----:B------:R-:W-:-:S02]  /*2a430*/  LOP3.LUT R247, R247, 0xff800000, RZ, 0xc0, !PT ;  /* 0xff800000f7f77812 */ /* 0x000fc400078ec0ff */
[----:B------:R-:W-:Y:S01]  /*2a440*/  STL [R1+0x15d0], R116 ;  /* 0x0015d07401007387 */ /* 0x000fe20000100800 */
[----:B------:R-:W-:Y:S02]  /*2a450*/  LOP3.LUT R244, R244, 0xff800000, RZ, 0xc0, !PT ;  /* 0xff800000f4f47812 */ /* 0x000fe400078ec0ff */
[----:B------:R-:W-:Y:S01]  /*2a460*/  FSEL R181, R181, R246, P0 ;  /* 0x000000f6b5b57208 */ /* 0x000fe20000000000 */
[----:B------:R-:W-:Y:S01]  /*2a470*/  STL [R1+0x15d4], R117 ;  /* 0x0015d47501007387 */ /* 0x000fe20000100800 */
[----:B------:R-:W-:Y:S01]  /*2a480*/  VIADD R246, R243, 0xc0cafb0d ;  /* 0xc0cafb0df3f67836 */ /* 0x000fe20000000000 */
[----:B------:R-:W-:Y:S02]  /*2a490*/  LOP3.LUT R245, R245, 0xff800000, RZ, 0xc0, !PT ;  /* 0xff800000f5f57812 */ /* 0x000fe400078ec0ff */
[----:B------:R-:W-:Y:S01]  /*2a4a0*/  STL [R1+0x15d8], R118 ;  /* 0x0015d87601007387 */ /* 0x000fe20000100800 */
[----:B------:R-:W-:-:S03]  /*2a4b0*/  I2FP.F32.S32 R12, R247 ;  /* 0x000000f7000c7245 */ /* 0x000fc60000201400 */
[----:B------:R-:W-:Y:S01]  /*2a4c0*/  STL [R1+0x15dc], R119 ;  /* 0x0015dc7701007387 */ /* 0x000fe20000100800 */
[----:B------:R-:W-:Y:S01]  /*2a4d0*/  FSEL R126, R126, R135, P1 ;  /* 0x000000877e7e7208 */ /* 0x000fe20000800000 */
[----:B------:R-:W-:Y:S01]  /*2a4e0*/  FMUL R135, R144, 0.25 ;  /* 0x3e80000090877820 */ /* 0x000fe20000400000 */
[----:B------:R-:W-:Y:S01]  /*2a4f0*/  FSEL R11, RZ, -23, P6 ;  /* 0xc1b80000ff0b7808 */ /* 0x000fe20003000000 */
[----:B------:R-:W-:Y:S01]  /*2a500*/  STL [R1+0x15e0], R120 ;  /* 0x0015e07801007387 */ /* 0x000fe20000100800 */
[----:B------:R-:W-:-:S03]  /*2a510*/  I2FP.F32.S32 R10, R244 ;  /* 0x000000f4000a7245 */ /* 0x000fc60000201400 */
[----:B------:R-:W-:Y:S01]  /*2a520*/  STL [R1+0x15ec], R121 ;  /* 0x0015ec7901007387 */ /* 0x000fe20000100800 */
[----:B------:R-:W-:Y:S02]  /*2a530*/  FSEL R9, RZ, -23, P5 ;  /* 0xc1b80000ff097808 */ /* 0x000fe40002800000 */
[----:B------:R-:W-:Y:S01]  /*2a540*/  I2FP.F32.S32 R8, R245 ;  /* 0x000000f500087245 */ /* 0x000fe20000201400 */
[----:B------:R-:W-:Y:S01]  /*2a550*/  STL [R1+0x12f0], R240 ;  /* 0x0012f0f001007387 */ /* 0x000fe20000100800 */
[----:B------:R-:W-:Y:S01]  /*2a560*/  LOP3.LUT R246, R246, 0xff800000, RZ, 0xc0, !PT ;  /* 0xff800000f6f67812 */ /* 0x000fe200078ec0ff */
[----:B------:R-:W-:Y:S02]  /*2a570*/  FFMA.FTZ R12, R12, 1.1920928955078125e-07, R13 ;  /* 0x340000000c0c7823 */ /* 0x000fe4000001000d */
[----:B------:R-:W-:Y:S01]  /*2a580*/  STL [R1+0x12b0], R241 ;  /* 0x0012b0f101007387 */ /* 0x000fe20000100800 */
[----:B------:R-:W-:-:S03]  /*2a590*/  FFMA.FTZ R10, R10, 1.1920928955078125e-07, R11 ;  /* 0x340000000a0a7823 */ /* 0x000fc6000001000b */
[----:B------:R0:W-:Y:S01]  /*2a5a0*/  STL [R1+0x12b4], R242 ;  /* 0x0012b4f201007387 */ /* 0x0001e20000100800 */
[----:B------:R-:W-:-:S03]  /*2a5b0*/  FSEL R135, R135, R144, P1 ;  /* 0x0000009087877208 */ /* 0x000fc60000800000 */
[----:B------:R1:W-:Y:S01]  /*2a5c0*/  STL [R1+0x12b8], R243 ;  /* 0x0012b8f301007387 */ /* 0x0003e20000100800 */
[----:B------:R-:W-:Y:S01]  /*2a5d0*/  FMUL R144, R249, 0.25 ;  /* 0x3e800000f9907820 */ /* 0x000fe20000400000 */
[----:B------:R-:W-:Y:S02]  /*2a5e0*/  FSEL R7, RZ, -23, P4 ;  /* 0xc1b80000ff077808 */ /* 0x000fe40002000000 */
[----:B------:R-:W-:Y:S01]  /*2a5f0*/  STL [R1+0x12f4], R247 ;  /* 0x0012f4f701007387 */ /* 0x000fe20000100800 */
[----:B------:R-:W-:Y:S01]  /*2a600*/  I2FP.F32.S32 R6, R246 ;  /* 0x000000f600067245 */ /* 0x000fe20000201400 */
[----:B------:R-:W-:Y:S02]  /*2a610*/  FFMA.FTZ R8, R8, 1.1920928955078125e-07, R9 ;  /* 0x3400000008087823 */ /* 0x000fe40000010009 */
[----:B------:R-:W-:Y:S04]  /*2a620*/  STL [R1+0x12bc], R244 ;  /* 0x0012bcf401007387 */ /* 0x000fe80000100800 */
[----:B------:R-:W-:Y:S04]  /*2a630*/  STL [R1+0x12c0], R245 ;  /* 0x0012c0f501007387 */ /* 0x000fe80000100800 */
[----:B------:R2:W-:Y:S01]  /*2a640*/  STL [R1+0x12c4], R246 ;  /* 0x0012c4f601007387 */ /* 0x0005e20000100800 */
[----:B------:R-:W-:-:S03]  /*2a650*/  FSEL R144, R144, R249, P0 ;  /* 0x000000f990907208 */ /* 0x000fc60000000000 */
[----:B------:R3:W-:Y:S01]  /*2a660*/  STL [R1+0x414], R12 ;  /* 0x0004140c01007387 */ /* 0x0007e20000100800 */
[----:B------:R-:W-:-:S03]  /*2a670*/  FFMA.FTZ R6, R6, 1.1920928955078125e-07, R7 ;  /* 0x3400000006067823 */ /* 0x000fc60000010007 */
[----:B------:R4:W-:Y:S01]  /*2a680*/  STL [R1+0x410], R10 ;  /* 0x0004100a01007387 */ /* 0x0009e20000100800 */
[----:B------:R-:W-:-:S03]  /*2a690*/  FMUL R249, R18, 0.25 ;  /* 0x3e80000012f97820 */ /* 0x000fc60000400000 */
[----:B0-----:R-:W4:Y:S04]  /*2a6a0*/  LDL.LU R242, [R1+0x854] ;  /* 0x0008540001f27983 */ /* 0x001f280000300800 */
[----:B------:R0:W-:Y:S04]  /*2a6b0*/  STL [R1+0x40c], R8 ;  /* 0x00040c0801007387 */ /* 0x0001e80000100800 */
[----:B-1----:R-:W4:Y:S01]  /*2a6c0*/  LDL.LU R243, [R1+0x850] ;  /* 0x0008500001f37983 */ /* 0x002f220000300800 */
[----:B------:R-:W-:-:S03]  /*2a6d0*/  FSEL R249, R249, R18, P1 ;  /* 0x00000012f9f97208 */ /* 0x000fc60000800000 */
[----:B------:R1:W-:Y:S04]  /*2a6e0*/  STL [R1+0x404], R6 ;  /* 0x0004040601007387 */ /* 0x0003e80000100800 */
[----:B------:R-:W4:Y:S04]  /*2a6f0*/  LDL.LU R121, [R1+0x844] ;  /* 0x0008440001797983 */ /* 0x000f280000300800 */
[----:B------:R-:W4:Y:S04]  /*2a700*/  LDL.LU R18, [R1+0x840] ;  /* 0x0008400001127983 */ /* 0x000f280000300800 */
[----:B--2---:R-:W2:Y:S04]  /*2a710*/  LDL.LU R246, [R1+0x834] ;  /* 0x0008340001f67983 */ /* 0x004ea80000300800 */
        /* <DEDUP_REMOVED lines=111> */
[----:B---3--:R-:W3:Y:S04]  /*2ae10*/  LDL.LU R12, [R1+0xb4] ;  /* 0x0000b400010c7983 */ /* 0x008ee80000300800 */
[----:B------:R-:W3:Y:S04]  /*2ae20*/  LDL.LU R11, [R1+0xb0] ;  /* 0x0000b000010b7983 */ /* 0x000ee80000300800 */
[----:B----4-:R-:W4:Y:S04]  /*2ae30*/  LDL.LU R10, [R1+0xa4] ;  /* 0x0000a400010a7983 */ /* 0x010f280000300800 */
[----:B------:R-:W4:Y:S04]  /*2ae40*/  LDL.LU R9, [R1+0xa0] ;  /* 0x0000a00001097983 */ /* 0x000f280000300800 */
[----:B0-----:R-:W4:Y:S04]  /*2ae50*/  LDL.LU R8, [R1+0x94] ;  /* 0x0000940001087983 */ /* 0x001f280000300800 */
[----:B------:R-:W4:Y:S04]  /*2ae60*/  LDL.LU R7, [R1+0x90] ;  /* 0x0000900001077983 */ /* 0x000f280000300800 */
[----:B-1----:R-:W4:Y:S04]  /*2ae70*/  LDL.LU R6, [R1+0x84] ;  /* 0x0000840001067983 */ /* 0x002f280000300800 */
[----:B------:R-:W4:Y:S04]  /*2ae80*/  LDL.LU R250, [R1+0x80] ;  /* 0x0000800001fa7983 */ /* 0x000f280000300800 */
[----:B------:R-:W4:Y:S01]  /*2ae90*/  LDL.LU R251, [R1+0x74] ;  /* 0x0000740001fb7983 */ /* 0x000f220000300800 */
[C---:B------:R-:W-:Y:S01]  /*2aea0*/  FSETP.GEU.AND P6, PT, |R5|.reuse, 1.175494350822287508e-38, PT ;  /* 0x008000000500780b */ /* 0x040fe20003fce200 */
[----:B------:R-:W-:-:S12]  /*2aeb0*/  @P3 FMUL R5, R5, 0.25 ;  /* 0x3e80000005053820 */ /* 0x000fd80000400000 */
[----:B------:R-:W-:-:S06]  /*2aec0*/  @!P6 FMUL R5, R5, 16777216 ;  /* 0x4b8000000505e820 */ /* 0x000fcc0000400000 */
[----:B------:R-:W0:Y:S01]  /*2aed0*/  MUFU.RCP R5, R5 ;  /* 0x0000000500057308 */ /* 0x000e220000001000 */
[----:B------:R-:W-:Y:S01]  /*2aee0*/  @!P6 FMUL R252, R252, 16777216 ;  /* 0x4b800000fcfce820 */ /* 0x000fe20000400000 */
[----:B------:R-:W-:Y:S01]  /*2aef0*/  @!P6 FMUL R242, R242, 16777216 ;  /* 0x4b800000f2f2e820 */ /* 0x000fe20000400000 */
[----:B------:R-:W-:Y:S01]  /*2af00*/  @!P6 FMUL R243, R243, 16777216 ;  /* 0x4b800000f3f3e820 */ /* 0x000fe20000400000 */
[----:B------:R-:W-:Y:S01]  /*2af10*/  @!P6 FMUL R121, R121, 16777216 ;  /* 0x4b8000007979e820 */ /* 0x000fe20000400000 */
[----:B--2---:R-:W-:Y:S01]  /*2af20*/  @!P6 FMUL R246, R246, 16777216 ;  /* 0x4b800000f6f6e820 */ /* 0x004fe20000400000 */
[----:B------:R-:W-:Y:S01]  /*2af30*/  @!P6 FMUL R18, R18, 16777216 ;  /* 0x4b8000001212e820 */ /* 0x000fe20000400000 */
[----:B------:R-:W-:Y:S01]  /*2af40*/  @!P6 FMUL R245, R245, 16777216 ;  /* 0x4b800000f5f5e820 */ /* 0x000fe20000400000 */
[C---:B0-----:R-:W-:Y:S01]  /*2af50*/  FMUL R252, R5.reuse, R252 ;  /* 0x000000fc05fc7220 */ /* 0x041fe20000400000 */
[C---:B------:R-:W-:Y:S01]  /*2af60*/  FMUL R242, R5.reuse, R242 ;  /* 0x000000f205f27220 */ /* 0x040fe20000400000 */
[----:B------:R-:W-:-:S03]  /*2af70*/  FMUL R243, R5, R243 ;  /* 0x000000f305f37220 */ /* 0x000fc60000400000 */
[----:B------:R-:W-:Y:S01]  /*2af80*/  STL [R1+0x12c8], R252 ;  /* 0x0012c8fc01007387 */ /* 0x000fe20000100800 */
[----:B------:R-:W-:-:S03]  /*2af90*/  FMUL R246, R5, R246 ;  /* 0x000000f605f67220 */ /* 0x000fc60000400000 */
[----:B------:R0:W-:Y:S04]  /*2afa0*/  STL [R1+0x12d4], R242 ;  /* 0x0012d4f201007387 */ /* 0x0001e80000100800 */
[----:B------:R1:W-:Y:S01]  /*2afb0*/  STL [R1+0x12d8], R243 ;  /* 0x0012d8f301007387 */ /* 0x0003e20000100800 */
[----:B------:R-:W-:Y:S01]  /*2afc0*/  @!P6 FMUL R244, R244, 16777216 ;  /* 0x4b800000f4f4e820 */ /* 0x000fe20000400000 */
[----:B------:R-:W-:Y:S01]  /*2afd0*/  @!P6 FMUL R241, R241, 16777216 ;  /* 0x4b800000f1f1e820 */ /* 0x000fe20000400000 */
[----:B------:R-:W-:Y:S01]  /*2afe0*/  @!P6 FMUL R247, R247, 16777216 ;  /* 0x4b800000f7f7e820 */ /* 0x000fe20000400000 */
[C---:B0-----:R-:W-:Y:S01]  /*2aff0*/  FMUL R242, R5.reuse, R18 ;  /* 0x0000001205f27220 */ /* 0x041fe20000400000 */
[C---:B-1----:R-:W-:Y:S02]  /*2b000*/  FMUL R243, R5.reuse, R121 ;  /* 0x0000007905f37220 */ /* 0x042fe40000400000 */
[----:B------:R-:W2:Y:S01]  /*2b010*/  LDL.LU R121, [R1+0x15ec] ;  /* 0x0015ec0001797983 */ /* 0x000ea20000300800 */
[----:B------:R-:W-:-:S03]  /*2b020*/  FMUL R252, R5, R245 ;  /* 0x000000f505fc7220 */ /* 0x000fc60000400000 */
[----:B------:R-:W2:Y:S01]  /*2b030*/  LDL.LU R18, [R1+0x15e8] ;  /* 0x0015e80001127983 */ /* 0x000ea20000300800 */
[----:B------:R-:W-:-:S03]  /*2b040*/  FMUL R244, R5, R244 ;  /* 0x000000f405f47220 */ /* 0x000fc60000400000 */
[----:B------:R0:W-:Y:S04]  /*2b050*/  STL [R1+0x50c], R243 ;  /* 0x00050cf301007387 */ /* 0x0001e80000100800 */
[----:B------:R-:W-:Y:S04]  /*2b060*/  STL [R1+0x12e4], R246 ;  /* 0x0012e4f601007387 */ /* 0x000fe80000100800 */
[----:B------:R1:W-:Y:S01]  /*2b070*/  STL [R1+0x508], R242 ;  /* 0x000508f201007387 */ /* 0x0003e20000100800 */
[----:B0-----:R-:W-:Y:S01]  /*2b080*/  FMUL R243, R5, R247 ;  /* 0x000000f705f37220 */ /* 0x001fe20000400000 */
[----:B------:R-:W-:-:S02]  /*2b090*/  @!P6 FMUL R240, R240, 16777216 ;  /* 0x4b800000f0f0e820 */ /* 0x000fc40000400000 */
[----:B------:R-:W-:Y:S01]  /*2b0a0*/  STL [R1+0x12e8], R252 ;  /* 0x0012e8fc01007387 */ /* 0x000fe20000100800 */
[----:B------:R-:W-:Y:S01]  /*2b0b0*/  @!P6 FMUL R120, R120, 16777216 ;  /* 0x4b8000007878e820 */ /* 0x000fe20000400000 */
[----:B-1----:R-:W-:Y:S02]  /*2b0c0*/  FMUL R242, R5, R241 ;  /* 0x000000f105f27220 */ /* 0x002fe40000400000 */
[----:B------:R-:W-:Y:S01]  /*2b0d0*/  STL [R1+0x504], R244 ;  /* 0x000504f401007387 */ /* 0x000fe20000100800 */
[----:B------:R-:W-:Y:S01]  /*2b0e0*/  @!P6 FMUL R118, R118, 16777216 ;  /* 0x4b8000007676e820 */ /* 0x000fe20000400000 */
[----:B------:R-:W-:Y:S02]  /*2b0f0*/  @!P6 FMUL R119, R119, 16777216 ;  /* 0x4b8000007777e820 */ /* 0x000fe40000400000 */
[----:B------:R-:W-:Y:S01]  /*2b100*/  STL [R1+0x12f8], R242 ;  /* 0x0012f8f201007387 */ /* 0x000fe20000100800 */
[----:B------:R-:W-:Y:S01]  /*2b110*/  @!P6 FMUL R117, R117, 16777216 ;  /* 0x4b8000007575e820 */ /* 0x000fe20000400000 */
[----:B------:R-:W-:-:S02]  /*2b120*/  @!P6 FMUL R116, R116, 16777216 ;  /* 0x4b8000007474e820 */ /* 0x000fc40000400000 */
[----:B------:R0:W-:Y:S01]  /*2b130*/  STL [R1+0x500], R243 ;  /* 0x000500f301007387 */ /* 0x0001e20000100800 */
[C---:B------:R-:W-:Y:S01]  /*2b140*/  FMUL R120, R5.reuse, R120 ;  /* 0x0000007805787220 */ /* 0x040fe20000400000 */
[----:B------:R-:W-:Y:S01]  /*2b150*/  @!P6 FMUL R114, R114, 16777216 ;  /* 0x4b8000007272e820 */ /* 0x000fe20000400000 */
[----:B------:R-:W-:Y:S01]  /*2b160*/  FMUL R246, R5, R118 ;  /* 0x0000007605f67220 */ /* 0x000fe20000400000 */
[----:B------:R-:W-:Y:S01]  /*2b170*/  @!P6 FMUL R115, R115, 16777216 ;  /* 0x4b8000007373e820 */ /* 0x000fe20000400000 */
[----:B------:R-:W-:Y:S01]  /*2b180*/  FMUL R119, R5, R119 ;  /* 0x0000007705777220 */ /* 0x000fe20000400000 */
[----:B------:R-:W-:Y:S01]  /*2b190*/  @!P6 FMUL R113, R113, 16777216 ;  /* 0x4b8000007171e820 */ /* 0x000fe20000400000 */
[C---:B0-----:R-:W-:Y:S01]  /*2b1a0*/  FMUL R243, R5.reuse, R240 ;  /* 0x000000f005f37220 */ /* 0x041fe20000400000 */
[C---:B------:R-:W-:Y:S01]  /*2b1b0*/  FMUL R252, R5.reuse, R117 ;  /* 0x0000007505fc7220 */ /* 0x040fe20000400000 */
[----:B------:R-:W-:Y:S01]  /*2b1c0*/  @!P6 FMUL R112, R112, 16777216 ;  /* 0x4b8000007070e820 */ /* 0x000fe20000400000 */
[----:B------:R-:W-:Y:S01]  /*2b1d0*/  FMUL R116, R5, R116 ;  /* 0x0000007405747220 */ /* 0x000fe20000400000 */
[----:B------:R-:W-:Y:S01]  /*2b1e0*/  @!P6 FMUL R111, R111, 16777216 ;  /* 0x4b8000006f6fe820 */ /* 0x000fe20000400000 */
[----:B------:R-:W-:Y:S01]  /*2b1f0*/  STL [R1+0x12fc], R243 ;  /* 0x0012fcf301007387 */ /* 0x000fe20000100800 */
[C---:B------:R-:W-:Y:S01]  /*2b200*/  FMUL R247, R5.reuse, R114 ;  /* 0x0000007205f77220 */ /* 0x040fe20000400000 */
[----:B------:R-:W-:Y:S01]  /*2b210*/  @!P6 FMUL R110, R110, 16777216 ;  /* 0x4b8000006e6ee820 */ /* 0x000fe20000400000 */
[----:B------:R-:W-:Y:S01]  /*2b220*/  FMUL R115, R5, R115 ;  /* 0x0000007305737220 */ /* 0x000fe20000400000 */
[----:B------:R-:W-:Y:S01]  /*2b230*/  STL [R1+0x4fc], R120 ;  /* 0x0004fc7801007387 */ /* 0x000fe20000100800 */
[----:B------:R-:W-:Y:S01]  /*2b240*/  @!P6 FMUL R109, R109, 16777216 ;  /* 0x4b8000006d6de820 */ /* 0x000fe20000400000 */
[----:B------:R-:W-:-:S02]  /*2b250*/  FMUL R242, R5, R113 ;  /* 0x0000007105f27220 */ /* 0x000fc40000400000 */
[----:B------:R-:W-:Y:S01]  /*2b260*/  STL [R1+0x1304], R246 ;  /* 0x001304f601007387 */ /* 0x000fe20000100800 */
[----:B------:R-:W-:Y:S01]  /*2b270*/  @!P6 FMUL R108, R108, 16777216 ;  /* 0x4b8000006c6ce820 */ /* 0x000fe20000400000 */
[----:B------:R-:W-:Y:S02]  /*2b280*/  FMUL R112, R5, R112 ;  /* 0x0000007005707220 */ /* 0x000fe40000400000 */
[----:B------:R-:W-:Y:S01]  /*2b290*/  STL [R1+0x4f8], R119 ;  /* 0x0004f87701007387 */ /* 0x000fe20000100800 */
[----:B------:R-:W-:Y:S01]  /*2b2a0*/  @!P6 FMUL R107, R107, 16777216 ;  /* 0x4b8000006b6be820 */ /* 0x000fe20000400000 */
[C---:B------:R-:W-:Y:S02]  /*2b2b0*/  FMUL R111, R5.reuse, R111 ;  /* 0x0000006f056f7220 */ /* 0x040fe40000400000 */
[----:B------:R-:W-:Y:S01]  /*2b2c0*/  STL [R1+0x1308], R252 ;  /* 0x001308fc01007387 */ /* 0x000fe20000100800 */
[----:B------:R-:W-:Y:S01]  /*2b2d0*/  @!P6 FMUL R106, R106, 16777216 ;  /* 0x4b8000006a6ae820 */ /* 0x000fe20000400000 */
[----:B------:R-:W-:-:S02]  /*2b2e0*/  FMUL R110, R5, R110 ;  /* 0x0000006e056e7220 */ /* 0x000fc40000400000 */
[----:B------:R-:W-:Y:S01]  /*2b2f0*/  STL [R1+0x4f4], R116 ;  /* 0x0004f47401007387 */ /* 0x000fe20000100800 */
[----:B------:R-:W-:Y:S01]  /*2b300*/  @!P6 FMUL R105, R105, 16777216 ;  /* 0x4b8000006969e820 */ /* 0x000fe20000400000 */
[C---:B------:R-:W-:Y:S02]  /*2b310*/  FMUL R109, R5.reuse, R109 ;  /* 0x0000006d056d7220 */ /* 0x040fe40000400000 */
[----:B------:R0:W-:Y:S01]  /*2b320*/  STL [R1+0x1314], R247 ;  /* 0x001314f701007387 */ /* 0x0001e20000100800 */
[----:B------:R-:W-:Y:S01]  /*2b330*/  @!P6 FMUL R104, R104, 16777216 ;  /* 0x4b8000006868e820 */ /* 0x000fe20000400000 */
[C---:B------:R-:W-:Y:S02]  /*2b340*/  FMUL R108, R5.reuse, R108 ;  /* 0x0000006c056c7220 */ /* 0x040fe40000400000 */
[----:B------:R-:W-:Y:S01]  /*2b350*/  STL [R1+0x4f0], R115 ;  /* 0x0004f07301007387 */ /* 0x000fe20000100800 */
[----:B------:R-:W-:Y:S01]  /*2b360*/  @!P6 FMUL R102, R102, 16777216 ;  /* 0x4b8000006666e820 */ /* 0x000fe20000400000 */
[----:B------:R-:W-:-:S02]  /*2b370*/  FMUL R107, R5, R107 ;  /* 0x0000006b056b7220 */ /* 0x000fc40000400000 */
[----:B------:R1:W-:Y:S01]  /*2b380*/  STL [R1+0x1318], R242 ;  /* 0x001318f201007387 */ /* 0x0003e20000100800 */
        /* <DEDUP_REMOVED lines=10> */
[C---:B0-----:R-:W-:Y:S02]  /*2b430*/  FMUL R247, R5.reuse, R102 ;  /* 0x0000006605f77220 */ /* 0x041fe40000400000 */
[----:B------:R-:W-:Y:S01]  /*2b440*/  STL [R1+0x310], R109 ;  /* 0x0003106d01007387 */ /* 0x000fe20000100800 */
[----:B------:R-:W-:Y:S01]  /*2b450*/  @!P6 FMUL R98, R98, 16777216 ;  /* 0x4b8000006262e820 */ /* 0x000fe20000400000 */
[----:B------:R-:W-:Y:S02]  /*2b460*/  FMUL R103, R5, R103 ;  /* 0x0000006705677220 */ /* 0x000fe40000400000 */
[----:B------:R-:W-:Y:S01]  /*2b470*/  STL [R1+0x4e4], R108 ;  /* 0x0004e46c01007387 */ /* 0x000fe20000100800 */
[----:B------:R-:W-:Y:S01]  /*2b480*/  @!P6 FMUL R97, R97, 16777216 ;  /* 0x4b8000006161e820 */ /* 0x000fe20000400000 */
[----:B-1----:R-:W-:-:S02]  /*2b490*/  FMUL R242, R5, R101 ;  /* 0x0000006505f27220 */ /* 0x002fc40000400000 */
        /* <DEDUP_REMOVED lines=146> */
[C---:B------:R-:W-:Y:S02]  /*2bdc0*/  FMUL R52, R5.reuse, R52 ;  /* 0x0000003405347220 */ /* 0x040fe40000400000 */
[----:B------:R-:W-:Y:S01]  /*2bdd0*/  STL [R1+0x294], R58 ;  /* 0x0002943a01007387 */ /* 0x000fe20000100800 */
[----:B------:R-:W-:Y:S01]  /*2bde0*/  @!P6 FMUL R46, R46, 16777216 ;  /* 0x4b8000002e2ee820 */ /* 0x000fe20000400000 */
[----:B------:R-:W-:Y:S02]  /*2bdf0*/  FMUL R51, R5, R51 ;  /* 0x0000003305337220 */ /* 0x000fe40000400000 */
        /* <DEDUP_REMOVED lines=8> */
[----:B------:R-:W-:Y:S02]  /*2be80*/  FMUL R48, R5, R48 ;  /* 0x0000003005307220 */ /* 0x000fe40000400000 */
[----:B------:R-:W-:Y:S01]  /*2be90*/  STL [R1+0x438], R55 ;  /* 0x0004383701007387 */ /* 0x000fe20000100800 */
[----:B------:R-:W-:Y:S01]  /*2bea0*/  @!P6 FMUL R43, R43, 16777216 ;  /* 0x4b8000002b2be820 */ /* 0x000fe20000400000 */
[----:B------:R-:W-:-:S02]  /*2beb0*/  @!P6 FMUL R42, R42, 16777216 ;  /* 0x4b8000002a2ae820 */ /* 0x000fc40000400000 */
[----:B------:R1:W-:Y:S01]  /*2bec0*/  STL [R1+0x13b0], R242 ;  /* 0x0013b0f201007387 */ /* 0x0003e20000100800 */
[C---:B------:R-:W-:Y:S01]  /*2bed0*/  FMUL R47, R5.reuse, R47 ;  /* 0x0000002f052f7220 */ /* 0x040fe20000400000 */
[----:B0-----:R-:W-:Y:S02]  /*2bee0*/  FMUL R247, R5, R46 ;  /* 0x0000002e05f77220 */ /* 0x001fe40000400000 */
[----:B------:R-:W-:Y:S01]  /*2bef0*/  STL [R1+0x434], R52 ;  /* 0x0004343401007387 */ /* 0x000fe20000100800 */
[----:B------:R-:W-:Y:S01]  /*2bf00*/  @!P6 FMUL R41, R41, 16777216 ;  /* 0x4b8000002929e820 */ /* 0x000fe20000400000 */
[----:B------:R-:W-:Y:S02]  /*2bf10*/  @!P6 FMUL R40, R40, 16777216 ;  /* 0x4b8000002828e820 */ /* 0x000fe40000400000 */
[----:B------:R-:W-:Y:S01]  /*2bf20*/  STL [R1+0x430], R51 ;  /* 0x0004303301007387 */ /* 0x000fe20000100800 */
[C---:B------:R-:W-:Y:S01]  /*2bf30*/  FMUL R44, R5.reuse, R44 ;  /* 0x0000002c052c7220 */ /* 0x040fe20000400000 */
        /* <DEDUP_REMOVED lines=77> */
[----:B---3--:R-:W-:Y:S01]  /*2c410*/  @!P6 FMUL R12, R12, 16777216 ;  /* 0x4b8000000c0ce820 */ /* 0x008fe20000400000 */
[----:B------:R-:W-:Y:S02]  /*2c420*/  FMUL R16, R5, R16 ;  /* 0x0000001005107220 */ /* 0x000fe40000400000 */
[----:B------:R-:W-:Y:S01]  /*2c430*/  STL [R1+0x370], R24 ;  /* 0x0003701801007387 */ /* 0x000fe20000100800 */
[----:B------:R-:W-:Y:S01]  /*2c440*/  @!P6 FMUL R11, R11, 16777216 ;  /* 0x4b8000000b0be820 */ /* 0x000fe20000400000 */
[----:B------:R-:W-:-:S02]  /*2c450*/  FMUL R15, R5, R15 ;  /* 0x0000000f050f7220 */ /* 0x000fc40000400000 */
[----:B------:R-:W-:Y:S01]  /*2c460*/  STL [R1+0x36c], R23 ;  /* 0x00036c1701007387 */ /* 0x000fe20000100800 */
[----:B----4-:R-:W-:Y:S01]  /*2c470*/  @!P6 FMUL R10, R10, 16777216 ;  /* 0x4b8000000a0ae820 */ /* 0x010fe20000400000 */
        /* <DEDUP_REMOVED lines=8> */
[----:B------:R-:W-:Y:S01]  /*2c500*/  FMUL R11, R5, R11 ;  /* 0x0000000b050b7220 */ /* 0x000fe20000400000 */
[----:B------:R-:W-:Y:S02]  /*2c510*/  @!P6 FMUL R7, R7, 16777216 ;  /* 0x4b8000000707e820 */ /* 0x000fe40000400000 */
[----:B------:R-:W-:Y:S01]  /*2c520*/  STL [R1+0x354], R17 ;  /* 0x0003541101007387 */ /* 0x000fe20000100800 */
[C---:B------:R-:W-:Y:S01]  /*2c530*/  FMUL R10, R5.reuse, R10 ;  /* 0x0000000a050a7220 */ /* 0x040fe20000400000 */
[C---:B------:R-:W-:Y:S02]  /*2c540*/  FMUL R9, R5.reuse, R9 ;  /* 0x0000000905097220 */ /* 0x040fe40000400000 */
[----:B------:R-:W-:Y:S01]  /*2c550*/  STL [R1+0x204], R16 ;  /* 0x0002041001007387 */ /* 0x000fe20000100800 */
[----:B------:R-:W-:Y:S01]  /*2c560*/  @!P6 FMUL R6, R6, 16777216 ;  /* 0x4b8000000606e820 */ /* 0x000fe20000400000 */
[----:B------:R-:W-:-:S02]  /*2c570*/  FMUL R8, R5, R8 ;  /* 0x0000000805087220 */ /* 0x000fc40000400000 */
[----:B------:R-:W-:Y:S01]  /*2c580*/  STL [R1+0x200], R15 ;  /* 0x0002000f01007387 */ /* 0x000fe20000100800 */
[----:B------:R-:W-:-:S03]  /*2c590*/  @!P6 FMUL R250, R250, 16777216 ;  /* 0x4b800000fafae820 */ /* 0x000fc60000400000 */
[----:B------:R-:W-:Y:S01]  /*2c5a0*/  STL [R1+0x324], R14 ;  /* 0x0003240e01007387 */ /* 0x000fe20000100800 */
[----:B------:R-:W-:-:S03]  /*2c5b0*/  FMUL R7, R5, R7 ;  /* 0x0000000705077220 */ /* 0x000fc60000400000 */
[----:B------:R-:W-:Y:S01]  /*2c5c0*/  STL [R1+0x31c], R13 ;  /* 0x00031c0d01007387 */ /* 0x000fe20000100800 */
[----:B------:R-:W-:-:S03]  /*2c5d0*/  @!P6 FMUL R251, R251, 16777216 ;  /* 0x4b800000fbfbe820 */ /* 0x000fc60000400000 */
[----:B------:R-:W-:Y:S01]  /*2c5e0*/  STL [R1+0x1d8], R12 ;  /* 0x0001d80c01007387 */ /* 0x000fe20000100800 */
[----:B------:R-:W-:-:S03]  /*2c5f0*/  FMUL R6, R5, R6 ;  /* 0x0000000605067220 */ /* 0x000fc60000400000 */
[----:B------:R-:W-:Y:S01]  /*2c600*/  STL [R1+0x1c8], R11 ;  /* 0x0001c80b01007387 */ /* 0x000fe20000100800 */
[----:B------:R-:W-:-:S03]  /*2c610*/  @!P6 FMUL R0, R0, 16777216 ;  /* 0x4b8000000000e820 */ /* 0x000fc60000400000 */
[----:B------:R-:W-:Y:S04]  /*2c620*/  STL [R1+0x30c], R10 ;  /* 0x00030c0a01007387 */ /* 0x000fe80000100800 */
[----:B------:R-:W-:Y:S04]  /*2c630*/  STL [R1+0x308], R9 ;  /* 0x0003080901007387 */ /* 0x000fe80000100800 */
[----:B------:R0:W-:Y:S04]  /*2c640*/  STL [R1+0x19c], R8 ;  /* 0x00019c0801007387 */ /* 0x0001e80000100800 */
[----:B------:R1:W-:Y:S01]  /*2c650*/  STL [R1+0x198], R7 ;  /* 0x0001980701007387 */ /* 0x0003e20000100800 */
[----:B0-----:R-:W-:-:S03]  /*2c660*/  FMUL R8, R5, R250 ;  /* 0x000000fa05087220 */ /* 0x001fc60000400000 */
[----:B------:R0:W-:Y:S01]  /*2c670*/  STL [R1+0x2ec], R6 ;  /* 0x0002ec0601007387 */ /* 0x0001e20000100800 */
[----:B-1----:R-:W-:-:S03]  /*2c680*/  FMUL R7, R5, R251 ;  /* 0x000000fb05077220 */ /* 0x002fc60000400000 */
[----:B------:R1:W-:Y:S01]  /*2c690*/  STL [R1+0x2e8], R8 ;  /* 0x0002e80801007387 */ /* 0x0003e20000100800 */
[----:B0-----:R-:W-:-:S03]  /*2c6a0*/  FMUL R6, R5, R0 ;  /* 0x0000000005067220 */ /* 0x001fc60000400000 */
[----:B------:R-:W3:Y:S04]  /*2c6b0*/  LDL.LU R0, [R1+0x15e4] ;  /* 0x0015e40001007983 */ /* 0x000ee80000300800 */
[----:B------:R0:W-:Y:S04]  /*2c6c0*/  STL [R1+0x15c], R7 ;  /* 0x00015c0701007387 */ /* 0x0001e80000100800 */
[----:B------:R-:W4:Y:S04]  /*2c6d0*/  LDL.LU R244, [R1+0x85c] ;  /* 0x00085c0001f47983 */ /* 0x000f280000300800 */
[----:B------:R2:W-:Y:S04]  /*2c6e0*/  STL [R1+0x158], R6 ;  /* 0x0001580601007387 */ /* 0x0005e80000100800 */
        /* <DEDUP_REMOVED lines=94> */
[----:B------:R-:W-:-:S03]  /*2ccd0*/  @!P6 FMUL R19, R19, 16777216 ;  /* 0x4b8000001313e820 */ /* 0x000fc60000400000 */
[----:B------:R-:W4:Y:S04]  /*2cce0*/  LDL.LU R33, [R1+0x154] ;  /* 0x0001540001217983 */ /* 0x000f280000300800 */
[----:B------:R-:W4:Y:S04]  /*2ccf0*/  LDL.LU R32, [R1+0x150] ;  /* 0x0001500001207983 */ /* 0x000f280000300800 */
[----:B------:R-:W4:Y:S04]  /*2cd00*/  LDL.LU R31, [R1+0x144] ;  /* 0x00014400011f7983 */ /* 0x000f280000300800 */
[----:B------:R-:W4:Y:S01]  /*2cd10*/  LDL.LU R30, [R1+0x140] ;  /* 0x00014000011e7983 */ /* 0x000f220000300800 */
[----:B------:R-:W-:-:S03]  /*2cd20*/  FMUL R19, R5, R19 ;  /* 0x0000001305137220 */ /* 0x000fc60000400000 */
        /* <DEDUP_REMOVED lines=8> */
[----:B-1----:R-:W4:Y:S04]  /*2cdb0*/  LDL.LU R8, [R1+0xec] ;  /* 0x0000ec0001087983 */ /* 0x002f280000300800 */
        /* <DEDUP_REMOVED lines=14> */
[----:B0-----:R-:W4:Y:S04]  /*2cea0*/  LDL.LU R7, [R1+0x78] ;  /* 0x0000780001077983 */ /* 0x001f280000300800 */
[----:B--2---:R-:W2:Y:S04]  /*2ceb0*/  LDL.LU R6, [R1+0x6c] ;  /* 0x00006c0001067983 */ /* 0x004ea80000300800 */
[----:B------:R-:W2:Y:S04]  /*2cec0*/  LDL.LU R251, [R1+0x68] ;  /* 0x0000680001fb7983 */ /* 0x000ea80000300800 */
[----:B------:R0:W-:Y:S04]  /*2ced0*/  STL [R1+0x12cc], R19 ;  /* 0x0012cc1301007387 */ /* 0x0001e80000100800 */
[----:B0-----:R-:W2:Y:S01]  /*2cee0*/  LDL.LU R19, [R1+0x83c] ;  /* 0x00083c0001137983 */ /* 0x001ea20000300800 */
[C---:B------:R-:W-:Y:S01]  /*2cef0*/  FSETP.GEU.AND P4, PT, |R4|.reuse, 1.175494350822287508e-38, PT ;  /* 0x008000000400780b */ /* 0x040fe20003f8e200 */
[----:B------:R-:W-:-:S12]  /*2cf00*/  @P2 FMUL R4, R4, 0.25 ;  /* 0x3e80000004042820 */ /* 0x000fd80000400000 */
[----:B------:R-:W-:-:S06]  /*2cf10*/  @!P4 FMUL R4, R4, 16777216 ;  /* 0x4b8000000404c820 */ /* 0x000fcc0000400000 */
[----:B------:R-:W0:Y:S01]  /*2cf20*/  MUFU.RCP R4, R4 ;  /* 0x0000000400047308 */ /* 0x000e220000001000 */
[----:B---3--:R-:W-:Y:S01]  /*2cf30*/  @!P4 FMUL R0, R0, 16777216 ;  /* 0x4b8000000000c820 */ /* 0x008fe20000400000 */
[----:B----4-:R-:W-:Y:S01]  /*2cf40*/  @!P4 FMUL R244, R244, 16777216 ;  /* 0x4b800000f4f4c820 */ /* 0x010fe20000400000 */
[----:B------:R-:W-:Y:S01]  /*2cf50*/  @!P4 FMUL R245, R245, 16777216 ;  /* 0x4b800000f5f5c820 */ /* 0x000fe20000400000 */
[----:B------:R-:W-:Y:S01]  /*2cf60*/  @!P4 FMUL R120, R120, 16777216 ;  /* 0x4b8000007878c820 */ /* 0x000fe20000400000 */
[----:B------:R-:W-:Y:S01]  /*2cf70*/  @!P4 FMUL R119, R119, 16777216 ;  /* 0x4b8000007777c820 */ /* 0x000fe20000400000 */
[----:B------:R-:W-:Y:S01]  /*2cf80*/  @!P4 FMUL R118, R118, 16777216 ;  /* 0x4b8000007676c820 */ /* 0x000fe20000400000 */
[C---:B0-----:R-:W-:Y:S01]  /*2cf90*/  FMUL R0, R4.reuse, R0 ;  /* 0x0000000004007220 */ /* 0x041fe20000400000 */
[C---:B------:R-:W-:Y:S01]  /*2cfa0*/  FMUL R244, R4.reuse, R244 ;  /* 0x000000f404f47220 */ /* 0x040fe20000400000 */
[----:B------:R-:W-:-:S03]  /*2cfb0*/  FMUL R245, R4, R245 ;  /* 0x000000f504f57220 */ /* 0x000fc60000400000 */
[----:B------:R0:W-:Y:S04]  /*2cfc0*/  STL [R1+0x12d0], R0 ;  /* 0x0012d00001007387 */ /* 0x0001e80000100800 */
[----:B------:R1:W-:Y:S04]  /*2cfd0*/  STL [R1+0x12dc], R244 ;  /* 0x0012dcf401007387 */ /* 0x0003e80000100800 */
[----:B------:R3:W-:Y:S01]  /*2cfe0*/  STL [R1+0x12e0], R245 ;  /* 0x0012e0f501007387 */ /* 0x0007e20000100800 */
[C---:B0-----:R-:W-:Y:S01]  /*2cff0*/  FMUL R0, R4.reuse, R119 ;  /* 0x0000007704007220 */ /* 0x041fe20000400000 */
[----:B-1----:R-:W-:-:S02]  /*2d000*/  FMUL R244, R4, R120 ;  /* 0x0000007804f47220 */ /* 0x002fc40000400000 */
[----:B------:R-:W4:Y:S04]  /*2d010*/  LDL.LU R120, [R1+0x15e0] ;  /* 0x0015e00001787983 */ /* 0x000f280000300800 */
[----:B------:R-:W4:Y:S01]  /*2d020*/  LDL.LU R119, [R1+0x15dc] ;  /* 0x0015dc0001777983 */ /* 0x000f220000300800 */
[----:B------:R-:W-:-:S03]  /*2d030*/  @!P4 FMUL R117, R117, 16777216 ;  /* 0x4b8000007575c820 */ /* 0x000fc60000400000 */
[----:B------:R0:W-:Y:S01]  /*2d040*/  STL [R1+0x4ac], R244 ;  /* 0x0004acf401007387 */ /* 0x0001e20000100800 */
[----:B------:R-:W-:Y:S01]  /*2d050*/  @!P4 FMUL R116, R116, 16777216 ;  /* 0x4b8000007474c820 */ /* 0x000fe20000400000 */
[----:B------:R-:W-:Y:S01]  /*2d060*/  @!P4 FMUL R115, R115, 16777216 ;  /* 0x4b8000007373c820 */ /* 0x000fe20000400000 */
[----:B------:R-:W-:Y:S01]  /*2d070*/  @!P4 FMUL R114, R114, 16777216 ;  /* 0x4b8000007272c820 */ /* 0x000fe20000400000 */
[----:B------:R-:W-:Y:S01]  /*2d080*/  @!P4 FMUL R113, R113, 16777216 ;  /* 0x4b8000007171c820 */ /* 0x000fe20000400000 */
[----:B------:R-:W-:Y:S02]  /*2d090*/  @!P4 FMUL R112, R112, 16777216 ;  /* 0x4b8000007070c820 */ /* 0x000fe40000400000 */
[C---:B---3--:R-:W-:Y:S01]  /*2d0a0*/  FMUL R245, R4.reuse, R114 ;  /* 0x0000007204f57220 */ /* 0x048fe20000400000 */
[----:B0-----:R-:W-:Y:S01]  /*2d0b0*/  FMUL R244, R4, R115 ;  /* 0x0000007304f47220 */ /* 0x001fe20000400000 */
[----:B------:R-:W-:Y:S01]  /*2d0c0*/  @!P4 FMUL R111, R111, 16777216 ;  /* 0x4b8000006f6fc820 */ /* 0x000fe20000400000 */
[----:B------:R-:W-:Y:S01]  /*2d0d0*/  @!P4 FMUL R240, R240, 16777216 ;  /* 0x4b800000f0f0c820 */ /* 0x000fe20000400000 */
[----:B------:R-:W-:Y:S01]  /*2d0e0*/  @!P4 FMUL R110, R110, 16777216 ;  /* 0x4b8000006e6ec820 */ /* 0x000fe20000400000 */
[----:B------:R-:W-:Y:S01]  /*2d0f0*/  @!P4 FMUL R243, R243, 16777216 ;  /* 0x4b800000f3f3c820 */ /* 0x000fe20000400000 */
[----:B------:R-:W-:Y:S01]  /*2d100*/  @!P4 FMUL R109, R109, 16777216 ;  /* 0x4b8000006d6dc820 */ /* 0x000fe20000400000 */
[----:B------:R-:W-:-:S02]  /*2d110*/  FMUL R240, R4, R240 ;  /* 0x000000f004f07220 */ /* 0x000fc40000400000 */
[----:B------:R-:W-:Y:S01]  /*2d120*/  FMUL R243, R4, R243 ;  /* 0x000000f304f37220 */ /* 0x000fe20000400000 */
[----:B------:R-:W-:Y:S01]  /*2d130*/  @!P4 FMUL R108, R108, 16777216 ;  /* 0x4b8000006c6cc820 */ /* 0x000fe20000400000 */
[----:B------:R-:W-:Y:S01]  /*2d140*/  @!P4 FMUL R107, R107, 16777216 ;  /* 0x4b8000006b6bc820 */ /* 0x000fe20000400000 */
[----:B------:R-:W-:Y:S01]  /*2d150*/  @!P4 FMUL R246, R246, 16777216 ;  /* 0x4b800000f6f6c820 */ /* 0x000fe20000400000 */
[----:B------:R-:W-:Y:S01]  /*2d160*/  @!P4 FMUL R106, R106, 16777216 ;  /* 0x4b8000006a6ac820 */ /* 0x000fe20000400000 */
[----:B------:R-:W-:Y:S01]  /*2d170*/  @!P4 FMUL R252, R252, 16777216 ;  /* 0x4b800000fcfcc820 */ /* 0x000fe20000400000 */
[----:B------:R-:W-:Y:S01]  /*2d180*/  @!P4 FMUL R105, R105, 16777216 ;  /* 0x4b8000006969c820 */ /* 0x000fe20000400000 */
[----:B------:R-:W-:Y:S01]  /*2d190*/  FMUL R246, R4, R246 ;  /* 0x000000f604f67220 */ /* 0x000fe20000400000 */
[----:B------:R-:W-:Y:S01]  /*2d1a0*/  @!P4 FMUL R104, R104, 16777216 ;  /* 0x4b8000006868c820 */ /* 0x000fe20000400000 */
[----:B------:R-:W-:Y:S01]  /*2d1b0*/  FMUL R252, R4, R252 ;  /* 0x000000fc04fc7220 */ /* 0x000fe20000400000 */
[----:B------:R-:W-:Y:S01]  /*2d1c0*/  @!P4 FMUL R103, R103, 16777216 ;  /* 0x4b8000006767c820 */ /* 0x000fe20000400000 */
        /* <DEDUP_REMOVED lines=43> */
[----:B--2---:R-:W-:-:S04]  /*2d480*/  @!P4 FMUL R19, R19, 16777216 ;  /* 0x4b8000001313c820 */ /* 0x004fc80000400000 */
[----:B------:R-:W-:-:S05]  /*2d490*/  FMUL R19, R4, R19 ;  /* 0x0000001304137220 */ /* 0x000fca0000400000 */
[----:B------:R0:W-:Y:S04]  /*2d4a0*/  STL [R1+0x12ec], R19 ;  /* 0x0012ec1301007387 */ /* 0x0001e80000100800 */
[----:B------:R1:W-:Y:S01]  /*2d4b0*/  STL [R1+0x4a8], R0 ;  /* 0x0004a80001007387 */ /* 0x0003e20000100800 */
[C---:B0-----:R-:W-:Y:S01]  /*2d4c0*/  FMUL R19, R4.reuse, R117 ;  /* 0x0000007504137220 */ /* 0x041fe20000400000 */
[C---:B-1----:R-:W-:Y:S02]  /*2d4d0*/  FMUL R0, R4.reuse, R118 ;  /* 0x0000007604007220 */ /* 0x042fe40000400000 */
[----:B------:R-:W2:Y:S04]  /*2d4e0*/  LDL.LU R118, [R1+0x15d8] ;  /* 0x0015d80001767983 */ /* 0x000ea80000300800 */
[----:B------:R0:W-:Y:S04]  /*2d4f0*/  STL [R1+0x1300], R0 ;  /* 0x0013000001007387 */ /* 0x0001e80000100800 */
[----:B------:R-:W3:Y:S01]  /*2d500*/  LDL.LU R117, [R1+0x15d4] ;  /* 0x0015d40001757983 */ /* 0x000ee20000300800 */
[----:B0-----:R-:W-:-:S03]  /*2d510*/  FMUL R0, R4, R116 ;  /* 0x0000007404007220 */ /* 0x001fc60000400000 */
[----:B------:R-:W3:Y:S04]  /*2d520*/  LDL.LU R116, [R1+0x15d0] ;  /* 0x0015d00001747983 */ /* 0x000ee80000300800 */
[----:B------:R0:W-:Y:S04]  /*2d530*/  STL [R1+0x4a4], R19 ;  /* 0x0004a41301007387 */ /* 0x0001e80000100800 */
[----:B------:R-:W3:Y:S04]  /*2d540*/  LDL.LU R115, [R1+0x15cc] ;  /* 0x0015cc0001737983 */ /* 0x000ee80000300800 */
[----:B------:R1:W-:Y:S01]  /*2d550*/  STL [R1+0x4a0], R0 ;  /* 0x0004a00001007387 */ /* 0x0003e20000100800 */
[----:B0-----:R-:W-:-:S03]  /*2d560*/  FMUL R19, R4, R113 ;  /* 0x0000007104137220 */ /* 0x001fc60000400000 */
[----:B------:R-:W-:Y:S04]  /*2d570*/  STL [R1+0x130c], R244 ;  /* 0x00130cf401007387 */ /* 0x000fe80000100800 */
[----:B------:R-:W3:Y:S01]  /*2d580*/  LDL.LU R114, [R1+0x15c8] ;  /* 0x0015c80001727983 */ /* 0x000ee20000300800 */
[----:B-1----:R-:W-:-:S03]  /*2d590*/  FMUL R0, R4, R112 ;  /* 0x0000007004007220 */ /* 0x002fc60000400000 */
[----:B------:R-:W-:Y:S04]  /*2d5a0*/  STL [R1+0x1310], R245 ;  /* 0x001310f501007387 */ /* 0x000fe80000100800 */
[----:B------:R-:W4:Y:S04]  /*2d5b0*/  LDL.LU R113, [R1+0x15c4] ;  /* 0x0015c40001717983 */ /* 0x000f280000300800 */
[----:B------:R-:W2:Y:S04]  /*2d5c0*/  LDL.LU R112, [R1+0x15c0] ;  /* 0x0015c00001707983 */ /* 0x000ea80000300800 */
[----:B------:R0:W-:Y:S02]  /*2d5d0*/  STL [R1+0x48c], R19 ;  /* 0x00048c1301007387 */ /* 0x0001e40000100800 */
[----:B0-----:R-:W-:-:S02]  /*2d5e0*/  FMUL R19, R4, R111 ;  /* 0x0000006f04137220 */ /* 0x001fc40000400000 */
[----:B------:R-:W3:Y:S04]  /*2d5f0*/  LDL.LU R111, [R1+0x15bc] ;  /* 0x0015bc00016f7983 */ /* 0x000ee80000300800 */
[----:B------:R0:W-:Y:S04]  /*2d600*/  STL [R1+0x488], R0 ;  /* 0x0004880001007387 */ /* 0x0001e80000100800 */
[----:B------:R1:W-:Y:S04]  /*2d610*/  STL [R1+0x131c], R19 ;  /* 0x00131c1301007387 */ /* 0x0003e80000100800 */
[----:B------:R-:W-:Y:S01]  /*2d620*/  STL [R1+0x1320], R240 ;  /* 0x001320f001007387 */ /* 0x000fe20000100800 */
[C---:B0-----:R-:W-:Y:S01]  /*2d630*/  FMUL R0, R4.reuse, R109 ;  /* 0x0000006d04007220 */ /* 0x041fe20000400000 */
[----:B-1----:R-:W-:-:S02]  /*2d640*/  FMUL R19, R4, R110 ;  /* 0x0000006e04137220 */ /* 0x002fc40000400000 */
[----:B------:R-:W3:Y:S04]  /*2d650*/  LDL.LU R110, [R1+0x15b8] ;  /* 0x0015b800016e7983 */ /* 0x000ee80000300800 */
[----:B------:R-:W3:Y:S04]  /*2d660*/  LDL.LU R109, [R1+0x15b4] ;  /* 0x0015b400016d7983 */ /* 0x000ee80000300800 */
[----:B------:R0:W-:Y:S04]  /*2d670*/  STL [R1+0x484], R19 ;  /* 0x0004841301007387 */ /* 0x0001e80000100800 */
[----:B------:R-:W-:Y:S04]  /*2d680*/  STL [R1+0x1324], R243 ;  /* 0x001324f301007387 */ /* 0x000fe80000100800 */
[----:B------:R1:W-:Y:S01]  /*2d690*/  STL [R1+0x480], R0 ;  /* 0x0004800001007387 */ /* 0x0003e20000100800 */
[C---:B0-----:R-:W-:Y:S01]  /*2d6a0*/  FMUL R19, R4.reuse, R107 ;  /* 0x0000006b04137220 */ /* 0x041fe20000400000 */
[----:B-1----:R-:W-:-:S02]  /*2d6b0*/  FMUL R0, R4, R108 ;  /* 0x0000006c04007220 */ /* 0x002fc40000400000 */
[----:B------:R-:W3:Y:S04]  /*2d6c0*/  LDL.LU R108, [R1+0x15b0] ;  /* 0x0015b000016c7983 */ /* 0x000ee80000300800 */
[----:B------:R0:W-:Y:S04]  /*2d6d0*/  STL [R1+0x1328], R0 ;  /* 0x0013280001007387 */ /* 0x0001e80000100800 */
[----:B------:R-:W3:Y:S01]  /*2d6e0*/  LDL.LU R107, [R1+0x15ac] ;  /* 0x0015ac00016b7983 */ /* 0x000ee20000300800 */
[----:B0-----:R-:W-:-:S03]  /*2d6f0*/  FMUL R0, R4, R106 ;  /* 0x0000006a04007220 */ /* 0x001fc60000400000 */
[----:B------:R-:W3:Y:S04]  /*2d700*/  LDL.LU R106, [R1+0x15a8] ;  /* 0x0015a800016a7983 */ /* 0x000ee80000300800 */
[----:B------:R0:W-:Y:S01]  /*2d710*/  STL [R1+0x46c], R19 ;  /* 0x00046c1301007387 */ /* 0x0001e20000100800 */
[----:B------:R-:W-:-:S03]  /*2d720*/  FMUL R244, R4, R103 ;  /* 0x0000006704f47220 */ /* 0x000fc60000400000 */
[----:B------:R-:W-:Y:S04]  /*2d730*/  STL [R1+0x132c], R246 ;  /* 0x00132cf601007387 */ /* 0x000fe80000100800 */
[----:B------:R1:W-:Y:S01]  /*2d740*/  STL [R1+0x468], R0 ;  /* 0x0004680001007387 */ /* 0x0003e20000100800 */
[----:B0-----:R-:W-:-:S03]  /*2d750*/  FMUL R19, R4, R105 ;  /* 0x0000006904137220 */ /* 0x001fc60000400000 */
[----:B------:R-:W-:Y:S01]  /*2d760*/  STL [R1+0x1330], R252 ;  /* 0x001330fc01007387 */ /* 0x000fe20000100800 */
[----:B------:R-:W-:-:S03]  /*2d770*/  FMUL R245, R4, R102 ;  /* 0x0000006604f57220 */ /* 0x000fc60000400000 */
[----:B------:R-:W4:Y:S01]  /*2d780*/  LDL.LU R105, [R1+0x15a4] ;  /* 0x0015a40001697983 */ /* 0x000f220000300800 */
[----:B-1----:R-:W-:-:S03]  /*2d790*/  FMUL R0, R4, R104 ;  /* 0x0000006804007220 */ /* 0x002fc60000400000 */
[----:B------:R-:W2:Y:S04]  /*2d7a0*/  LDL.LU R104, [R1+0x15a0] ;  /* 0x0015a00001687983 */ /* 0x000ea80000300800 */
        /* <DEDUP_REMOVED lines=8> */
[----:B------:R-:W3:Y:S04]  /*2d830*/  LDL.LU R101, [R1+0x1594] ;  /* 0x0015940001657983 */ /* 0x000ee80000300800 */
[----:B------:R-:W3:Y:S04]  /*2d840*/  LDL.LU R100, [R1+0x1590] ;  /* 0x0015900001647983 */ /* 0x000ee80000300800 */
[----:B------:R0:W-:Y:S01]  /*2d850*/  STL [R1+0x44c], R19 ;  /* 0x00044c1301007387 */ /* 0x0001e20000100800 */
[C---:B------:R-:W-:Y:S01]  /*2d860*/  FMUL R240, R4.reuse, R98 ;  /* 0x0000006204f07220 */ /* 0x040fe20000400000 */
[----:B0-----:R-:W-:-:S02]  /*2d870*/  FMUL R19, R4, R99 ;  /* 0x0000006304137220 */ /* 0x001fc40000400000 */
[----:B------:R-:W3:Y:S04]  /*2d880*/  LDL.LU R99, [R1+0x158c] ;  /* 0x00158c0001637983 */ /* 0x000ee80000300800 */
[----:B------:R0:W-:Y:S04]  /*2d890*/  STL [R1+0x448], R0 ;  /* 0x0004480001007387 */ /* 0x0001e80000100800 */
[----:B------:R1:W-:Y:S04]  /*2d8a0*/  STL [R1+0x1344], R19 ;  /* 0x0013441301007387 */ /* 0x0003e80000100800 */
[----:B------:R-:W3:Y:S01]  /*2d8b0*/  LDL.LU R98, [R1+0x1588] ;  /* 0x0015880001627983 */ /* 0x000ee20000300800 */
[----:B0-----:R-:W-:-:S03]  /*2d8c0*/  FMUL R0, R4, R96 ;  /* 0x0000006004007220 */ /* 0x001fc60000400000 */
[----:B------:R-:W-:Y:S01]  /*2d8d0*/  STL [R1+0x1348], R240 ;  /* 0x001348f001007387 */ /* 0x000fe20000100800 */
[----:B-1----:R-:W-:-:S03]  /*2d8e0*/  FMUL R19, R4, R97 ;  /* 0x0000006104137220 */ /* 0x002fc60000400000 */
[----:B------:R-:W4:Y:S01]  /*2d8f0*/  LDL.LU R97, [R1+0x1584] ;  /* 0x0015840001617983 */ /* 0x000f220000300800 */
[----:B------:R-:W-:-:S03]  /*2d900*/  FMUL R243, R4, R95 ;  /* 0x0000005f04f37220 */ /* 0x000fc60000400000 */
[----:B------:R-:W2:Y:S04]  /*2d910*/  LDL.LU R96, [R1+0x1580] ;  /* 0x0015800001607983 */ /* 0x000ea80000300800 */
[----:B------:R0:W-:Y:S04]  /*2d920*/  STL [R1+0x444], R19 ;  /* 0x0004441301007387 */ /* 0x0001e80000100800 */
[----:B------:R-:W3:Y:S04]  /*2d930*/  LDL.LU R95, [R1+0x157c] ;  /* 0x00157c00015f7983 */ /* 0x000ee80000300800 */
[----:B------:R1:W-:Y:S01]  /*2d940*/  STL [R1+0x440], R0 ;  /* 0x0004400001007387 */ /* 0x0003e20000100800 */
[----:B0-----:R-:W-:-:S03]  /*2d950*/  FMUL R19, R4, R93 ;  /* 0x0000005d04137220 */ /* 0x001fc60000400000 */
[----:B------:R-:W-:Y:S01]  /*2d960*/  STL [R1+0x134c], R243 ;  /* 0x00134cf301007387 */ /* 0x000fe20000100800 */
[----:B-1----:R-:W-:-:S03]  /*2d970*/  FMUL R0, R4, R94 ;  /* 0x0000005e04007220 */ /* 0x002fc60000400000 */
[----:B------:R-:W3:Y:S01]  /*2d980*/  LDL.LU R94, [R1+0x1578] ;  /* 0x00157800015e7983 */ /* 0x000ee20000300800 */
[----:B------:R-:W-:-:S03]  /*2d990*/  FMUL R246, R4, R91 ;  /* 0x0000005b04f67220 */ /* 0x000fc60000400000 */
[----:B------:R0:W-:Y:S01]  /*2d9a0*/  STL [R1+0x1350], R0 ;  /* 0x0013500001007387 */ /* 0x0001e20000100800 */
[----:B------:R-:W-:-:S03]  /*2d9b0*/  FMUL R252, R4, R90 ;  /* 0x0000005a04fc7220 */ /* 0x000fc60000400000 */
[----:B------:R-:W3:Y:S01]  /*2d9c0*/  LDL.LU R93, [R1+0x1574] ;  /* 0x00157400015d7983 */ /* 0x000ee20000300800 */
[----:B0-----:R-:W-:-:S03]  /*2d9d0*/  FMUL R0, R4, R92 ;  /* 0x0000005c04007220 */ /* 0x001fc60000400000 */
[----:B------:R-:W3:Y:S04]  /*2d9e0*/  LDL.LU R92, [R1+0x1570] ;  /* 0x00157000015c7983 */ /* 0x000ee80000300800 */
[----:B------:R0:W-:Y:S04]  /*2d9f0*/  STL [R1+0x42c], R19 ;  /* 0x00042c1301007387 */ /* 0x0001e80000100800 */
[----:B------:R-:W3:Y:S04]  /*2da00*/  LDL.LU R91, [R1+0x156c] ;  /* 0x00156c00015b7983 */ /* 0x000ee80000300800 */
[----:B------:R1:W-:Y:S01]  /*2da10*/  STL [R1+0x428], R0 ;  /* 0x0004280001007387 */ /* 0x0003e20000100800 */
[----:B0-----:R-:W-:-:S03]  /*2da20*/  FMUL R19, R4, R89 ;  /* 0x0000005904137220 */ /* 0x001fc60000400000 */
[----:B------:R-:W-:Y:S01]  /*2da30*/  STL [R1+0x135c], R246 ;  /* 0x00135cf601007387 */ /* 0x000fe20000100800 */
[----:B------:R-:W-:-:S03]  /*2da40*/  FMUL R244, R4, R87 ;  /* 0x0000005704f47220 */ /* 0x000fc60000400000 */
[----:B------:R-:W3:Y:S01]  /*2da50*/  LDL.LU R90, [R1+0x1568] ;  /* 0x00156800015a7983 */ /* 0x000ee20000300800 */
[----:B-1----:R-:W-:-:S03]  /*2da60*/  FMUL R0, R4, R88 ;  /* 0x0000005804007220 */ /* 0x002fc60000400000 */
[----:B------:R-:W-:Y:S01]  /*2da70*/  STL [R1+0x1360], R252 ;  /* 0x001360fc01007387 */ /* 0x000fe20000100800 */
[----:B------:R-:W-:-:S03]  /*2da80*/  FMUL R245, R4, R86 ;  /* 0x0000005604f57220 */ /* 0x000fc60000400000 */
[----:B------:R-:W4:Y:S04]  /*2da90*/  LDL.LU R89, [R1+0x1564] ;  /* 0x0015640001597983 */ /* 0x000f280000300800 */
        /* <DEDUP_REMOVED lines=75> */
[----:B------:R-:W-:Y:S01]  /*2df50*/  @!P4 FMUL R59, R59, 16777216 ;  /* 0x4b8000003b3bc820 */ /* 0x000fe20000400000 */
[----:B0-----:R-:W-:-:S02]  /*2df60*/  FMUL R19, R4, R61 ;  /* 0x0000003d04137220 */ /* 0x001fc40000400000 */
[----:B------:R-:W-:Y:S01]  /*2df70*/  STL [R1+0x13a4], R243 ;  /* 0x0013a4f301007387 */ /* 0x000fe20000100800 */
[----:B------:R-:W-:Y:S01]  /*2df80*/  @!P4 FMUL R58, R58, 16777216 ;  /* 0x4b8000003a3ac820 */ /* 0x000fe20000400000 */
[C---:B-1----:R-:W-:Y:S02]  /*2df90*/  FMUL R0, R4.reuse, R62 ;  /* 0x0000003e04007220 */ /* 0x042fe40000400000 */
[----:B------:R-:W3:Y:S01]  /*2dfa0*/  LDL.LU R62, [R1+0x14f8] ;  /* 0x0014f800013e7983 */ /* 0x000ee20000300800 */
[----:B------:R-:W-:-:S03]  /*2dfb0*/  FMUL R246, R4, R59 ;  /* 0x0000003b04f67220 */ /* 0x000fc60000400000 */
[----:B------:R0:W-:Y:S01]  /*2dfc0*/  STL [R1+0x13a8], R0 ;  /* 0x0013a80001007387 */ /* 0x0001e20000100800 */
[----:B------:R-:W-:Y:S01]  /*2dfd0*/  @!P4 FMUL R57, R57, 16777216 ;  /* 0x4b8000003939c820 */ /* 0x000fe20000400000 */
[----:B------:R-:W-:Y:S02]  /*2dfe0*/  FMUL R252, R4, R58 ;  /* 0x0000003a04fc7220 */ /* 0x000fe40000400000 */
[----:B------:R-:W3:Y:S01]  /*2dff0*/  LDL.LU R61, [R1+0x14f4] ;  /* 0x0014f400013d7983 */ /* 0x000ee20000300800 */
[----:B------:R-:W-:Y:S01]  /*2e000*/  @!P4 FMUL R56, R56, 16777216 ;  /* 0x4b8000003838c820 */ /* 0x000fe20000400000 */
[----:B0-----:R-:W-:Y:S02]  /*2e010*/  FMUL R0, R4, R60 ;  /* 0x0000003c04007220 */ /* 0x001fe40000400000 */
[----:B------:R-:W3:Y:S01]  /*2e020*/  LDL.LU R60, [R1+0x14f0] ;  /* 0x0014f000013c7983 */ /* 0x000ee20000300800 */
[----:B------:R-:W-:-:S03]  /*2e030*/  @!P4 FMUL R55, R55, 16777216 ;  /* 0x4b8000003737c820 */ /* 0x000fc60000400000 */
[----:B------:R0:W-:Y:S01]  /*2e040*/  STL [R1+0x350], R19 ;  /* 0x0003501301007387 */ /* 0x0001e20000100800 */
[----:B------:R-:W-:-:S03]  /*2e050*/  @!P4 FMUL R54, R54, 16777216 ;  /* 0x4b8000003636c820 */ /* 0x000fc60000400000 */
        /* <DEDUP_REMOVED lines=8> */
[----:B------:R-:W-:Y:S01]  /*2e0e0*/  @!P4 FMUL R53, R53, 16777216 ;  /* 0x4b8000003535c820 */ /* 0x000fe20000400000 */
[----:B------:R-:W-:Y:S02]  /*2e0f0*/  FMUL R245, R4, R54 ;  /* 0x0000003604f57220 */ /* 0x000fe40000400000 */
[----:B------:R-:W4:Y:S01]  /*2e100*/  LDL.LU R57, [R1+0x14e4] ;  /* 0x0014e40001397983 */ /* 0x000f220000300800 */
[----:B------:R-:W-:-:S03]  /*2e110*/  @!P4 FMUL R52, R52, 16777216 ;  /* 0x4b8000003434c820 */ /* 0x000fc60000400000 */
[----:B------:R-:W2:Y:S04]  /*2e120*/  LDL.LU R56, [R1+0x14e0] ;  /* 0x0014e00001387983 */ /* 0x000ea80000300800 */
[----:B------:R0:W-:Y:S04]  /*2e130*/  STL [R1+0x338], R19 ;  /* 0x0003381301007387 */ /* 0x0001e80000100800 */
[----:B------:R-:W3:Y:S01]  /*2e140*/  LDL.LU R55, [R1+0x14dc] ;  /* 0x0014dc0001377983 */ /* 0x000ee20000300800 */
[----:B------:R-:W-:-:S03]  /*2e150*/  @!P4 FMUL R51, R51, 16777216 ;  /* 0x4b8000003333c820 */ /* 0x000fc60000400000 */
[----:B------:R1:W-:Y:S01]  /*2e160*/  STL [R1+0x334], R0 ;  /* 0x0003340001007387 */ /* 0x0003e20000100800 */
[----:B0-----:R-:W-:-:S03]  /*2e170*/  FMUL R19, R4, R53 ;  /* 0x0000003504137220 */ /* 0x001fc60000400000 */
[----:B------:R-:W-:Y:S04]  /*2e180*/  STL [R1+0x13c4], R244 ;  /* 0x0013c4f401007387 */ /* 0x000fe80000100800 */
[----:B------:R-:W3:Y:S01]  /*2e190*/  LDL.LU R54, [R1+0x14d8] ;  /* 0x0014d80001367983 */ /* 0x000ee20000300800 */
[----:B-1----:R-:W-:-:S03]  /*2e1a0*/  FMUL R0, R4, R52 ;  /* 0x0000003404007220 */ /* 0x002fc60000400000 */
[----:B------:R-:W-:Y:S01]  /*2e1b0*/  STL [R1+0x13c8], R245 ;  /* 0x0013c8f501007387 */ /* 0x000fe20000100800 */
[----:B------:R-:W-:-:S03]  /*2e1c0*/  @!P4 FMUL R50, R50, 16777216 ;  /* 0x4b8000003232c820 */ /* 0x000fc60000400000 */
[----:B------:R-:W3:Y:S04]  /*2e1d0*/  LDL.LU R53, [R1+0x14d4] ;  /* 0x0014d40001357983 */ /* 0x000ee80000300800 */
[----:B------:R-:W3:Y:S01]  /*2e1e0*/  LDL.LU R52, [R1+0x14d0] ;  /* 0x0014d00001347983 */ /* 0x000ee20000300800 */
[----:B------:R-:W-:-:S03]  /*2e1f0*/  @!P4 FMUL R49, R49, 16777216 ;  /* 0x4b8000003131c820 */ /* 0x000fc60000400000 */
[----:B------:R0:W-:Y:S01]  /*2e200*/  STL [R1+0x304], R19 ;  /* 0x0003041301007387 */ /* 0x0001e20000100800 */
[----:B------:R-:W-:Y:S01]  /*2e210*/  FMUL R240, R4, R50 ;  /* 0x0000003204f07220 */ /* 0x000fe20000400000 */
[----:B------:R-:W-:Y:S01]  /*2e220*/  @!P4 FMUL R48, R48, 16777216 ;  /* 0x4b8000003030c820 */ /* 0x000fe20000400000 */
[----:B------:R-:W-:Y:S01]  /*2e230*/  @!P4 FMUL R47, R47, 16777216 ;  /* 0x4b8000002f2fc820 */ /* 0x000fe20000400000 */
[----:B0-----:R-:W-:Y:S02]  /*2e240*/  FMUL R19, R4, R51 ;  /* 0x0000003304137220 */ /* 0x001fe40000400000 */
[----:B------:R-:W3:Y:S04]  /*2e250*/  LDL.LU R51, [R1+0x14cc] ;  /* 0x0014cc0001337983 */ /* 0x000ee80000300800 */
[----:B------:R0:W-:Y:S04]  /*2e260*/  STL [R1+0x2fc], R0 ;  /* 0x0002fc0001007387 */ /* 0x0001e80000100800 */
[----:B------:R1:W-:Y:S01]  /*2e270*/  STL [R1+0x13cc], R19 ;  /* 0x0013cc1301007387 */ /* 0x0003e20000100800 */
[----:B------:R-:W-:-:S03]  /*2e280*/  @!P4 FMUL R46, R46, 16777216 ;  /* 0x4b8000002e2ec820 */ /* 0x000fc60000400000 */
[----:B------:R-:W3:Y:S01]  /*2e290*/  LDL.LU R50, [R1+0x14c8] ;  /* 0x0014c80001327983 */ /* 0x000ee20000300800 */
[----:B0-----:R-:W-:-:S03]  /*2e2a0*/  FMUL R0, R4, R48 ;  /* 0x0000003004007220 */ /* 0x001fc60000400000 */
[----:B------:R-:W-:Y:S01]  /*2e2b0*/  STL [R1+0x13d0], R240 ;  /* 0x0013d0f001007387 */ /* 0x000fe20000100800 */
[----:B-1----:R-:W-:-:S03]  /*2e2c0*/  FMUL R19, R4, R49 ;  /* 0x0000003104137220 */ /* 0x002fc60000400000 */
[----:B------:R-:W4:Y:S01]  /*2e2d0*/  LDL.LU R49, [R1+0x14c4] ;  /* 0x0014c40001317983 */ /* 0x000f220000300800 */
[----:B------:R-:W-:-:S03]  /*2e2e0*/  FMUL R243, R4, R47 ;  /* 0x0000002f04f37220 */ /* 0x000fc60000400000 */
[----:B------:R-:W2:Y:S01]  /*2e2f0*/  LDL.LU R48, [R1+0x14c0] ;  /* 0x0014c00001307983 */ /* 0x000ea20000300800 */
[----:B------:R-:W-:-:S03]  /*2e300*/  @!P4 FMUL R45, R45, 16777216 ;  /* 0x4b8000002d2dc820 */ /* 0x000fc60000400000 */
[----:B------:R0:W-:Y:S04]  /*2e310*/  STL [R1+0x1f0], R19 ;  /* 0x0001f01301007387 */ /* 0x0001e80000100800 */
[----:B------:R-:W3:Y:S01]  /*2e320*/  LDL.LU R47, [R1+0x14bc] ;  /* 0x0014bc00012f7983 */ /* 0x000ee20000300800 */
[----:B------:R-:W-:-:S03]  /*2e330*/  @!P4 FMUL R44, R44, 16777216 ;  /* 0x4b8000002c2cc820 */ /* 0x000fc60000400000 */
[----:B------:R1:W-:Y:S01]  /*2e340*/  STL [R1+0x1e4], R0 ;  /* 0x0001e40001007387 */ /* 0x0003e20000100800 */
[----:B------:R-:W-:Y:S01]  /*2e350*/  @!P4 FMUL R43, R43, 16777216 ;  /* 0x4b8000002b2bc820 */ /* 0x000fe20000400000 */
[----:B0-----:R-:W-:Y:S02]  /*2e360*/  FMUL R19, R4, R45 ;  /* 0x0000002d04137220 */ /* 0x001fe40000400000 */
[----:B------:R-:W-:Y:S01]  /*2e370*/  STL [R1+0x13d4], R243 ;  /* 0x0013d4f301007387 */ /* 0x000fe20000100800 */
[----:B------:R-:W-:Y:S01]  /*2e380*/  @!P4 FMUL R42, R42, 16777216 ;  /* 0x4b8000002a2ac820 */ /* 0x000fe20000400000 */
[C---:B-1----:R-:W-:Y:S02]  /*2e390*/  FMUL R0, R4.reuse, R46 ;  /* 0x0000002e04007220 */ /* 0x042fe40000400000 */
[----:B------:R-:W3:Y:S01]  /*2e3a0*/  LDL.LU R46, [R1+0x14b8] ;  /* 0x0014b800012e7983 */ /* 0x000ee20000300800 */
[----:B------:R-:W-:-:S03]  /*2e3b0*/  FMUL R246, R4, R43 ;  /* 0x0000002b04f67220 */ /* 0x000fc60000400000 */
[----:B------:R0:W-:Y:S01]  /*2e3c0*/  STL [R1+0x13d8], R0 ;  /* 0x0013d80001007387 */ /* 0x0001e20000100800 */
[----:B------:R-:W-:Y:S01]  /*2e3d0*/  @!P4 FMUL R41, R41, 16777216 ;  /* 0x4b8000002929c820 */ /* 0x000fe20000400000 */
[----:B------:R-:W-:Y:S02]  /*2e3e0*/  @!P4 FMUL R247, R247, 16777216 ;  /* 0x4b800000f7f7c820 */ /* 0x000fe40000400000 */
[----:B------:R-:W3:Y:S01]  /*2e3f0*/  LDL.LU R45, [R1+0x14b4] ;  /* 0x0014b400012d7983 */ /* 0x000ee20000300800 */
[----:B------:R-:W-:Y:S01]  /*2e400*/  FMUL R252, R4, R42 ;  /* 0x0000002a04fc7220 */ /* 0x000fe20000400000 */
[----:B------:R-:W-:Y:S01]  /*2e410*/  @!P4 FMUL R40, R40, 16777216 ;  /* 0x4b8000002828c820 */ /* 0x000fe20000400000 */
[----:B0-----:R-:W-:Y:S02]  /*2e420*/  FMUL R0, R4, R44 ;  /* 0x0000002c04007220 */ /* 0x001fe40000400000 */
[----:B------:R-:W3:Y:S01]  /*2e430*/  LDL.LU R44, [R1+0x14b0] ;  /* 0x0014b000012c7983 */ /* 0x000ee20000300800 */
[----:B------:R-:W-:-:S03]  /*2e440*/  @!P4 FMUL R242, R242, 16777216 ;  /* 0x4b800000f2f2c820 */ /* 0x000fc60000400000 */
[----:B------:R0:W-:Y:S01]  /*2e450*/  STL [R1+0x1c4], R19 ;  /* 0x0001c41301007387 */ /* 0x0001e20000100800 */
[----:B------:R-:W-:-:S03]  /*2e460*/  FMUL R247, R4, R247 ;  /* 0x000000f704f77220 */ /* 0x000fc60000400000 */
[----:B------:R-:W3:Y:S01]  /*2e470*/  LDL.LU R43, [R1+0x14ac] ;  /* 0x0014ac00012b7983 */ /* 0x000ee20000300800 */
[----:B------:R-:W-:-:S03]  /*2e480*/  @!P4 FMUL R39, R39, 16777216 ;  /* 0x4b8000002727c820 */ /* 0x000fc60000400000 */
        /* <DEDUP_REMOVED lines=8> */
[----:B------:R-:W-:Y:S02]  /*2e510*/  @!P4 FMUL R37, R37, 16777216 ;  /* 0x4b8000002525c820 */ /* 0x000fe40000400000 */
[----:B------:R-:W4:Y:S01]  /*2e520*/  LDL.LU R41, [R1+0x14a4] ;  /* 0x0014a40001297983 */ /* 0x000f220000300800 */
[----:B------:R-:W-:-:S03]  /*2e530*/  @!P4 FMUL R36, R36, 16777216 ;  /* 0x4b8000002424c820 */ /* 0x000fc60000400000 */
[----:B------:R-:W2:Y:S04]  /*2e540*/  LDL.LU R40, [R1+0x14a0] ;  /* 0x0014a00001287983 */ /* 0x000ea80000300800 */
[----:B------:R0:W-:Y:S01]  /*2e550*/  STL [R1+0x1b0], R19 ;  /* 0x0001b01301007387 */ /* 0x0001e20000100800 */
[----:B------:R-:W-:-:S03]  /*2e560*/  FMUL R244, R4, R37 ;  /* 0x0000002504f47220 */ /* 0x000fc60000400000 */
[----:B------:R-:W-:Y:S01]  /*2e570*/  STL [R1+0x13e4], R247 ;  /* 0x0013e4f701007387 */ /* 0x000fe20000100800 */
[----:B------:R-:W-:-:S03]  /*2e580*/  @!P4 FMUL R35, R35, 16777216 ;  /* 0x4b8000002323c820 */ /* 0x000fc60000400000 */
[----:B------:R1:W-:Y:S01]  /*2e590*/  STL [R1+0x1a4], R0 ;  /* 0x0001a40001007387 */ /* 0x0003e20000100800 */
[----:B0-----:R-:W-:-:S03]  /*2e5a0*/  FMUL R19, R4, R39 ;  /* 0x0000002704137220 */ /* 0x001fc60000400000 */
[----:B------:R-:W-:Y:S01]  /*2e5b0*/  STL [R1+0x13e8], R242 ;  /* 0x0013e8f201007387 */ /* 0x000fe20000100800 */
[----:B------:R-:W-:-:S03]  /*2e5c0*/  FMUL R245, R4, R36 ;  /* 0x0000002404f57220 */ /* 0x000fc60000400000 */
[----:B------:R-:W3:Y:S01]  /*2e5d0*/  LDL.LU R39, [R1+0x149c] ;  /* 0x00149c0001277983 */ /* 0x000ee20000300800 */
[----:B-1----:R-:W-:-:S03]  /*2e5e0*/  FMUL R0, R4, R38 ;  /* 0x0000002604007220 */ /* 0x002fc60000400000 */
[----:B------:R-:W3:Y:S01]  /*2e5f0*/  LDL.LU R38, [R1+0x1498] ;  /* 0x0014980001267983 */ /* 0x000ee20000300800 */
[----:B------:R-:W-:-:S03]  /*2e600*/  @!P4 FMUL R34, R34, 16777216 ;  /* 0x4b8000002222c820 */ /* 0x000fc60000400000 */
        /* <DEDUP_REMOVED lines=18> */
[----:B------:R-:W4:Y:S04]  /*2e730*/  LDL.LU R33, [R1+0x1484] ;  /* 0x0014840001217983 */ /* 0x000f280000300800 */
[----:B------:R0:W-:Y:S04]  /*2e740*/  STL [R1+0x164], R0 ;  /* 0x0001640001007387 */ /* 0x0001e80000100800 */
[----:B------:R1:W-:Y:S01]  /*2e750*/  STL [R1+0x13f4], R19 ;  /* 0x0013f41301007387 */ /* 0x0003e20000100800 */
[----:B------:R-:W-:-:S03]  /*2e760*/  @!P4 FMUL R28, R28, 16777216 ;  /* 0x4b8000001c1cc820 */ /* 0x000fc60000400000 */
[----:B------:R-:W2:Y:S01]  /*2e770*/  LDL.LU R32, [R1+0x1480] ;  /* 0x0014800001207983 */ /* 0x000ea20000300800 */
[----:B0-----:R-:W-:-:S03]  /*2e780*/  FMUL R0, R4, R30 ;  /* 0x0000001e04007220 */ /* 0x001fc60000400000 */
[----:B------:R-:W-:Y:S01]  /*2e790*/  STL [R1+0x13f8], R240 ;  /* 0x0013f8f001007387 */ /* 0x000fe20000100800 */
[----:B-1----:R-:W-:-:S03]  /*2e7a0*/  FMUL R19, R4, R31 ;  /* 0x0000001f04137220 */ /* 0x002fc60000400000 */
[----:B------:R-:W3:Y:S01]  /*2e7b0*/  LDL.LU R31, [R1+0x147c] ;  /* 0x00147c00011f7983 */ /* 0x000ee20000300800 */
[----:B------:R-:W-:-:S03]  /*2e7c0*/  FMUL R243, R4, R29 ;  /* 0x0000001d04f37220 */ /* 0x000fc60000400000 */
[----:B------:R-:W3:Y:S01]  /*2e7d0*/  LDL.LU R30, [R1+0x1478] ;  /* 0x00147800011e7983 */ /* 0x000ee20000300800 */
[----:B------:R-:W-:-:S03]  /*2e7e0*/  @!P4 FMUL R27, R27, 16777216 ;  /* 0x4b8000001b1bc820 */ /* 0x000fc60000400000 */
[----:B------:R0:W-:Y:S01]  /*2e7f0*/  STL [R1+0x144], R19 ;  /* 0x0001441301007387 */ /* 0x0001e20000100800 */
[----:B------:R-:W-:-:S03]  /*2e800*/  @!P4 FMUL R5, R5, 16777216 ;  /* 0x4b8000000505c820 */ /* 0x000fc60000400000 */
[----:B------:R-:W3:Y:S01]  /*2e810*/  LDL.LU R29, [R1+0x1474] ;  /* 0x00147400011d7983 */ /* 0x000ee20000300800 */
[----:B------:R-:W-:-:S03]  /*2e820*/  @!P4 FMUL R26, R26, 16777216 ;  /* 0x4b8000001a1ac820 */ /* 0x000fc60000400000 */
[----:B------:R1:W-:Y:S01]  /*2e830*/  STL [R1+0x140], R0 ;  /* 0x0001400001007387 */ /* 0x0003e20000100800 */
[----:B------:R-:W-:Y:S01]  /*2e840*/  @!P4 FMUL R241, R241, 16777216 ;  /* 0x4b800000f1f1c820 */ /* 0x000fe20000400000 */
[C---:B0-----:R-:W-:Y:S02]  /*2e850*/  FMUL R19, R4.reuse, R27 ;  /* 0x0000001b04137220 */ /* 0x041fe40000400000 */
[----:B------:R-:W-:Y:S01]  /*2e860*/  STL [R1+0x13fc], R243 ;  /* 0x0013fcf301007387 */ /* 0x000fe20000100800 */
[C---:B------:R-:W-:Y:S01]  /*2e870*/  FMUL R246, R4.reuse, R5 ;  /* 0x0000000504f67220 */ /* 0x040fe20000400000 */
[----:B-1----:R-:W-:Y:S02]  /*2e880*/  FMUL R0, R4, R28 ;  /* 0x0000001c04007220 */ /* 0x002fe40000400000 */
[----:B------:R-:W3:Y:S01]  /*2e890*/  LDL.LU R28, [R1+0x1470] ;  /* 0x00147000011c7983 */ /* 0x000ee20000300800 */
[----:B------:R-:W-:Y:S01]  /*2e8a0*/  @!P4 FMUL R12, R12, 16777216 ;  /* 0x4b8000000c0cc820 */ /* 0x000fe20000400000 */
[----:B------:R-:W-:-:S02]  /*2e8b0*/  @!P4 FMUL R8, R8, 16777216 ;  /* 0x4b8000000808c820 */ /* 0x000fc40000400000 */
[----:B------:R0:W-:Y:S01]  /*2e8c0*/  STL [R1+0x1400], R0 ;  /* 0x0014000001007387 */ /* 0x0001e20000100800 */
[----:B------:R-:W-:Y:S01]  /*2e8d0*/  @!P4 FMUL R9, R9, 16777216 ;  /* 0x4b8000000909c820 */ /* 0x000fe20000400000 */
[C---:B------:R-:W-:Y:S02]  /*2e8e0*/  FMUL R252, R4.reuse, R241 ;  /* 0x000000f104fc7220 */ /* 0x040fe40000400000 */
[----:B------:R-:W3:Y:S01]  /*2e8f0*/  LDL.LU R27, [R1+0x146c] ;  /* 0x00146c00011b7983 */ /* 0x000ee20000300800 */
[C---:B------:R-:W-:Y:S01]  /*2e900*/  FMUL R5, R4.reuse, R12 ;  /* 0x0000000c04057220 */ /* 0x040fe20000400000 */
[C---:B0-----:R-:W-:Y:S02]  /*2e910*/  FMUL R0, R4.reuse, R26 ;  /* 0x0000001a04007220 */ /* 0x041fe40000400000 */
[----:B------:R-:W3:Y:S01]  /*2e920*/  LDL.LU R26, [R1+0x1468] ;  /* 0x00146800011a7983 */ /* 0x000ee20000300800 */
[----:B------:R-:W-:-:S03]  /*2e930*/  FMUL R247, R4, R8 ;  /* 0x0000000804f77220 */ /* 0x000fc60000400000 */
[----:B------:R-:W-:Y:S04]  /*2e940*/  STL [R1+0x124], R19 ;  /* 0x0001241301007387 */ /* 0x000fe80000100800 */
[----:B------:R-:W-:Y:S04]  /*2e950*/  STL [R1+0x1404], R246 ;  /* 0x001404f601007387 */ /* 0x000fe80000100800 */
[----:B------:R0:W-:Y:S01]  /*2e960*/  STL [R1+0x120], R0 ;  /* 0x0001200001007387 */ /* 0x0001e20000100800 */
[----:B------:R-:W-:-:S03]  /*2e970*/  @!P4 FMUL R250, R250, 16777216 ;  /* 0x4b800000fafac820 */ /* 0x000fc60000400000 */
[----:B------:R-:W-:Y:S01]  /*2e980*/  STL [R1+0x1408], R252 ;  /* 0x001408fc01007387 */ /* 0x000fe20000100800 */
[----:B0-----:R-:W-:-:S03]  /*2e990*/  FMUL R0, R4, R9 ;  /* 0x0000000904007220 */ /* 0x001fc60000400000 */
[----:B------:R-:W-:Y:S04]  /*2e9a0*/  STL [R1+0x104], R5 ;  /* 0x0001040501007387 */ /* 0x000fe80000100800 */
[----:B------:R0:W-:Y:S01]  /*2e9b0*/  STL [R1+0x140c], R247 ;  /* 0x00140cf701007387 */ /* 0x0001e20000100800 */
[----:B------:R-:W-:-:S03]  /*2e9c0*/  @!P4 FMUL R25, R25, 16777216 ;  /* 0x4b8000001919c820 */ /* 0x000fc60000400000 */
[----:B------:R1:W-:Y:S01]  /*2e9d0*/  STL [R1+0xf8], R0 ;  /* 0x0000f80001007387 */ /* 0x0003e20000100800 */
[----:B------:R-:W-:-:S03]  /*2e9e0*/  FMUL R242, R4, R250 ;  /* 0x000000fa04f27220 */ /* 0x000fc60000400000 */
[----:B------:R-:W3:Y:S01]  /*2e9f0*/  LDL.LU R241, [R1+0x868] ;  /* 0x0008680001f17983 */ /* 0x000ee20000300800 */
[----:B------:R-:W-:-:S03]  /*2ea00*/  @!P4 FMUL R24, R24, 16777216 ;  /* 0x4b8000001818c820 */ /* 0x000fc60000400000 */
[----:B0-----:R-:W3:Y:S01]  /*2ea10*/  LDL.LU R247, [R1+0x54] ;  /* 0x0000540001f77983 */ /* 0x001ee20000300800 */
[----:B------:R-:W-:-:S03]  /*2ea20*/  @!P4 FMUL R23, R23, 16777216 ;  /* 0x4b8000001717c820 */ /* 0x000fc60000400000 */
[----:B------:R-:W3:Y:S01]  /*2ea30*/  LDL.LU R12, [R1+0x4c] ;  /* 0x00004c00010c7983 */ /* 0x000ee20000300800 */
[----:B------:R-:W-:-:S03]  /*2ea40*/  FMUL R19, R4, R25 ;  /* 0x0000001904137220 */ /* 0x000fc60000400000 */
[----:B------:R-:W3:Y:S04]  /*2ea50*/  LDL.LU R9, [R1+0x44] ;  /* 0x0000440001097983 */ /* 0x000ee80000300800 */
[----:B------:R-:W3:Y:S01]  /*2ea60*/  LDL.LU R5, [R1+0x38] ;  /* 0x0000380001057983 */ /* 0x000ee20000300800 */
[----:B-1----:R-:W-:-:S03]  /*2ea70*/  FMUL R0, R4, R24 ;  /* 0x0000001804007220 */ /* 0x002fc60000400000 */
[----:B------:R-:W3:Y:S01]  /*2ea80*/  LDL.LU R8, [R1+0x2c] ;  /* 0x00002c0001087983 */ /* 0x000ee20000300800 */
[----:B------:R-:W-:-:S03]  /*2ea90*/  FMUL R244, R4, R23 ;  /* 0x0000001704f47220 */ /* 0x000fc60000400000 */
[----:B------:R-:W3:Y:S01]  /*2eaa0*/  LDL.LU R250, [R1+0x28] ;  /* 0x0000280001fa7983 */ /* 0x000ee20000300800 */
[----:B------:R-:W-:-:S03]  /*2eab0*/  @!P4 FMUL R22, R22, 16777216 ;  /* 0x4b8000001616c820 */ /* 0x000fc60000400000 */
[----:B------:R0:W-:Y:S01]  /*2eac0*/  STL [R1+0x1410], R242 ;  /* 0x001410f201007387 */ /* 0x0001e20000100800 */
[----:B------:R-:W-:Y:S01]  /*2ead0*/  @!P4 FMUL R21, R21, 16777216 ;  /* 0x4b8000001515c820 */ /* 0x000fe20000400000 */
[----:B------:R-:W-:Y:S01]  /*2eae0*/  @!P4 FMUL R20, R20, 16777216 ;  /* 0x4b8000001414c820 */ /* 0x000fe20000400000 */
[----:B------:R-:W-:Y:S01]  /*2eaf0*/  @!P4 FMUL R17, R17, 16777216 ;  /* 0x4b8000001111c820 */ /* 0x000fe20000400000 */
[----:B0-----:R-:W3:Y:S04]  /*2eb00*/  LDL.LU R242, [R1+0x50] ;  /* 0x0000500001f27983 */ /* 0x001ee80000300800 */
[----:B------:R-:W3:Y:S04]  /*2eb10*/  LDL.LU R25, [R1+0x1464] ;  /* 0x0014640001197983 */ /* 0x000ee80000300800 */
[----:B------:R-:W3:Y:S04]  /*2eb20*/  LDL.LU R24, [R1+0x1460] ;  /* 0x0014600001187983 */ /* 0x000ee80000300800 */
[----:B------:R0:W-:Y:S01]  /*2eb30*/  STL [R1+0xdc], R19 ;  /* 0x0000dc1301007387 */ /* 0x0001e20000100800 */
[----:B------:R-:W-:-:S03]  /*2eb40*/  FMUL R245, R4, R22 ;  /* 0x0000001604f57220 */ /* 0x000fc60000400000 */
[----:B------:R-:W3:Y:S04]  /*2eb50*/  LDL.LU R23, [R1+0x145c] ;  /* 0x00145c0001177983 */ /* 0x000ee80000300800 */
[----:B------:R1:W-:Y:S01]  /*2eb60*/  STL [R1+0xd8], R0 ;  /* 0x0000d80001007387 */ /* 0x0003e20000100800 */
[----:B0-----:R-:W-:-:S03]  /*2eb70*/  FMUL R19, R4, R21 ;  /* 0x0000001504137220 */ /* 0x001fc60000400000 */
[----:B------:R0:W-:Y:S01]  /*2eb80*/  STL [R1+0x1414], R244 ;  /* 0x001414f401007387 */ /* 0x0001e20000100800 */
[----:B------:R-:W-:Y:S01]  /*2eb90*/  @!P4 FMUL R16, R16, 16777216 ;  /* 0x4b8000001010c820 */ /* 0x000fe20000400000 */
[----:B------:R-:W-:Y:S01]  /*2eba0*/  @!P4 FMUL R15, R15, 16777216 ;  /* 0x4b8000000f0fc820 */ /* 0x000fe20000400000 */
[----:B------:R-:W-:Y:S01]  /*2ebb0*/  @!P4 FMUL R14, R14, 16777216 ;  /* 0x4b8000000e0ec820 */ /* 0x000fe20000400000 */
[C---:B-1----:R-:W-:Y:S01]  /*2ebc0*/  FMUL R0, R4.reuse, R20 ;  /* 0x0000001404007220 */ /* 0x042fe20000400000 */
[----:B0-----:R-:W3:Y:S04]  /*2ebd0*/  LDL.LU R244, [R1+0x3c] ;  /* 0x00003c0001f47983 */ /* 0x001ee80000300800 */
[----:B------:R-:W3:Y:S04]  /*2ebe0*/  LDL.LU R22, [R1+0x1458] ;  /* 0x0014580001167983 */ /* 0x000ee80000300800 */
[----:B------:R-:W3:Y:S01]  /*2ebf0*/  LDL.LU R21, [R1+0x1454] ;  /* 0x0014540001157983 */ /* 0x000ee20000300800 */
[----:B------:R-:W-:-:S03]  /*2ec00*/  FMUL R243, R4, R15 ;  /* 0x0000000f04f37220 */ /* 0x000fc60000400000 */
        /* <DEDUP_REMOVED lines=9> */
[----:B------:R-:W3:Y:S01]  /*2eca0*/  LDL.LU R16, [R1+0x1448] ;  /* 0x0014480001107983 */ /* 0x000ee20000300800 */
[----:B------:R-:W-:-:S03]  /*2ecb0*/  @!P4 FMUL R7, R7, 16777216 ;  /* 0x4b8000000707c820 */ /* 0x000fc60000400000 */
[----:B------:R-:W3:Y:S01]  /*2ecc0*/  LDL.LU R15, [R1+0x1444] ;  /* 0x00144400010f7983 */ /* 0x000ee20000300800 */
[----:B0-----:R-:W-:-:S03]  /*2ecd0*/  FMUL R0, R4, R14 ;  /* 0x0000000e04007220 */ /* 0x001fc60000400000 */
[----:B------:R-:W3:Y:S01]  /*2ece0*/  LDL.LU R14, [R1+0x1440] ;  /* 0x00144000010e7983 */ /* 0x000ee20000300800 */
[----:B------:R-:W-:-:S03]  /*2ecf0*/  FMUL R246, R4, R10 ;  /* 0x0000000a04f67220 */ /* 0x000fc60000400000 */
[----:B------:R0:W-:Y:S01]  /*2ed00*/  STL [R1+0x9c], R243 ;  /* 0x00009cf301007387 */ /* 0x0001e20000100800 */
[----:B------:R-:W-:Y:S01]  /*2ed10*/  @!P4 FMUL R6, R6, 16777216 ;  /* 0x4b8000000606c820 */ /* 0x000fe20000400000 */
[C---:B------:R-:W-:Y:S01]  /*2ed20*/  FMUL R252, R4.reuse, R7 ;  /* 0x0000000704fc7220 */ /* 0x040fe20000400000 */
[C---:B0-----:R-:W-:Y:S02]  /*2ed30*/  FMUL R243, R4.reuse, R13 ;  /* 0x0000000d04f37220 */ /* 0x041fe40000400000 */
[----:B------:R-:W3:Y:S04]  /*2ed40*/  LDL.LU R13, [R1+0x143c] ;  /* 0x00143c00010d7983 */ /* 0x000ee80000300800 */
[----:B------:R0:W-:Y:S02]  /*2ed50*/  STL [R1+0x98], R0 ;  /* 0x0000980001007387 */ /* 0x0001e40000100800 */
[----:B0-----:R-:W-:-:S02]  /*2ed60*/  FMUL R0, R4, R11 ;  /* 0x0000000b04007220 */ /* 0x001fc40000400000 */
[----:B------:R-:W3:Y:S04]  /*2ed70*/  LDL.LU R11, [R1+0x1438] ;  /* 0x00143800010b7983 */ /* 0x000ee80000300800 */
[----:B------:R-:W3:Y:S04]  /*2ed80*/  LDL.LU R10, [R1+0x1434] ;  /* 0x00143400010a7983 */ /* 0x000ee80000300800 */
[----:B------:R-:W3:Y:S04]  /*2ed90*/  LDL.LU R7, [R1+0x1430] ;  /* 0x0014300001077983 */ /* 0x000ee80000300800 */
[----:B------:R0:W-:Y:S02]  /*2eda0*/  STL [R1+0x7c], R246 ;  /* 0x00007cf601007387 */ /* 0x0001e40000100800 */
[----:B0-----:R-:W-:-:S02]  /*2edb0*/  FMUL R246, R4, R6 ;  /* 0x0000000604f67220 */ /* 0x001fc40000400000 */
[----:B------:R-:W3:Y:S01]  /*2edc0*/  LDL.LU R6, [R1+0x142c] ;  /* 0x00142c0001067983 */ /* 0x000ee20000300800 */
[C---:B------:R-:W-:Y:S01]  /*2edd0*/  FSETP.GEU.AND P3, PT, |R3|.reuse, 1.175494350822287508e-38, PT ;  /* 0x008000000300780b */ /* 0x040fe20003f6e200 */
[----:B------:R-:W-:-:S12]  /*2ede0*/  @P0 FMUL R3, R3, 0.25 ;  /* 0x3e80000003030820 */ /* 0x000fd80000400000 */
[----:B------:R-:W-:-:S06]  /*2edf0*/  @!P3 FMUL R3, R3, 16777216 ;  /* 0x4b8000000303b820 */ /* 0x000fcc0000400000 */
[----:B------:R-:W0:Y:S01]  /*2ee00*/  MUFU.RCP R3, R3 ;  /* 0x0000000300037308 */ /* 0x000e220000001000 */
[----:B------:R-:W-:Y:S01]  /*2ee10*/  @!P4 FMUL R251, R251, 16777216 ;  /* 0x4b800000fbfbc820 */ /* 0x000fe20000400000 */
[----:B------:R-:W-:Y:S01]  /*2ee20*/  @!P4 FMUL R18, R18, 16777216 ;  /* 0x4b8000001212c820 */ /* 0x000fe20000400000 */
[----:B------:R1:W-:Y:S03]  /*2ee30*/  STL [R1+0x78], R252 ;  /* 0x000078fc01007387 */ /* 0x0003e60000100800 */
[C---:B------:R-:W-:Y:S01]  /*2ee40*/  FMUL R18, R4.reuse, R18 ;  /* 0x0000001204127220 */ /* 0x040fe20000400000 */
[----:B-1----:R-:W-:Y:S02]  /*2ee50*/  FMUL R252, R4, R251 ;  /* 0x000000fb04fc7220 */ /* 0x002fe40000400000 */
[----:B------:R-:W3:Y:S04]  /*2ee60*/  LDL.LU R251, [R1+0x1428] ;  /* 0x0014280001fb7983 */ /* 0x000ee80000300800 */
[----:B------:R-:W3:Y:S01]  /*2ee70*/  LDL.LU R4, [R1] ;  /* 0x0000000001047983 */ /* 0x000ee20000300800 */
[----:B----4-:R-:W-:Y:S01]  /*2ee80*/  @!P3 FMUL R33, R33, 16777216 ;  /* 0x4b8000002121b820 */ /* 0x010fe20000400000 */
[----:B--2---:R-:W-:Y:S01]  /*2ee90*/  @!P3 FMUL R32, R32, 16777216 ;  /* 0x4b8000002020b820 */ /* 0x004fe20000400000 */
        /* <DEDUP_REMOVED lines=15> */
[----:B---3--:R-:W-:Y:S01]  /*2ef90*/  @!P3 FMUL R12, R12, 16777216 ;  /* 0x4b8000000c0cb820 */ /* 0x008fe20000400000 */
[----:B------:R-:W-:-:S03]  /*2efa0*/  @!P3 FMUL R9, R9, 16777216 ;  /* 0x4b8000000909b820 */ /* 0x000fc60000400000 */
[C---:B0-----:R-:W-:Y:S01]  /*2efb0*/  FMUL R12, R3.reuse, R12 ;  /* 0x0000000c030c7220 */ /* 0x041fe20000400000 */
[----:B------:R-:W-:Y:S01]  /*2efc0*/  FMUL R9, R3, R9 ;  /* 0x0000000903097220 */ /* 0x000fe20000400000 */
[----:B------:R-:W-:-:S03]  /*2efd0*/  @!P3 FMUL R8, R8, 16777216 ;  /* 0x4b8000000808b820 */ /* 0x000fc60000400000 */
[----:B------:R0:W-:Y:S01]  /*2efe0*/  STL [R1+0x3dc], R12 ;  /* 0x0003dc0c01007387 */ /* 0x0001e20000100800 */
[----:B------:R-:W-:Y:S01]  /*2eff0*/  @!P3 FMUL R250, R250, 16777216 ;  /* 0x4b800000fafab820 */ /* 0x000fe20000400000 */
[----:B------:R-:W-:-:S03]  /*2f000*/  FMUL R8, R3, R8 ;  /* 0x0000000803087220 */ /* 0x000fc60000400000 */
[----:B------:R-:W-:Y:S01]  /*2f010*/  FMUL R250, R3, R250 ;  /* 0x000000fa03fa7220 */ /* 0x000fe20000400000 */
[----:B0-----:R-:W2:Y:S04]  /*2f020*/  LDL.LU R12, [R1+0x1424] ;  /* 0x00142400010c7983 */ /* 0x001ea80000300800 */
[----:B------:R0:W-:Y:S04]  /*2f030*/  STL [R1+0x3d4], R9 ;  /* 0x0003d40901007387 */ /* 0x0001e80000100800 */
[----:B0-----:R-:W3:Y:S04]  /*2f040*/  LDL.LU R9, [R1+0x1420] ;  /* 0x0014200001097983 */ /* 0x001ee80000300800 */
[----:B------:R0:W-:Y:S04]  /*2f050*/  STL [R1+0x3c8], R8 ;  /* 0x0003c80801007387 */ /* 0x0001e80000100800 */
[----:B0-----:R-:W4:Y:S04]  /*2f060*/  LDL.LU R8, [R1+0x141c] ;  /* 0x00141c0001087983 */ /* 0x001f280000300800 */
[----:B------:R0:W-:Y:S01]  /*2f070*/  STL [R1+0x3c0], R250 ;  /* 0x0003c0fa01007387 */ /* 0x0001e20000100800 */
[----:B------:R-:W-:-:S03]  /*2f080*/  @!P3 FMUL R24, R24, 16777216 ;  /* 0x4b8000001818b820 */ /* 0x000fc60000400000 */
[----:B0-----:R-:W2:Y:S01]  /*2f090*/  LDL.LU R250, [R1+0x1418] ;  /* 0x0014180001fa7983 */ /* 0x001ea20000300800 */
[----:B------:R-:W-:Y:S01]  /*2f0a0*/  @!P3 FMUL R25, R25, 16777216 ;  /* 0x4b8000001919b820 */ /* 0x000fe20000400000 */
[----:B------:R-:W-:Y:S01]  /*2f0b0*/  @!P3 FMUL R15, R15, 16777216 ;  /* 0x4b8000000f0fb820 */ /* 0x000fe20000400000 */
[----:B------:R-:W-:Y:S01]  /*2f0c0*/  @!P3 FMUL R14, R14, 16777216 ;  /* 0x4b8000000e0eb820 */ /* 0x000fe20000400000 */
[----:B------:R-:W-:Y:S01]  /*2f0d0*/  @!P3 FMUL R7, R7, 16777216 ;  /* 0x4b8000000707b820 */ /* 0x000fe20000400000 */
[----:B------:R-:W-:-:S04]  /*2f0e0*/  @!P3 FMUL R6, R6, 16777216 ;  /* 0x4b8000000606b820 */ /* 0x000fc80000400000 */
[----:B------:R-:W-:-:S05]  /*2f0f0*/  FMUL R6, R3, R6 ;  /* 0x0000000603067220 */ /* 0x000fca0000400000 */
[----:B------:R0:W-:Y:S02]  /*2f100*/  STL [R1+0x3ac], R6 ;  /* 0x0003ac0601007387 */ /* 0x0001e40000100800 */
[C---:B0-----:R-:W-:Y:S01]  /*2f110*/  FMUL R6, R3.reuse, R7 ;  /* 0x0000000703067220 */ /* 0x041fe20000400000 */
[----:B------:R-:W-:-:S04]  /*2f120*/  FMUL R7, R3, R14 ;  /* 0x0000000e03077220 */ /* 0x000fc80000400000 */
[----:B------:R0:W-:Y:S04]  /*2f130*/  STL [R1+0x3a8], R6 ;  /* 0x0003a80601007387 */ /* 0x0001e80000100800 */
[----:B------:R1:W-:Y:S01]  /*2f140*/  STL [R1+0x3a4], R7 ;  /* 0x0003a40701007387 */ /* 0x0003e20000100800 */
[C---:B0-----:R-:W-:Y:S01]  /*2f150*/  FMUL R6, R3.reuse, R15 ;  /* 0x0000000f03067220 */ /* 0x041fe20000400000 */
[----:B-1----:R-:W-:-:S04]  /*2f160*/  FMUL R7, R3, R24 ;  /* 0x0000001803077220 */ /* 0x002fc80000400000 */
        /* <DEDUP_REMOVED lines=30> */
[----:B0-----:R-:W-:Y:S01]  /*2f350*/  FMUL R6, R3, R81 ;  /* 0x0000005103067220 */ /* 0x001fe20000400000 */
[----:B------:R-:W-:Y:S01]  /*2f360*/  @!P3 FMUL R97, R97, 16777216 ;  /* 0x4b8000006161b820 */ /* 0x000fe20000400000 */
[----:B-1----:R-:W-:-:S03]  /*2f370*/  FMUL R7, R3, R88 ;  /* 0x0000005803077220 */ /* 0x002fc60000400000 */
[----:B------:R0:W-:Y:S01]  /*2f380*/  STL [R1+0x174], R6 ;  /* 0x0001740601007387 */ /* 0x0001e20000100800 */
[----:B------:R-:W-:-:S03]  /*2f390*/  @!P3 FMUL R104, R104, 16777216 ;  /* 0x4b8000006868b820 */ /* 0x000fc60000400000 */
        /* <DEDUP_REMOVED lines=19> */
[C---:B0-----:R-:W-:Y:S01]  /*2f4d0*/  FMUL R6, R3.reuse, R113 ;  /* 0x0000007103067220 */ /* 0x041fe20000400000 */
[----:B-1----:R-:W-:-:S04]  /*2f4e0*/  FMUL R7, R3, R120 ;  /* 0x0000007803077220 */ /* 0x002fc80000400000 */
[----:B------:R0:W-:Y:S01]  /*2f4f0*/  STL [R1+0x8c], R6 ;  /* 0x00008c0601007387 */ /* 0x0001e20000100800 */
[----:B------:R-:W-:-:S03]  /*2f500*/  FMUL R14, R3, R128 ;  /* 0x00000080030e7220 */ /* 0x000fc60000400000 */
[----:B------:R-:W-:Y:S01]  /*2f510*/  STL [R1+0x54], R7 ;  /* 0x0000540701007387 */ /* 0x000fe20000100800 */
[----:B0-----:R-:W-:-:S05]  /*2f520*/  FMUL R6, R3, R121 ;  /* 0x0000007903067220 */ /* 0x001fca0000400000 */
[----:B------:R0:W-:Y:S04]  /*2f530*/  STL [R1+0x50], R6 ;  /* 0x0000500601007387 */ /* 0x0001e80000100800 */
[----:B0-----:R-:W2:Y:S04]  /*2f540*/  LDL.LU R6, [R1+0x86c] ;  /* 0x00086c0001067983 */ /* 0x001ea80000300800 */
[----:B------:R-:W2:Y:S04]  /*2f550*/  LDL.LU R7, [R1+0x100] ;  /* 0x0001000001077983 */ /* 0x000ea80000300800 */
[----:B------:R0:W-:Y:S04]  /*2f560*/  STL [R1+0x4c], R14 ;  /* 0x00004c0e01007387 */ /* 0x0001e80000100800 */
[----:B0-----:R-:W2:Y:S04]  /*2f570*/  LDL.LU R14, [R1+0xfc] ;  /* 0x0000fc00010e7983 */ /* 0x001ea80000300800 */
[----:B------:R-:W2:Y:S04]  /*2f580*/  LDL.LU R41, [R1+0x64] ;  /* 0x0000640001297983 */ /* 0x000ea80000300800 */
[----:B------:R-:W2:Y:S04]  /*2f590*/  LDL.LU R40, [R1+0x5c] ;  /* 0x00005c0001287983 */ /* 0x000ea80000300800 */
[----:B------:R-:W2:Y:S04]  /*2f5a0*/  LDL.LU R15, [R1+0x48] ;  /* 0x00004800010f7983 */ /* 0x000ea80000300800 */
[----:B------:R-:W2:Y:S04]  /*2f5b0*/  LDL.LU R24, [R1+0x40] ;  /* 0x0000400001187983 */ /* 0x000ea80000300800 */
[----:B------:R-:W2:Y:S04]  /*2f5c0*/  LDL.LU R33, [R1+0x34] ;  /* 0x0000340001217983 */ /* 0x000ea80000300800 */
[----:B------:R-:W2:Y:S01]  /*2f5d0*/  LDL.LU R32, [R1+0x30] ;  /* 0x0000300001207983 */ /* 0x000ea20000300800 */
[C---:B------:R-:W-:Y:S01]  /*2f5e0*/  FSETP.GEU.AND P2, PT, |R2|.reuse, 1.175494350822287508e-38, PT ;  /* 0x008000000200780b */ /* 0x040fe20003f4e200 */
[----:B------:R-:W-:-:S02]  /*2f5f0*/  @P1 FMUL R2, R2, 0.25 ;  /* 0x3e80000002021820 */ /* 0x000fc40000400000 */
[----:B------:R-:W2:Y:S10]  /*2f600*/  LDL.LU R25, [R1+0x24] ;  /* 0x0000240001197983 */ /* 0x000eb40000300800 */
[----:B------:R-:W-:-:S06]  /*2f610*/  @!P2 FMUL R2, R2, 16777216 ;  /* 0x4b8000000202a820 */ /* 0x000fcc0000400000 */
[----:B------:R-:W0:Y:S01]  /*2f620*/  MUFU.RCP R2, R2 ;  /* 0x0000000200027308 */ /* 0x000e220000001000 */
[----:B----4-:R-:W-:Y:S01]  /*2f630*/  @!P2 FMUL R8, R8, 16777216 ;  /* 0x4b8000000808a820 */ /* 0x010fe20000400000 */
[----:B---3--:R-:W-:Y:S01]  /*2f640*/  @!P2 FMUL R9, R9, 16777216 ;  /* 0x4b8000000909a820 */ /* 0x008fe20000400000 */
        /* <DEDUP_REMOVED lines=23> */
[C---:B0-----:R-:W-:Y:S01]  /*2f7c0*/  FMUL R56, R2.reuse, R166 ;  /* 0x000000a602387220 */ /* 0x041fe20000400000 */
[----:B------:R-:W-:Y:S01]  /*2f7d0*/  FMUL R167, R2, R167 ;  /* 0x000000a702a77220 */ /* 0x000fe20000400000 */
[----:B------:R-:W-:Y:S01]  /*2f7e0*/  @!P3 FMUL R10, R10, 16777216 ;  /* 0x4b8000000a0ab820 */ /* 0x000fe20000400000 */
[----:B------:R-:W-:Y:S01]  /*2f7f0*/  @!P3 FMUL R11, R11, 16777216 ;  /* 0x4b8000000b0bb820 */ /* 0x000fe20000400000 */
[C---:B------:R-:W-:Y:S01]  /*2f800*/  FMUL R244, R3.reuse, R244 ;  /* 0x000000f403f47220 */ /* 0x040fe20000400000 */
[----:B------:R-:W-:Y:S01]  /*2f810*/  FMUL R5, R3, R5 ;  /* 0x0000000503057220 */ /* 0x000fe20000400000 */
[----:B------:R-:W-:Y:S01]  /*2f820*/  @!P3 FMUL R247, R247, 16777216 ;  /* 0x4b800000f7f7b820 */ /* 0x000fe20000400000 */
[----:B------:R-:W-:Y:S01]  /*2f830*/  @!P3 FMUL R242, R242, 16777216 ;  /* 0x4b800000f2f2b820 */ /* 0x000fe20000400000 */
[C---:B------:R-:W-:Y:S01]  /*2f840*/  FMUL R180, R3.reuse, R180 ;  /* 0x000000b403b47220 */ /* 0x040fe20000400000 */
[C---:B------:R-:W-:Y:S01]  /*2f850*/  FMUL R181, R3.reuse, R181 ;  /* 0x000000b503b57220 */ /* 0x040fe20000400000 */
[C---:B------:R-:W-:Y:S01]  /*2f860*/  FMUL R10, R3.reuse, R10 ;  /* 0x0000000a030a7220 */ /* 0x040fe20000400000 */
[C---:B------:R-:W-:Y:S01]  /*2f870*/  FMUL R11, R3.reuse, R11 ;  /* 0x0000000b030b7220 */ /* 0x040fe20000400000 */
[----:B------:R-:W-:Y:S01]  /*2f880*/  F2FP.SATFINITE.E4M3.F32.PACK_AB_MERGE_C R56, R56, R167, RZ ;  /* 0x000000a73838723e */ /* 0x000fe200048070ff */
[C---:B------:R-:W-:Y:S01]  /*2f890*/  FMUL R247, R3.reuse, R247 ;  /* 0x000000f703f77220 */ /* 0x040fe20000400000 */
[----:B------:R-:W-:Y:S01]  /*2f8a0*/  FMUL R242, R3, R242 ;  /* 0x000000f203f27220 */ /* 0x000fe20000400000 */
[----:B------:R-:W-:-:S02]  /*2f8b0*/  F2FP.SATFINITE.E4M3.F32.PACK_AB_MERGE_C R167, R244, R5, RZ ;  /* 0x00000005f4a7723e */ /* 0x000fc400048070ff */
[----:B------:R-:W-:Y:S02]  /*2f8c0*/  F2FP.SATFINITE.E4M3.F32.PACK_AB_MERGE_C R49, R180, R181, RZ ;  /* 0x000000b5b431723e */ /* 0x000fe400048070ff */
[----:B------:R-:W-:Y:S02]  /*2f8d0*/  F2FP.SATFINITE.E4M3.F32.PACK_AB_MERGE_C R180, R10, R11, RZ ;  /* 0x0000000b0ab4723e */ /* 0x000fe400048070ff */
[----:B------:R-:W-:Y:S01]  /*2f8e0*/  F2FP.SATFINITE.E4M3.F32.PACK_AB_MERGE_C R10, R247, R242, RZ ;  /* 0x000000f2f70a723e */ /* 0x000fe200048070ff */
[----:B--2---:R-:W-:Y:S01]  /*2f8f0*/  @!P2 FMUL R41, R41, 16777216 ;  /* 0x4b8000002929a820 */ /* 0x004fe20000400000 */
[----:B------:R-:W-:-:S03]  /*2f900*/  @!P2 FMUL R40, R40, 16777216 ;  /* 0x4b8000002828a820 */ /* 0x000fc60000400000 */
[C---:B------:R-:W-:Y:S01]  /*2f910*/  FMUL R41, R2.reuse, R41 ;  /* 0x0000002902297220 */ /* 0x040fe20000400000 */
[----:B------:R-:W-:Y:S01]  /*2f920*/  FMUL R40, R2, R40 ;  /* 0x0000002802287220 */ /* 0x000fe20000400000 */
[----:B------:R-:W-:Y:S01]  /*2f930*/  @!P2 FMUL R33, R33, 16777216 ;  /* 0x4b8000002121a820 */ /* 0x000fe20000400000 */
[----:B------:R-:W-:-:S03]  /*2f940*/  @!P2 FMUL R32, R32, 16777216 ;  /* 0x4b8000002020a820 */ /* 0x000fc60000400000 */
[C---:B------:R-:W-:Y:S01]  /*2f950*/  FMUL R33, R2.reuse, R33 ;  /* 0x0000002102217220 */ /* 0x040fe20000400000 */
[----:B------:R-:W-:Y:S01]  /*2f960*/  STL [R1+0x160], R41 ;  /* 0x0001602901007387 */ /* 0x000fe20000100800 */
[----:B------:R-:W-:-:S03]  /*2f970*/  FMUL R32, R2, R32 ;  /* 0x0000002002207220 */ /* 0x000fc60000400000 */
[----:B------:R-:W-:Y:S04]  /*2f980*/  STL [R1+0x134], R40 ;  /* 0x0001342801007387 */ /* 0x000fe80000100800 */
[----:B------:R-:W-:Y:S04]  /*2f990*/  STL [R1+0x130], R33 ;  /* 0x0001302101007387 */ /* 0x000fe80000100800 */
[----:B------:R0:W-:Y:S02]  /*2f9a0*/  STL [R1+0x100], R32 ;  /* 0x0001002001007387 */ /* 0x0001e40000100800 */
[C---:B0-----:R-:W-:Y:S01]  /*2f9b0*/  FMUL R32, R2.reuse, R8 ;  /* 0x0000000802207220 */ /* 0x041fe20000400000 */
[C---:B------:R-:W-:Y:S01]  /*2f9c0*/  FMUL R8, R2.reuse, R9 ;  /* 0x0000000902087220 */ /* 0x040fe20000400000 */
[----:B------:R-:W-:-:S03]  /*2f9d0*/  FMUL R9, R2, R16 ;  /* 0x0000001002097220 */ /* 0x000fc60000400000 */
[----:B------:R-:W-:Y:S04]  /*2f9e0*/  STL [R1+0xfc], R32 ;  /* 0x0000fc2001007387 */ /* 0x000fe80000100800 */
        /* <DEDUP_REMOVED lines=29> */
[----:B------:R-:W-:Y:S01]  /*2fbc0*/  STL [R1+0x28], R9 ;  /* 0x0000280901007387 */ /* 0x000fe20000100800 */
[----:B0-----:R-:W-:-:S05]  /*2fbd0*/  FMUL R8, R2, R75 ;  /* 0x0000004b02087220 */ /* 0x001fca0000400000 */
[----:B------:R0:W-:Y:S04]  /*2fbe0*/  STL [R1+0x24], R8 ;  /* 0x0000240801007387 */ /* 0x0001e80000100800 */
[----:B------:R-:W2:Y:S04]  /*2fbf0*/  LDL.LU R80, [R1+0x158] ;  /* 0x0001580001507983 */ /* 0x000ea80000300800 */
[----:B------:R-:W2:Y:S01]  /*2fc00*/  LDL.LU R65, [R1+0x15c] ;  /* 0x00015c0001417983 */ /* 0x000ea20000300800 */
[----:B0-----:R-:W-:-:S05]  /*2fc10*/  FMUL R8, R2, R82 ;  /* 0x0000005202087220 */ /* 0x001fca0000400000 */
[----:B------:R0:W-:Y:S04]  /*2fc20*/  STL [R1], R8 ;  /* 0x0000000801007387 */ /* 0x0001e80000100800 */
[----:B------:R-:W3:Y:S04]  /*2fc30*/  LDL.LU R82, [R1+0x198] ;  /* 0x0001980001527983 */ /* 0x000ee80000300800 */
[----:B------:R-:W3:Y:S04]  /*2fc40*/  LDL.LU R75, [R1+0x19c] ;  /* 0x00019c00014b7983 */ /* 0x000ee80000300800 */
        /* <DEDUP_REMOVED lines=12> */
[----:B------:R-:W3:Y:S04]  /*2fd10*/  LDL.LU R244, [R1+0x1414] ;  /* 0x0014140001f47983 */ /* 0x000ee80000300800 */
[----:B------:R-:W4:Y:S04]  /*2fd20*/  LDL.LU R96, [R1+0x250] ;  /* 0x0002500001607983 */ /* 0x000f280000300800 */
[----:B------:R-:W4:Y:S04]  /*2fd30*/  LDL.LU R81, [R1+0x254] ;  /* 0x0002540001517983 */ /* 0x000f280000300800 */
[----:B------:R-:W4:Y:S04]  /*2fd40*/  LDL.LU R242, [R1+0x1410] ;  /* 0x0014100001f27983 */ /* 0x000f280000300800 */
[----:B------:R-:W4:Y:S01]  /*2fd50*/  LDL.LU R247, [R1+0x140c] ;  /* 0x00140c0001f77983 */ /* 0x000f220000300800 */
[----:B------:R-:W-:Y:S01]  /*2fd60*/  @!P2 FMUL R7, R7, 16777216 ;  /* 0x4b8000000707a820 */ /* 0x000fe20000400000 */
[----:B------:R-:W-:Y:S01]  /*2fd70*/  @!P2 FMUL R14, R14, 16777216 ;  /* 0x4b8000000e0ea820 */ /* 0x000fe20000400000 */
[----:B------:R-:W-:Y:S01]  /*2fd80*/  @!P3 FMUL R188, R188, 16777216 ;  /* 0x4b800000bcbcb820 */ /* 0x000fe20000400000 */
[----:B------:R-:W-:Y:S01]  /*2fd90*/  @!P3 FMUL R189, R189, 16777216 ;  /* 0x4b800000bdbdb820 */ /* 0x000fe20000400000 */
[----:B------:R-:W-:Y:S01]  /*2fda0*/  @!P2 FMUL R12, R12, 16777216 ;  /* 0x4b8000000c0ca820 */ /* 0x000fe20000400000 */
[----:B------:R-:W-:Y:S01]  /*2fdb0*/  @!P2 FMUL R13, R13, 16777216 ;  /* 0x4b8000000d0da820 */ /* 0x000fe20000400000 */
[----:B------:R-:W-:Y:S01]  /*2fdc0*/  @!P3 FMUL R160, R160, 16777216 ;  /* 0x4b800000a0a0b820 */ /* 0x000fe20000400000 */
[C---:B------:R-:W-:Y:S01]  /*2fdd0*/  FMUL R7, R2.reuse, R7 ;  /* 0x0000000702077220 */ /* 0x040fe20000400000 */
[----:B------:R-:W-:Y:S01]  /*2fde0*/  FMUL R14, R2, R14 ;  /* 0x0000000e020e7220 */ /* 0x000fe20000400000 */
[C---:B------:R-:W-:Y:S01]  /*2fdf0*/  FMUL R188, R3.reuse, R188 ;  /* 0x000000bc03bc7220 */ /* 0x040fe20000400000 */
[----:B------:R-:W-:Y:S01]  /*2fe00*/  FMUL R189, R3, R189 ;  /* 0x000000bd03bd7220 */ /* 0x000fe20000400000 */
[----:B------:R-:W-:Y:S01]  /*2fe10*/  @!P3 FMUL R20, R20, 16777216 ;  /* 0x4b8000001414b820 */ /* 0x000fe20000400000 */
[----:B------:R-:W-:Y:S01]  /*2fe20*/  @!P3 FMUL R21, R21, 16777216 ;  /* 0x4b8000001515b820 */ /* 0x000fe20000400000 */
[C---:B------:R-:W-:Y:S01]  /*2fe30*/  FMUL R12, R2.reuse, R12 ;  /* 0x0000000c020c7220 */ /* 0x040fe20000400000 */
[----:B------:R-:W-:Y:S01]  /*2fe40*/  FMUL R13, R2, R13 ;  /* 0x0000000d020d7220 */ /* 0x000fe20000400000 */
[----:B------:R-:W-:Y:S01]  /*2fe50*/  FMUL R89, R3, R160 ;  /* 0x000000a003597220 */ /* 0x000fe20000400000 */
[----:B------:R-:W-:Y:S01]  /*2fe60*/  F2FP.SATFINITE.E4M3.F32.PACK_AB_MERGE_C R160, R7, R14, RZ ;  /* 0x0000000e07a0723e */ /* 0x000fe200048070ff */
[C---:B------:R-:W-:Y:S01]  /*2fe70*/  FMUL R20, R3.reuse, R20 ;  /* 0x0000001403147220 */ /* 0x040fe20000400000 */
[----:B------:R-:W-:Y:S01]  /*2fe80*/  FMUL R21, R3, R21 ;  /* 0x0000001503157220 */ /* 0x000fe20000400000 */
[----:B------:R-:W-:Y:S01]  /*2fe90*/  F2FP.SATFINITE.E4M3.F32.PACK_AB_MERGE_C R188, R188, R189, RZ ;  /* 0x000000bdbcbc723e */ /* 0x000fe200048070ff */
[----:B------:R-:W-:Y:S01]  /*2fea0*/  @!P2 FMUL R190, R190, 16777216 ;  /* 0x4b800000bebea820 */ /* 0x000fe20000400000 */
[----:B------:R-:W-:Y:S01]  /*2feb0*/  F2FP.SATFINITE.E4M3.F32.PACK_AB_MERGE_C R14, R246, R252, RZ ;  /* 0x000000fcf60e723e */ /* 0x000fe200048070ff */
[----:B------:R-:W-:Y:S01]  /*2fec0*/  @!P2 FMUL R191, R191, 16777216 ;  /* 0x4b800000bfbfa820 */ /* 0x000fe20000400000 */
[----:B------:R-:W-:Y:S01]  /*2fed0*/  F2FP.SATFINITE.E4M3.F32.PACK_AB_MERGE_C R189, R12, R13, RZ ;  /* 0x0000000d0cbd723e */ /* 0x000fe200048070ff */
[----:B------:R-:W4:Y:S01]  /*2fee0*/  LDL.LU R252, [R1+0x1408] ;  /* 0x0014080001fc7983 */ /* 0x000f220000300800 */
[----:B------:R-:W-:Y:S01]  /*2fef0*/  @!P2 FMUL R30, R30, 16777216 ;  /* 0x4b8000001e1ea820 */ /* 0x000fe20000400000 */
[----:B------:R-:W-:Y:S01]  /*2ff00*/  @!P2 FMUL R31, R31, 16777216 ;  /* 0x4b8000001f1fa820 */ /* 0x000fe20000400000 */
[----:B------:R-:W-:Y:S01]  /*2ff10*/  F2FP.SATFINITE.E4M3.F32.PACK_AB_MERGE_C R13, R243, R0, RZ ;  /* 0x00000000f30d723e */ /* 0x000fe200048070ff */
[----:B------:R-:W4:Y:S01]  /*2ff20*/  LDL.LU R246, [R1+0x1404] ;  /* 0x0014040001f67983 */ /* 0x000f220000300800 */
[C---:B------:R-:W-:Y:S01]  /*2ff30*/  FMUL R50, R2.reuse, R190 ;  /* 0x000000be02327220 */ /* 0x040fe20000400000 */
[----:B------:R-:W-:-:S02]  /*2ff40*/  FMUL R191, R2, R191 ;  /* 0x000000bf02bf7220 */ /* 0x000fc40000400000 */
[----:B------:R-:W4:Y:S01]  /*2ff50*/  LDL.LU R0, [R1+0x1400] ;  /* 0x0014000001007983 */ /* 0x000f220000300800 */
[----:B------:R-:W-:Y:S01]  /*2ff60*/  F2FP.SATFINITE.E4M3.F32.PACK_AB_MERGE_C R42, R20, R21, RZ ;  /* 0x00000015142a723e */ /* 0x000fe200048070ff */
[C---:B------:R-:W-:Y:S02]  /*2ff70*/  FMUL R30, R2.reuse, R30 ;  /* 0x0000001e021e7220 */ /* 0x040fe40000400000 */
[----:B------:R-:W4:Y:S01]  /*2ff80*/  LDL.LU R243, [R1+0x13fc] ;  /* 0x0013fc0001f37983 */ /* 0x000f220000300800 */
[----:B------:R-:W-:Y:S01]  /*2ff90*/  FMUL R31, R2, R31 ;  /* 0x0000001f021f7220 */ /* 0x000fe20000400000 */
[----:B------:R-:W-:Y:S01]  /*2ffa0*/  F2FP.SATFINITE.E4M3.F32.PACK_AB_MERGE_C R21, R19, R240, RZ ;  /* 0x000000f01315723e */ /* 0x000fe200048070ff */
[----:B------:R-:W-:Y:S01]  /*2ffb0*/  @!P3 FMUL R36, R36, 16777216 ;  /* 0x4b8000002424b820 */ /* 0x000fe20000400000 */
[----:B------:R-:W-:Y:S01]  /*2ffc0*/  @!P3 FMUL R37, R37, 16777216 ;  /* 0x4b8000002525b820 */ /* 0x000fe20000400000 */
[----:B------:R-:W-:Y:S02]  /*2ffd0*/  F2FP.SATFINITE.E4M3.F32.PACK_AB_MERGE_C R50, R50, R191, RZ ;  /* 0x000000bf3232723e */ /* 0x000fe400048070ff */
[----:B------:R-:W-:Y:S01]  /*2ffe0*/  F2FP.SATFINITE.E4M3.F32.PACK_AB_MERGE_C R191, R30, R31, RZ ;  /* 0x0000001f1ebf723e */ /* 0x000fe200048070ff */
[C---:B------:R-:W-:Y:S01]  /*2fff0*/  FMUL R36, R3.reuse, R36 ;  /* 0x0000002403247220 */ /* 0x040fe20000400000 */
[----:B------:R-:W-:-:S05]  /*30000*/  FMUL R37, R3, R37 ;  /* 0x0000002503257220 */ /* 0x000fca0000400000 */
[----:B------:R-:W-:Y:S02]  /*30010*/  F2FP.SATFINITE.E4M3.F32.PACK_AB_MERGE_C R43, R36, R37, RZ ;  /* 0x00000025242b723e */ /* 0x000fe400048070ff */
[----:B--2---:R-:W-:Y:S02]  /*30020*/  F2FP.SATFINITE.E4M3.F32.PACK_AB_MERGE_C R7, R65, R80, RZ ;  /* 0x000000504107723e */ /* 0x004fe400048070ff */
[----:B------:R-:W2:Y:S04]  /*30030*/  LDL.LU R80, [R1+0x260] ;  /* 0x0002600001507983 */ /* 0x000ea80000300800 */
[----:B------:R-:W2:Y:S04]  /*30040*/  LDL.LU R65, [R1+0x264] ;  /* 0x0002640001417983 */ /* 0x000ea80000300800 */
[----:B------:R-:W2:Y:S04]  /*30050*/  LDL.LU R240, [R1+0x13f8] ;  /* 0x0013f80001f07983 */ /* 0x000ea80000300800 */
[----:B------:R-:W2:Y:S01]  /*30060*/  LDL.LU R19, [R1+0x13f4] ;  /* 0x0013f40001137983 */ /* 0x000ea20000300800 */
[----:B---3--:R-:W-:-:S03]  /*30070*/  F2FP.SATFINITE.E4M3.F32.PACK_AB_MERGE_C R30, R244, R245, RZ ;  /* 0x000000f5f41e723e */ /* 0x008fc600048070ff */
[----:B------:R-:W3:Y:S04]  /*30080*/  LDL.LU R245, [R1+0x13f0] ;  /* 0x0013f00001f57983 */ /* 0x000ee80000300800 */
[----:B------:R-:W3:Y:S01]  /*30090*/  LDL.LU R244, [R1+0x13ec] ;  /* 0x0013ec0001f47983 */ /* 0x000ee20000300800 */
[----:B----4-:R-:W-:-:S03]  /*300a0*/  F2FP.SATFINITE.E4M3.F32.PACK_AB_MERGE_C R36, R247, R242, RZ ;  /* 0x000000f2f724723e */ /* 0x010fc600048070ff */
        /* <DEDUP_REMOVED lines=16> */
[----:B------:R-:W-:Y:S01]  /*301b0*/  F2FP.SATFINITE.E4M3.F32.PACK_AB_MERGE_C R164, R164, R165, RZ ;  /* 0x000000a5a4a4723e */ /* 0x000fe200048070ff */
[----:B------:R-:W-:Y:S01]  /*301c0*/  @!P3 FMUL R136, R136, 16777216 ;  /* 0x4b8000008888b820 */ /* 0x000fe20000400000 */
[----:B------:R-:W-:Y:S01]  /*301d0*/  @!P2 FMUL R90, R90, 16777216 ;  /* 0x4b8000005a5aa820 */ /* 0x000fe20000400000 */
[----:B------:R-:W-:Y:S01]  /*301e0*/  F2FP.SATFINITE.E4M3.F32.PACK_AB_MERGE_C R165, R38, R39, RZ ;  /* 0x0000002726a5723e */ /* 0x000fe200048070ff */
[C---:B------:R-:W-:Y:S01]  /*301f0*/  FMUL R44, R3.reuse, R44 ;  /* 0x0000002c032c7220 */ /* 0x040fe20000400000 */
[----:B------:R-:W-:Y:S01]  /*30200*/  FMUL R45, R3, R45 ;  /* 0x0000002d032d7220 */ /* 0x000fe20000400000 */
[----:B------:R-:W-:Y:S01]  /*30210*/  @!P2 FMUL R182, R182, 16777216 ;  /* 0x4b800000b6b6a820 */ /* 0x000fe20000400000 */
[----:B------:R-:W-:-:S02]  /*30220*/  F2FP.SATFINITE.E4M3.F32.PACK_AB_MERGE_C R190, R46, R47, RZ ;  /* 0x0000002f2ebe723e */ /* 0x000fc400048070ff */
[----:B------:R-:W-:Y:S02]  /*30230*/  F2FP.SATFINITE.E4M3.F32.PACK_AB_MERGE_C R38, R246, R252, RZ ;  /* 0x000000fcf626723e */ /* 0x000fe400048070ff */
[----:B------:R-:W4:Y:S01]  /*30240*/  LDL.LU R252, [R1+0x13e0] ;  /* 0x0013e00001fc7983 */ /* 0x000f220000300800 */
[----:B------:R-:W-:Y:S01]  /*30250*/  FMUL R120, R3, R136 ;  /* 0x0000008803787220 */ /* 0x000fe20000400000 */
[----:B------:R-:W-:Y:S02]  /*30260*/  @!P2 FMUL R206, R206, 16777216 ;  /* 0x4b800000cecea820 */ /* 0x000fe40000400000 */
[----:B------:R-:W4:Y:S01]  /*30270*/  LDL.LU R246, [R1+0x13dc] ;  /* 0x0013dc0001f67983 */ /* 0x000f220000300800 */
[----:B------:R-:W-:Y:S01]  /*30280*/  F2FP.SATFINITE.E4M3.F32.PACK_AB_MERGE_C R46, R243, R0, RZ ;  /* 0x00000000f32e723e */ /* 0x000fe200048070ff */
[----:B------:R-:W-:Y:S01]  /*30290*/  @!P3 FMUL R129, R129, 16777216 ;  /* 0x4b8000008181b820 */ /* 0x000fe20000400000 */
[----:B------:R-:W-:Y:S01]  /*302a0*/  @!P2 FMUL R91, R91, 16777216 ;  /* 0x4b8000005b5ba820 */ /* 0x000fe20000400000 */
[----:B------:R-:W4:Y:S01]  /*302b0*/  LDL.LU R0, [R1+0x13d8] ;  /* 0x0013d80001007983 */ /* 0x000f220000300800 */
[C---:B------:R-:W-:Y:S01]  /*302c0*/  FMUL R136, R2.reuse, R90 ;  /* 0x0000005a02887220 */ /* 0x040fe20000400000 */
[----:B------:R-:W-:Y:S01]  /*302d0*/  FMUL R48, R2, R182 ;  /* 0x000000b602307220 */ /* 0x000fe20000400000 */
[----:B------:R-:W-:Y:S01]  /*302e0*/  @!P2 FMUL R198, R198, 16777216 ;  /* 0x4b800000c6c6a820 */ /* 0x000fe20000400000 */
[----:B------:R-:W4:Y:S01]  /*302f0*/  LDL.LU R243, [R1+0x13d4] ;  /* 0x0013d40001f37983 */ /* 0x000f220000300800 */
[----:B------:R-:W-:Y:S01]  /*30300*/  F2FP.SATFINITE.E4M3.F32.PACK_AB_MERGE_C R182, R44, R45, RZ ;  /* 0x0000002d2cb6723e */ /* 0x000fe200048070ff */
[----:B------:R-:W-:Y:S01]  /*30310*/  @!P2 FMUL R158, R158, 16777216 ;  /* 0x4b8000009e9ea820 */ /* 0x000fe20000400000 */
[----:B------:R-:W-:Y:S01]  /*30320*/  F2FP.SATFINITE.E4M3.F32.PACK_AB_MERGE_C R12, R75, R82, RZ ;  /* 0x000000524b0c723e */ /* 0x000fe200048070ff */
[----:B------:R-:W4:Y:S01]  /*30330*/  LDL.LU R90, [R1+0x27c] ;  /* 0x00027c00015a7983 */ /* 0x000f220000300800 */
[----:B------:R-:W-:Y:S01]  /*30340*/  FMUL R121, R3, R129 ;  /* 0x0000008103797220 */ /* 0x000fe20000400000 */
[----:B------:R-:W-:-:S02]  /*30350*/  @!P2 FMUL R62, R62, 16777216 ;  /* 0x4b8000003e3ea820 */ /* 0x000fc40000400000 */
[----:B------:R-:W4:Y:S01]  /*30360*/  LDL.LU R75, [R1+0x284] ;  /* 0x00028400014b7983 */ /* 0x000f220000300800 */
[----:B------:R-:W-:Y:S01]  /*30370*/  @!P2 FMUL R63, R63, 16777216 ;  /* 0x4b8000003f3fa820 */ /* 0x000fe20000400000 */
[----:B------:R-:W-:Y:S01]  /*30380*/  FMUL R33, R2, R206 ;  /* 0x000000ce02217220 */ /* 0x000fe20000400000 */
[----:B------:R-:W-:Y:S01]  /*30390*/  @!P2 FMUL R150, R150, 16777216 ;  /* 0x4b8000009696a820 */ /* 0x000fe20000400000 */
[----:B------:R-:W-:Y:S01]  /*303a0*/  FMUL R129, R2, R91 ;  /* 0x0000005b02817220 */ /* 0x000fe20000400000 */
[----:B------:R-:W-:Y:S01]  /*303b0*/  @!P2 FMUL R118, R118, 16777216 ;  /* 0x4b8000007676a820 */ /* 0x000fe20000400000 */
[C---:B------:R-:W-:Y:S01]  /*303c0*/  FMUL R32, R2.reuse, R198 ;  /* 0x000000c602207220 */ /* 0x040fe20000400000 */
[----:B------:R-:W-:Y:S01]  /*303d0*/  FMUL R64, R2, R158 ;  /* 0x0000009e02407220 */ /* 0x000fe20000400000 */
[----:B------:R-:W-:Y:S01]  /*303e0*/  F2FP.SATFINITE.E4M3.F32.PACK_AB_MERGE_C R31, R59, R66, RZ ;  /* 0x000000423b1f723e */ /* 0x000fe200048070ff */
[----:B------:R-:W-:Y:S01]  /*303f0*/  @!P2 FMUL R174, R174, 16777216 ;  /* 0x4b800000aeaea820 */ /* 0x000fe20000400000 */
[C---:B------:R-:W-:Y:S01]  /*30400*/  FMUL R62, R2.reuse, R62 ;  /* 0x0000003e023e7220 */ /* 0x040fe20000400000 */
[C---:B------:R-:W-:Y:S01]  /*30410*/  FMUL R63, R2.reuse, R63 ;  /* 0x0000003f023f7220 */ /* 0x040fe20000400000 */
[C---:B------:R-:W-:Y:S01]  /*30420*/  FMUL R72, R2.reuse, R150 ;  /* 0x0000009602487220 */ /* 0x040fe20000400000 */
[C---:B------:R-:W-:Y:S01]  /*30430*/  FMUL R17, R2.reuse, R118 ;  /* 0x0000007602117220 */ /* 0x040fe20000400000 */
[----:B------:R-:W-:Y:S01]  /*30440*/  FMUL R57, R2, R174 ;  /* 0x000000ae02397220 */ /* 0x000fe20000400000 */
[----:B------:R-:W-:-:S02]  /*30450*/  F2FP.SATFINITE.E4M3.F32.PACK_AB_MERGE_C R39, R113, R51, RZ ;  /* 0x000000337127723e */ /* 0x000fc400048070ff */
[----:B------:R-:W-:Y:S02]  /*30460*/  F2FP.SATFINITE.E4M3.F32.PACK_AB_MERGE_C R174, R62, R63, RZ ;  /* 0x0000003f3eae723e */ /* 0x000fe400048070ff */
[----:B------:R-:W-:Y:S02]  /*30470*/  F2FP.SATFINITE.E4M3.F32.PACK_AB_MERGE_C R45, R105, R112, RZ ;  /* 0x00000070692d723e */ /* 0x000fe400048070ff */
[----:B--2---:R-:W-:Y:S02]  /*30480*/  F2FP.SATFINITE.E4M3.F32.PACK_AB_MERGE_C R44, R19, R240, RZ ;  /* 0x000000f0132c723e */ /* 0x004fe400048070ff */
[----:B------:R-:W2:Y:S04]  /*30490*/  LDL.LU R240, [R1+0x13d0] ;  /* 0x0013d00001f07983 */ /* 0x000ea80000300800 */
[----:B------:R-:W2:Y:S04]  /*304a0*/  LDL.LU R19, [R1+0x13cc] ;  /* 0x0013cc0001137983 */ /* 0x000ea80000300800 */
[----:B------:R-:W2:Y:S04]  /*304b0*/  LDL.LU R206, [R1+0x290] ;  /* 0x0002900001ce7983 */ /* 0x000ea80000300800 */
[----:B------:R-:W2:Y:S04]  /*304c0*/  LDL.LU R91, [R1+0x294] ;  /* 0x00029400015b7983 */ /* 0x000ea80000300800 */
[----:B------:R-:W2:Y:S04]  /*304d0*/  LDL.LU R198, [R1+0x298] ;  /* 0x0002980001c67983 */ /* 0x000ea80000300800 */
[----:B------:R-:W2:Y:S01]  /*304e0*/  LDL.LU R158, [R1+0x29c] ;  /* 0x00029c00019e7983 */ /* 0x000ea20000300800 */
[----:B---3--:R-:W-:-:S03]  /*304f0*/  F2FP.SATFINITE.E4M3.F32.PACK_AB_MERGE_C R59, R244, R245, RZ ;  /* 0x000000f5f43b723e */ /* 0x008fc600048070ff */
[----:B------:R-:W3:Y:S04]  /*30500*/  LDL.LU R245, [R1+0x13c8] ;  /* 0x0013c80001f57983 */ /* 0x000ee80000300800 */
[----:B------:R-:W3:Y:S04]  /*30510*/  LDL.LU R244, [R1+0x13c4] ;  /* 0x0013c40001f47983 */ /* 0x000ee80000300800 */
[----:B------:R-:W3:Y:S04]  /*30520*/  LDL.LU R150, [R1+0x2a8] ;  /* 0x0002a80001967983 */ /* 0x000ee80000300800 */
[----:B------:R-:W3:Y:S01]  /*30530*/  LDL.LU R118, [R1+0x2ac] ;  /* 0x0002ac0001767983 */ /* 0x000ee20000300800 */
[----:B----4-:R-:W-:-:S03]  /*30540*/  F2FP.SATFINITE.E4M3.F32.PACK_AB_MERGE_C R62, R247, R242, RZ ;  /* 0x000000f2f73e723e */ /* 0x010fc600048070ff */
[----:B------:R-:W4:Y:S04]  /*30550*/  LDL.LU R113, [R1+0x2b0] ;  /* 0x0002b00001717983 */ /* 0x000f280000300800 */
[----:B------:R-:W4:Y:S04]  /*30560*/  LDL.LU R112, [R1+0x2b4] ;  /* 0x0002b40001707983 */ /* 0x000f280000300800 */
[----:B------:R-:W2:Y:S04]  /*30570*/  LDL.LU R242, [R1+0x13c0] ;  /* 0x0013c00001f27983 */ /* 0x000ea80000300800 */
[----:B------:R-:W2:Y:S01]  /*30580*/  LDL.LU R247, [R1+0x13bc] ;  /* 0x0013bc0001f77983 */ /* 0x000ea20000300800 */
[----:B------:R-:W-:Y:S01]  /*30590*/  @!P2 FMUL R126, R126, 16777216 ;  /* 0x4b8000007e7ea820 */ /* 0x000fe20000400000 */
[----:B------:R-:W-:Y:S01]  /*305a0*/  @!P2 FMUL R110, R110, 16777216 ;  /* 0x4b8000006e6ea820 */ /* 0x000fe20000400000 */
[----:B------:R-:W-:Y:S01]  /*305b0*/  @!P3 FMUL R241, R241, 16777216 ;  /* 0x4b800000f1f1b820 */ /* 0x000fe20000400000 */
        /* <DEDUP_REMOVED lines=72> */
[----:B------:R-:W4:Y:S01]  /*30a40*/  LDL.LU R126, [R1+0x2c0] ;  /* 0x0002c000017e7983 */ /* 0x000f220000300800 */
[----:B------:R-:W-:Y:S01]  /*30a50*/  @!P3 FMUL R248, R248, 16777216 ;  /* 0x4b800000f8f8b820 */ /* 0x000fe20000400000 */
[----:B------:R-:W-:Y:S01]  /*30a60*/  @!P2 FMUL R83, R83, 16777216 ;  /* 0x4b8000005353a820 */ /* 0x000fe20000400000 */
[----:B------:R-:W-:Y:S01]  /*30a70*/  FMUL R40, R2, R110 ;  /* 0x0000006e02287220 */ /* 0x000fe20000400000 */
[----:B------:R-:W4:Y:S01]  /*30a80*/  LDL.LU R105, [R1+0x2c4] ;  /* 0x0002c40001697983 */ /* 0x000f220000300800 */
[----:B------:R-:W-:Y:S01]  /*30a90*/  F2FP.SATFINITE.E4M3.F32.PACK_AB_MERGE_C R51, R97, R104, RZ ;  /* 0x000000686133723e */ /* 0x000fe200048070ff */
[C---:B------:R-:W-:Y:S01]  /*30aa0*/  FMUL R241, R3.reuse, R241 ;  /* 0x000000f103f17220 */ /* 0x040fe20000400000 */
[----:B------:R-:W-:Y:S01]  /*30ab0*/  F2FP.SATFINITE.E4M3.F32.PACK_AB_MERGE_C R66, R246, R252, RZ ;  /* 0x000000fcf642723e */ /* 0x000fe200048070ff */
[----:B------:R-:W4:Y:S01]  /*30ac0*/  LDL.LU R110, [R1+0x2c8] ;  /* 0x0002c800016e7983 */ /* 0x000f220000300800 */
[C---:B------:R-:W-:Y:S01]  /*30ad0*/  FMUL R4, R3.reuse, R4 ;  /* 0x0000000403047220 */ /* 0x040fe20000400000 */
[C---:B------:R-:W-:Y:S01]  /*30ae0*/  FMUL R251, R3.reuse, R251 ;  /* 0x000000fb03fb7220 */ /* 0x040fe20000400000 */
[C---:B------:R-:W-:Y:S01]  /*30af0*/  FMUL R28, R3.reuse, R28 ;  /* 0x0000001c031c7220 */ /* 0x040fe20000400000 */
[----:B------:R-:W4:Y:S01]  /*30b00*/  LDL.LU R104, [R1+0x2cc] ;  /* 0x0002cc0001687983 */ /* 0x000f220000300800 */
[C---:B------:R-:W-:Y:S01]  /*30b10*/  FMUL R29, R3.reuse, R29 ;  /* 0x0000001d031d7220 */ /* 0x040fe20000400000 */
        /* <DEDUP_REMOVED lines=66> */
[----:B------:R-:W4:Y:S01]  /*30f40*/  LDL.LU R252, [R1+0x13b8] ;  /* 0x0013b80001fc7983 */ /* 0x000f220000300800 */
[----:B------:R-:W-:Y:S01]  /*30f50*/  FMUL R3, R3, R248 ;  /* 0x000000f803037220 */ /* 0x000fe20000400000 */
[C---:B------:R-:W-:Y:S01]  /*30f60*/  FMUL R41, R2.reuse, R102 ;  /* 0x0000006602297220 */ /* 0x040fe20000400000 */
[----:B------:R-:W-:Y:S01]  /*30f70*/  FMUL R248, R2, R83 ;  /* 0x0000005302f87220 */ /* 0x000fe20000400000 */
[----:B------:R-:W4:Y:S01]  /*30f80*/  LDL.LU R246, [R1+0x13b4] ;  /* 0x0013b40001f67983 */ /* 0x000f220000300800 */
[----:B------:R-:W-:-:S03]  /*30f90*/  F2FP.SATFINITE.E4M3.F32.PACK_AB_MERGE_C R63, R65, R80, RZ ;  /* 0x00000050413f723e */ /* 0x000fc600048070ff */
[----:B------:R-:W4:Y:S04]  /*30fa0*/  LDL.LU R102, [R1+0x2d8] ;  /* 0x0002d80001667983 */ /* 0x000f280000300800 */
[----:B------:R-:W4:Y:S04]  /*30fb0*/  LDL.LU R83, [R1+0x2dc] ;  /* 0x0002dc0001537983 */ /* 0x000f280000300800 */
[----:B------:R-:W4:Y:S04]  /*30fc0*/  LDL.LU R82, [R1+0x2e0] ;  /* 0x0002e00001527983 */ /* 0x000f280000300800 */
[----:B------:R-:W4:Y:S01]  /*30fd0*/  LDL.LU R97, [R1+0x2e4] ;  /* 0x0002e40001617983 */ /* 0x000f220000300800 */
[----:B--2---:R-:W-:-:S03]  /*30fe0*/  F2FP.SATFINITE.E4M3.F32.PACK_AB_MERGE_C R65, R247, R242, RZ ;  /* 0x000000f2f741723e */ /* 0x004fc600048070ff */
[----:B------:R-:W2:Y:S04]  /*30ff0*/  LDL.LU R242, [R1+0x13b0] ;  /* 0x0013b00001f27983 */ /* 0x000ea80000300800 */
[----:B------:R-:W2:Y:S01]  /*31000*/  LDL.LU R247, [R1+0x13ac] ;  /* 0x0013ac0001f77983 */ /* 0x000ea20000300800 */
[----:B------:R-:W-:Y:S01]  /*31010*/  @!P2 FMUL R134, R134, 16777216 ;  /* 0x4b8000008686a820 */ /* 0x000fe20000400000 */
[----:B------:R-:W-:Y:S01]  /*31020*/  @!P2 FMUL R135, R135, 16777216 ;  /* 0x4b8000008787a820 */ /* 0x000fe20000400000 */
[----:B------:R-:W-:Y:S02]  /*31030*/  F2FP.SATFINITE.E4M3.F32.PACK_AB_MERGE_C R20, R67, R74, RZ ;  /* 0x0000004a4314723e */ /* 0x000fe400048070ff */
[C---:B------:R-:W-:Y:S01]  /*31040*/  FMUL R9, R2.reuse, R134 ;  /* 0x0000008602097220 */ /* 0x040fe20000400000 */
[----:B------:R-:W-:Y:S01]  /*31050*/  FMUL R135, R2, R135 ;  /* 0x0000008702877220 */ /* 0x000fe20000400000 */
[----:B------:R-:W-:-:S02]  /*31060*/  F2FP.SATFINITE.E4M3.F32.PACK_AB_MERGE_C R74, R243, R0, RZ ;  /* 0x00000000f34a723e */ /* 0x000fc400048070ff */
[----:B------:R-:W-:Y:S01]  /*31070*/  F2FP.SATFINITE.E4M3.F32.PACK_AB_MERGE_C R35, R35, R58, RZ ;  /* 0x0000003a2323723e */ /* 0x000fe200048070ff */
[----:B------:R-:W4:Y:S01]  /*31080*/  LDL.LU R0, [R1+0x13a8] ;  /* 0x0013a80001007983 */ /* 0x000f220000300800 */
[----:B------:R-:W-:-:S03]  /*31090*/  F2FP.SATFINITE.E4M3.F32.PACK_AB_MERGE_C R58, R81, R96, RZ ;  /* 0x00000060513a723e */ /* 0x000fc600048070ff */
[----:B------:R-:W4:Y:S01]  /*310a0*/  LDL.LU R243, [R1+0x13a4] ;  /* 0x0013a40001f37983 */ /* 0x000f220000300800 */
[----:B------:R-:W-:-:S03]  /*310b0*/  F2FP.SATFINITE.E4M3.F32.PACK_AB_MERGE_C R9, R9, R135, RZ ;  /* 0x000000870909723e */ /* 0x000fc600048070ff */
[----:B------:R-:W4:Y:S01]  /*310c0*/  LDL.LU R96, [R1+0x2f8] ;  /* 0x0002f80001607983 */ /* 0x000f220000300800 */
[----:B------:R-:W-:-:S03]  /*310d0*/  F2FP.SATFINITE.E4M3.F32.PACK_AB_MERGE_C R135, R76, R77, RZ ;  /* 0x0000004d4c87723e */ /* 0x000fc600048070ff */
        /* <DEDUP_REMOVED lines=10> */
[----:B------:R-:W-:-:S03]  /*31180*/  @!P2 FMUL R95, R95, 16777216 ;  /* 0x4b8000005f5fa820 */ /* 0x000fc60000400000 */
[C---:B------:R-:W-:Y:S01]  /*31190*/  FMUL R94, R2.reuse, R94 ;  /* 0x0000005e025e7220 */ /* 0x040fe20000400000 */
[----:B------:R-:W-:Y:S01]  /*311a0*/  FMUL R95, R2, R95 ;  /* 0x0000005f025f7220 */ /* 0x000fe20000400000 */
[----:B------:R-:W-:Y:S02]  /*311b0*/  F2FP.SATFINITE.E4M3.F32.PACK_AB_MERGE_C R75, R75, R90, RZ ;  /* 0x0000005a4b4b723e */ /* 0x000fe400048070ff */
[----:B---3--:R-:W-:Y:S02]  /*311c0*/  F2FP.SATFINITE.E4M3.F32.PACK_AB_MERGE_C R90, R244, R245, RZ ;  /* 0x000000f5f45a723e */ /* 0x008fe400048070ff */
[----:B------:R-:W-:Y:S01]  /*311d0*/  F2FP.SATFINITE.E4M3.F32.PACK_AB_MERGE_C R134, R94, R95, RZ ;  /* 0x0000005f5e86723e */ /* 0x000fe200048070ff */
[----:B------:R-:W3:Y:S01]  /*311e0*/  LDL.LU R245, [R1+0x1390] ;  /* 0x0013900001f57983 */ /* 0x000ee20000300800 */
[----:B----4-:R-:W-:Y:S02]  /*311f0*/  F2FP.SATFINITE.E4M3.F32.PACK_AB_MERGE_C R95, R246, R252, RZ ;  /* 0x000000fcf65f723e */ /* 0x010fe400048070ff */
[----:B------:R-:W-:Y:S01]  /*31200*/  F2FP.SATFINITE.E4M3.F32.PACK_AB_MERGE_C R128, R92, R93, RZ ;  /* 0x0000005d5c80723e */ /* 0x000fe200048070ff */
[----:B------:R-:W3:Y:S01]  /*31210*/  LDL.LU R244, [R1+0x138c] ;  /* 0x00138c0001f47983 */ /* 0x000ee20000300800 */
        /* <DEDUP_REMOVED lines=12> */
[----:B------:R-:W-:-:S03]  /*312e0*/  F2FP.SATFINITE.E4M3.F32.PACK_AB_MERGE_C R116, R116, R117, RZ ;  /* 0x000000757474723e */ /* 0x000fc600048070ff */
[----:B------:R-:W-:Y:S02]  /*312f0*/  F2FP.SATFINITE.E4M3.F32.PACK_AB_MERGE_C R16, R16, R127, RZ ;  /* 0x0000007f1010723e */ /* 0x000fe400048070ff */
[----:B------:R-:W-:Y:S02]  /*31300*/  F2FP.SATFINITE.E4M3.F32.PACK_AB_MERGE_C R127, R19, R240, RZ ;  /* 0x000000f0137f723e */ /* 0x000fe400048070ff */
[----:B------:R-:W2:Y:S01]  /*31310*/  LDL.LU R240, [R1+0x1370] ;  /* 0x0013700001f07983 */ /* 0x000ea20000300800 */
[----:B------:R-:W-:Y:S02]  /*31320*/  F2FP.SATFINITE.E4M3.F32.PACK_AB_MERGE_C R117, R118, R150, RZ ;  /* 0x000000967675723e */ /* 0x000fe400048070ff */
[----:B------:R-:W-:Y:S01]  /*31330*/  F2FP.SATFINITE.E4M3.F32.PACK_AB_MERGE_C R17, R17, R119, RZ ;  /* 0x000000771111723e */ /* 0x000fe200048070ff */
[----:B------:R-:W2:Y:S01]  /*31340*/  LDL.LU R19, [R1+0x136c] ;  /* 0x00136c0001137983 */ /* 0x000ea20000300800 */
[----:B---3--:R-:W-:Y:S02]  /*31350*/  F2FP.SATFINITE.E4M3.F32.PACK_AB_MERGE_C R118, R244, R245, RZ ;  /* 0x000000f5f476723e */ /* 0x008fe400048070ff */
[----:B------:R-:W-:Y:S01]  /*31360*/  F2FP.SATFINITE.E4M3.F32.PACK_AB_MERGE_C R119, R112, R113, RZ ;  /* 0x000000717077723e */ /* 0x000fe200048070ff */
[----:B------:R-:W3:Y:S01]  /*31370*/  LDL.LU R245, [R1+0x1368] ;  /* 0x0013680001f57983 */ /* 0x000ee20000300800 */
[----:B----4-:R-:W-:-:S03]  /*31380*/  F2FP.SATFINITE.E4M3.F32.PACK_AB_MERGE_C R112, R246, R252, RZ ;  /* 0x000000fcf670723e */ /* 0x010fc600048070ff */
[----:B------:R-:W3:Y:S04]  /*31390*/  LDL.LU R244, [R1+0x1364] ;  /* 0x0013640001f47983 */ /* 0x000ee80000300800 */
[----:B------:R-:W4:Y:S04]  /*313a0*/  LDL.LU R252, [R1+0x1360] ;  /* 0x0013600001fc7983 */ /* 0x000f280000300800 */
[----:B------:R-:W4:Y:S01]  /*313b0*/  LDL.LU R246, [R1+0x135c] ;  /* 0x00135c0001f67983 */ /* 0x000f220000300800 */
[----:B--2---:R-:W-:-:S03]  /*313c0*/  F2FP.SATFINITE.E4M3.F32.PACK_AB_MERGE_C R113, R247, R242, RZ ;  /* 0x000000f2f771723e */ /* 0x004fc600048070ff */
[----:B------:R-:W2:Y:S04]  /*313d0*/  LDL.LU R242, [R1+0x1358] ;  /* 0x0013580001f27983 */ /* 0x000ea80000300800 */
[----:B------:R-:W2:Y:S01]  /*313e0*/  LDL.LU R247, [R1+0x1354] ;  /* 0x0013540001f77983 */ /* 0x000ea20000300800 */
[----:B------:R-:W-:Y:S01]  /*313f0*/  @!P2 FMUL R111, R111, 16777216 ;  /* 0x4b8000006f6fa820 */ /* 0x000fe20000400000 */
[----:B------:R-:W-:Y:S02]  /*31400*/  F2FP.SATFINITE.E4M3.F32.PACK_AB_MERGE_C R124, R124, R125, RZ ;  /* 0x0000007d7c7c723e */ /* 0x000fe400048070ff */
[----:B------:R-:W-:Y:S01]  /*31410*/  F2FP.SATFINITE.E4M3.F32.PACK_AB_MERGE_C R125, R243, R0, RZ ;  /* 0x00000000f37d723e */ /* 0x000fe200048070ff */
[----:B------:R-:W-:Y:S01]  /*31420*/  FMUL R111, R2, R111 ;  /* 0x0000006f026f7220 */ /* 0x000fe20000400000 */
[----:B------:R-:W2:Y:S01]  /*31430*/  LDL.LU R0, [R1+0x1350] ;  /* 0x0013500001007983 */ /* 0x000ea20000300800 */
[----:B------:R-:W-:-:S02]  /*31440*/  F2FP.SATFINITE.E4M3.F32.PACK_AB_MERGE_C R126, R105, R126, RZ ;  /* 0x0000007e697e723e */ /* 0x000fc400048070ff */
[----:B------:R-:W-:Y:S01]  /*31450*/  F2FP.SATFINITE.E4M3.F32.PACK_AB_MERGE_C R108, R108, R109, RZ ;  /* 0x0000006d6c6c723e */ /* 0x000fe200048070ff */
[----:B------:R-:W2:Y:S01]  /*31460*/  LDL.LU R243, [R1+0x134c] ;  /* 0x00134c0001f37983 */ /* 0x000ea20000300800 */
[----:B------:R-:W-:Y:S02]  /*31470*/  F2FP.SATFINITE.E4M3.F32.PACK_AB_MERGE_C R109, R104, R110, RZ ;  /* 0x0000006e686d723e */ /* 0x000fe400048070ff */
[----:B------:R-:W-:Y:S02]  /*31480*/  F2FP.SATFINITE.E4M3.F32.PACK_AB_MERGE_C R105, R19, R240, RZ ;  /* 0x000000f01369723e */ /* 0x000fe400048070ff */
[----:B------:R-:W2:Y:S01]  /*31490*/  LDL.LU R240, [R1+0x1348] ;  /* 0x0013480001f07983 */ /* 0x000ea20000300800 */
[----:B------:R-:W-:-:S03]  /*314a0*/  F2FP.SATFINITE.E4M3.F32.PACK_AB_MERGE_C R40, R40, R111, RZ ;  /* 0x0000006f2828723e */ /* 0x000fc600048070ff */
[----:B------:R-:W2:Y:S01]  /*314b0*/  LDL.LU R19, [R1+0x1344] ;  /* 0x0013440001137983 */ /* 0x000ea20000300800 */
[----:B---3--:R-:W-:-:S03]  /*314c0*/  F2FP.SATFINITE.E4M3.F32.PACK_AB_MERGE_C R110, R244, R245, RZ ;  /* 0x000000f5f46e723e */ /* 0x008fc600048070ff */
[----:B------:R-:W3:Y:S04]  /*314d0*/  LDL.LU R245, [R1+0x1340] ;  /* 0x0013400001f57983 */ /* 0x000ee80000300800 */
[----:B------:R-:W3:Y:S01]  /*314e0*/  LDL.LU R244, [R1+0x133c] ;  /* 0x00133c0001f47983 */ /* 0x000ee20000300800 */
[----:B----4-:R-:W-:Y:S02]  /*314f0*/  F2FP.SATFINITE.E4M3.F32.PACK_AB_MERGE_C R104, R246, R252, RZ ;  /* 0x000000fcf668723e */ /* 0x010fe400048070ff */
[----:B--2---:R-:W-:Y:S02]  /*31500*/  F2FP.SATFINITE.E4M3.F32.PACK_AB_MERGE_C R111, R247, R242, RZ ;  /* 0x000000f2f76f723e */ /* 0x004fe400048070ff */
[----:B------:R-:W2:Y:S04]  /*31510*/  LDL.LU R242, [R1+0x1338] ;  /* 0x0013380001f27983 */ /* 0x000ea80000300800 */
[----:B------:R-:W2:Y:S04]  /*31520*/  LDL.LU R247, [R1+0x1334] ;  /* 0x0013340001f77983 */ /* 0x000ea80000300800 */
[----:B------:R-:W4:Y:S04]  /*31530*/  LDL.LU R252, [R1+0x1330] ;  /* 0x0013300001fc7983 */ /* 0x000f280000300800 */
[----:B------:R-:W4:Y:S01]  /*31540*/  LDL.LU R246, [R1+0x132c] ;  /* 0x00132c0001f67983 */ /* 0x000f220000300800 */
[----:B------:R-:W-:Y:S01]  /*31550*/  @!P2 FMUL R86, R86, 16777216 ;  /* 0x4b8000005656a820 */ /* 0x000fe20000400000 */
[----:B------:R-:W-:Y:S01]  /*31560*/  @!P2 FMUL R87, R87, 16777216 ;  /* 0x4b8000005757a820 */ /* 0x000fe20000400000 */
[----:B------:R-:W-:-:S02]  /*31570*/  @!P2 FMUL R103, R103, 16777216 ;  /* 0x4b8000006767a820 */ /* 0x000fc40000400000 */
[C---:B------:R-:W-:Y:S01]  /*31580*/  FMUL R86, R2.reuse, R86 ;  /* 0x0000005602567220 */ /* 0x040fe20000400000 */
[C---:B------:R-:W-:Y:S01]  /*31590*/  FMUL R87, R2.reuse, R87 ;  /* 0x0000005702577220 */ /* 0x040fe20000400000 */
[----:B------:R-:W-:Y:S01]  /*315a0*/  FMUL R103, R2, R103 ;  /* 0x0000006702677220 */ /* 0x000fe20000400000 */
[----:B------:R-:W-:Y:S02]  /*315b0*/  F2FP.SATFINITE.E4M3.F32.PACK_AB_MERGE_C R100, R100, R101, RZ ;  /* 0x000000656464723e */ /* 0x000fe400048070ff */
[----:B------:R-:W-:Y:S02]  /*315c0*/  F2FP.SATFINITE.E4M3.F32.PACK_AB_MERGE_C R132, R132, R133, RZ ;  /* 0x000000858484723e */ /* 0x000fe400048070ff */
[----:B------:R-:W-:Y:S02]  /*315d0*/  F2FP.SATFINITE.E4M3.F32.PACK_AB_MERGE_C R101, R243, R0, RZ ;  /* 0x00000000f365723e */ /* 0x000fe400048070ff */
        /* <DEDUP_REMOVED lines=8> */
[----:B------:R-:W-:Y:S02]  /*31660*/  F2FP.SATFINITE.E4M3.F32.PACK_AB_MERGE_C R102, R97, R82, RZ ;  /* 0x000000526166723e */ /* 0x000fe400048070ff */
[----:B---3--:R-:W-:Y:S02]  /*31670*/  F2FP.SATFINITE.E4M3.F32.PACK_AB_MERGE_C R97, R244, R245, RZ ;  /* 0x000000f5f461723e */ /* 0x008fe400048070ff */
[----:B------:R-:W-:Y:S02]  /*31680*/  F2FP.SATFINITE.E4M3.F32.PACK_AB_MERGE_C R96, R81, R96, RZ ;  /* 0x000000605160723e */ /* 0x000fe400048070ff */
[----:B--2---:R-:W-:Y:S02]  /*31690*/  F2FP.SATFINITE.E4M3.F32.PACK_AB_MERGE_C R87, R247, R242, RZ ;  /* 0x000000f2f757723e */ /* 0x004fe400048070ff */
[----:B------:R-:W2:Y:S04]  /*316a0*/  LDL.LU R242, [R1+0x1318] ;  /* 0x0013180001f27983 */ /* 0x000ea80000300800 */
[----:B------:R-:W2:Y:S01]  /*316b0*/  LDL.LU R247, [R1+0x1314] ;  /* 0x0013140001f77983 */ /* 0x000ea20000300800 */
[----:B----4-:R-:W-:-:S03]  /*316c0*/  F2FP.SATFINITE.E4M3.F32.PACK_AB_MERGE_C R81, R246, R252, RZ ;  /* 0x000000fcf651723e */ /* 0x010fc600048070ff */
[----:B------:R-:W3:Y:S04]  /*316d0*/  LDL.LU R245, [R1+0x1310] ;  /* 0x0013100001f57983 */ /* 0x000ee80000300800 */
[----:B------:R-:W3:Y:S04]  /*316e0*/  LDL.LU R244, [R1+0x130c] ;  /* 0x00130c0001f47983 */ /* 0x000ee80000300800 */
[----:B------:R-:W4:Y:S04]  /*316f0*/  LDL.LU R252, [R1+0x1308] ;  /* 0x0013080001fc7983 */ /* 0x000f280000300800 */
[----:B------:R-:W4:Y:S01]  /*31700*/  LDL.LU R246, [R1+0x1304] ;  /* 0x0013040001f67983 */ /* 0x000f220000300800 */
[----:B------:R-:W-:Y:S01]  /*31710*/  @!P2 FMUL R70, R70, 16777216 ;  /* 0x4b8000004646a820 */ /* 0x000fe20000400000 */
[----:B------:R-:W-:Y:S01]  /*31720*/  @!P2 FMUL R71, R71, 16777216 ;  /* 0x4b8000004747a820 */ /* 0x000fe20000400000 */
[----:B------:R-:W-:-:S02]  /*31730*/  F2FP.SATFINITE.E4M3.F32.PACK_AB_MERGE_C R84, R84, R85, RZ ;  /* 0x000000555454723e */ /* 0x000fc400048070ff */
[----:B------:R-:W-:Y:S01]  /*31740*/  F2FP.SATFINITE.E4M3.F32.PACK_AB_MERGE_C R82, R243, R0, RZ ;  /* 0x00000000f352723e */ /* 0x000fe200048070ff */
[C---:B------:R-:W-:Y:S01]  /*31750*/  FMUL R70, R2.reuse, R70 ;  /* 0x0000004602467220 */ /* 0x040fe20000400000 */
[----:B------:R-:W-:Y:S01]  /*31760*/  FMUL R71, R2, R71 ;  /* 0x0000004702477220 */ /* 0x000fe20000400000 */
[----:B------:R-:W3:Y:S01]  /*31770*/  LDL.LU R0, [R1+0x1300] ;  /* 0x0013000001007983 */ /* 0x000ee20000300800 */
[----:B------:R-:W-:-:S03]  /*31780*/  F2FP.SATFINITE.E4M3.F32.PACK_AB_MERGE_C R68, R68, R69, RZ ;  /* 0x000000454444723e */ /* 0x000fc600048070ff */
[----:B------:R-:W3:Y:S01]  /*31790*/  LDL.LU R243, [R1+0x12fc] ;  /* 0x0012fc0001f37983 */ /* 0x000ee20000300800 */
[----:B------:R-:W-:Y:S02]  /*317a0*/  F2FP.SATFINITE.E4M3.F32.PACK_AB_MERGE_C R140, R140, R141, RZ ;  /* 0x0000008d8c8c723e */ /* 0x000fe400048070ff */
[----:B------:R-:W-:Y:S02]  /*317b0*/  F2FP.SATFINITE.E4M3.F32.PACK_AB_MERGE_C R69, R19, R240, RZ ;  /* 0x000000f01345723e */ /* 0x000fe400048070ff */
[----:B------:R-:W-:Y:S02]  /*317c0*/  F2FP.SATFINITE.E4M3.F32.PACK_AB_MERGE_C R141, R70, R71, RZ ;  /* 0x00000047468d723e */ /* 0x000fe400048070ff */
[----:B--2---:R-:W-:Y:S02]  /*317d0*/  F2FP.SATFINITE.E4M3.F32.PACK_AB_MERGE_C R85, R247, R242, RZ ;  /* 0x000000f2f755723e */ /* 0x004fe400048070ff */
[----:B------:R-:W2:Y:S04]  /*317e0*/  LDL.LU R242, [R1+0x12f8] ;  /* 0x0012f80001f27983 */ /* 0x000ea80000300800 */
[----:B------:R-:W2:Y:S04]  /*317f0*/  LDL.LU R247, [R1+0x12f4] ;  /* 0x0012f40001f77983 */ /* 0x000ea80000300800 */
[----:B------:R-:W2:Y:S04]  /*31800*/  LDL.LU R240, [R1+0x12f0] ;  /* 0x0012f00001f07983 */ /* 0x000ea80000300800 */
[----:B------:R-:W2:Y:S01]  /*31810*/  LDL.LU R19, [R1+0x12ec] ;  /* 0x0012ec0001137983 */ /* 0x000ea20000300800 */
[----:B----4-:R-:W-:-:S03]  /*31820*/  F2FP.SATFINITE.E4M3.F32.PACK_AB_MERGE_C R70, R246, R252, RZ ;  /* 0x000000fcf646723e */ /* 0x010fc600048070ff */
[----:B------:R-:W4:Y:S04]  /*31830*/  LDL.LU R252, [R1+0x12e8] ;  /* 0x0012e80001fc7983 */ /* 0x000f280000300800 */
[----:B------:R-:W4:Y:S01]  /*31840*/  LDL.LU R246, [R1+0x12e4] ;  /* 0x0012e40001f67983 */ /* 0x000f220000300800 */
[----:B------:R-:W-:Y:S01]  /*31850*/  @!P2 FMUL R54, R54, 16777216 ;  /* 0x4b8000003636a820 */ /* 0x000fe20000400000 */
[----:B------:R-:W-:Y:S01]  /*31860*/  @!P2 FMUL R55, R55, 16777216 ;  /* 0x4b8000003737a820 */ /* 0x000fe20000400000 */
[----:B---3--:R-:W-:Y:S02]  /*31870*/  F2FP.SATFINITE.E4M3.F32.PACK_AB_MERGE_C R71, R244, R245, RZ ;  /* 0x000000f5f447723e */ /* 0x008fe400048070ff */
[----:B------:R-:W-:Y:S01]  /*31880*/  F2FP.SATFINITE.E4M3.F32.PACK_AB_MERGE_C R83, R80, R67, RZ ;  /* 0x000000435053723e */ /* 0x000fe200048070ff */
[----:B------:R-:W3:Y:S01]  /*31890*/  LDL.LU R245, [R1+0x12e0] ;  /* 0x0012e00001f57983 */ /* 0x000ee20000300800 */
[C---:B------:R-:W-:Y:S01]  /*318a0*/  FMUL R54, R2.reuse, R54 ;  /* 0x0000003602367220 */ /* 0x040fe20000400000 */
[----:B------:R-:W-:-:S02]  /*318b0*/  FMUL R55, R2, R55 ;  /* 0x0000003702377220 */ /* 0x000fc40000400000 */
[----:B------:R-:W3:Y:S01]  /*318c0*/  LDL.LU R244, [R1+0x12dc] ;  /* 0x0012dc0001f47983 */ /* 0x000ee20000300800 */
[----:B------:R-:W-:Y:S02]  /*318d0*/  F2FP.SATFINITE.E4M3.F32.PACK_AB_MERGE_C R52, R52, R53, RZ ;  /* 0x000000353434723e */ /* 0x000fe400048070ff */
[----:B------:R-:W-:Y:S02]  /*318e0*/  F2FP.SATFINITE.E4M3.F32.PACK_AB_MERGE_C R166, R54, R55, RZ ;  /* 0x0000003736a6723e */ /* 0x000fe400048070ff */
[----:B--2---:R-:W-:Y:S02]  /*318f0*/  F2FP.SATFINITE.E4M3.F32.PACK_AB_MERGE_C R80, R242, R243, RZ ;  /* 0x000000f3f250723e */ /* 0x004fe400048070ff */
[----:B------:R-:W2:Y:S04]  /*31900*/  LDL.LU R243, [R1+0x12d8] ;  /* 0x0012d80001f37983 */ /* 0x000ea80000300800 */
[----:B------:R-:W2:Y:S01]  /*31910*/  LDL.LU R242, [R1+0x12d4] ;  /* 0x0012d40001f27983 */ /* 0x000ea20000300800 */
[----:B------:R-:W-:-:S03]  /*31920*/  F2FP.SATFINITE.E4M3.F32.PACK_AB_MERGE_C R53, R19, R0, RZ ;  /* 0x000000001335723e */ /* 0x000fc600048070ff */
[----:B------:R-:W2:Y:S04]  /*31930*/  LDL.LU R0, [R1+0x12d0] ;  /* 0x0012d00001007983 */ /* 0x000ea80000300800 */
[----:B------:R-:W2:Y:S01]  /*31940*/  LDL.LU R19, [R1+0x12cc] ;  /* 0x0012cc0001137983 */ /* 0x000ea20000300800 */
[----:B----4-:R-:W-:-:S03]  /*31950*/  F2FP.SATFINITE.E4M3.F32.PACK_AB_MERGE_C R54, R246, R252, RZ ;  /* 0x000000fcf636723e */ /* 0x010fc600048070ff */
        /* <DEDUP_REMOVED lines=86> */
[C---:B0-----:R-:W-:Y:S01]  /*31ec0*/  FMUL R8, R2.reuse, R142 ;  /* 0x0000008e02087220 */ /* 0x041fe20000400000 */
        /* <DEDUP_REMOVED lines=37> */
[----:B------:R-:W-:Y:S01]  /*32120*/  FMUL R249, R2, R249 ;  /* 0x000000f902f97220 */ /* 0x000fe20000400000 */
[----:B------:R-:W-:Y:S01]  /*32130*/  F2FP.SATFINITE.E4M3.F32.PACK_AB_MERGE_C R2, R238, R239, RZ ;  /* 0x000000efee02723e */ /* 0x000fe200048070ff */
[----:B------:R-:W4:Y:S01]  /*32140*/  LDL.LU R246, [R1+0x12c4] ;  /* 0x0012c40001f67983 */ /* 0x000f220000300800 */
[----:B------:R-:W-:-:S02]  /*32150*/  F2FP.SATFINITE.E4M3.F32.PACK_AB_MERGE_C R236, R236, R237, RZ ;  /* 0x000000edecec723e */ /* 0x000fc400048070ff */
[----:B---3--:R-:W-:Y:S02]  /*32160*/  F2FP.SATFINITE.E4M3.F32.PACK_AB_MERGE_C R55, R244, R245, RZ ;  /* 0x000000f5f437723e */ /* 0x008fe400048070ff */
[----:B------:R-:W3:Y:S01]  /*32170*/  LDL.LU R245, [R1+0x12c0] ;  /* 0x0012c00001f57983 */ /* 0x000ee20000300800 */
[----:B------:R-:W-:-:S03]  /*32180*/  F2FP.SATFINITE.E4M3.F32.PACK_AB_MERGE_C R251, R4, R251, RZ ;  /* 0x000000fb04fb723e */ /* 0x000fc600048070ff */
[----:B------:R-:W3:Y:S01]  /*32190*/  LDL.LU R244, [R1+0x12bc] ;  /* 0x0012bc0001f47983 */ /* 0x000ee20000300800 */
[----:B------:R-:W-:Y:S02]  /*321a0*/  F2FP.SATFINITE.E4M3.F32.PACK_AB_MERGE_C R4, R249, R6, R2 ;  /* 0x00000006f904723e */ /* 0x000fe40004807002 */
[----:B------:R-:W-:Y:S02]  /*321b0*/  F2FP.SATFINITE.E4M3.F32.PACK_AB_MERGE_C R5, R3, R241, R236 ;  /* 0x000000f10305723e */ /* 0x000fe400048070ec */
[----:B--2---:R-:W-:Y:S02]  /*321c0*/  F2FP.SATFINITE.E4M3.F32.PACK_AB_MERGE_C R11, R242, R243, RZ ;  /* 0x000000f3f20b723e */ /* 0x004fe400048070ff */
[----:B------:R-:W2:Y:S04]  /*321d0*/  LDL.LU R243, [R1+0x12b8] ;  /* 0x0012b80001f37983 */ /* 0x000ea80000300800 */
[----:B------:R-:W2:Y:S01]  /*321e0*/  LDL.LU R242, [R1+0x12b4] ;  /* 0x0012b40001f27983 */ /* 0x000ea20000300800 */
[----:B------:R-:W-:-:S03]  /*321f0*/  F2FP.SATFINITE.E4M3.F32.PACK_AB_MERGE_C R6, R18, R0, R14 ;  /* 0x000000001206723e */ /* 0x000fc6000480700e */
[----:B------:R-:W3:Y:S04]  /*32200*/  LDL.LU R241, [R1+0x12b0] ;  /* 0x0012b00001f17983 */ /* 0x000ee80000300800 */
[----:B------:R-:W2:Y:S01]  /*32210*/  LDL.LU R0, [R1+0x12ac] ;  /* 0x0012ac0001007983 */ /* 0x000ea20000300800 */
[----:B----4-:R-:W-:-:S03]  /*32220*/  F2FP.SATFINITE.E4M3.F32.PACK_AB_MERGE_C R7, R19, R252, R7 ;  /* 0x000000fc1307723e */ /* 0x010fc60004807007 */
[----:B------:R-:W4:Y:S04]  /*32230*/  LDL.LU R18, [R1+0x12a8] ;  /* 0x0012a80001127983 */ /* 0x000f280000300800 */
[----:B------:R-:W4:Y:S04]  /*32240*/  LDL.LU R252, [R1+0x12a4] ;  /* 0x0012a40001fc7983 */ /* 0x000f280000300800 */
[----:B------:R-:W4:Y:S01]  /*32250*/  LDL.LU R19, [R1+0x12a0] ;  /* 0x0012a00001137983 */ /* 0x000f220000300800 */
[----:B------:R-:W-:Y:S02]  /*32260*/  F2FP.SATFINITE.E4M3.F32.PACK_AB_MERGE_C R48, R48, R183, RZ ;  /* 0x000000b73030723e */ /* 0x000fe400048070ff */
[----:B------:R-:W-:Y:S01]  /*32270*/  F2FP.SATFINITE.E4M3.F32.PACK_AB_MERGE_C R183, R15, R24, RZ ;  /* 0x000000180fb7723e */ /* 0x000fe200048070ff */
[----:B------:R-:W-:Y:S01]  /*32280*/  IMAD.IADD R15, R240, 0x1, -R247 ;  /* 0x00000001f00f7824 */ /* 0x000fe200078e0af7 */
[----:B------:R-:W-:Y:S01]  /*32290*/  F2FP.SATFINITE.E4M3.F32.PACK_AB_MERGE_C R161, R22, R23, RZ ;  /* 0x0000001716a1723e */ /* 0x000fe200048070ff */
[----:B------:R-:W-:-:S02]  /*322a0*/  IMAD.MOV.U32 R22, RZ, RZ, 0x3dc6b27f ;  /* 0x3dc6b27fff167424 */ /* 0x000fc400078e00ff */
[----:B------:R-:W-:Y:S01]  /*322b0*/  FADD R15, R15, -1 ;  /* 0xbf8000000f0f7421 */ /* 0x000fe20000000000 */
[----:B------:R-:W-:Y:S02]  /*322c0*/  F2FP.SATFINITE.E4M3.F32.PACK_AB_MERGE_C R172, R172, R173, RZ ;  /* 0x000000adacac723e */ /* 0x000fe400048070ff */
[----:B------:R-:W-:Y:S01]  /*322d0*/  F2FP.SATFINITE.E4M3.F32.PACK_AB_MERGE_C R34, R34, R231, RZ ;  /* 0x000000e72222723e */ /* 0x000fe200048070ff */
[----:B------:R-:W-:Y:S01]  /*322e0*/  FFMA.FTZ R2, R15, R22, -0.16845393180847167969 ;  /* 0xbe2c7f300f027423 */ /* 0x000fe20000010016 */
[----:B------:R-:W-:Y:S02]  /*322f0*/  F2FP.SATFINITE.E4M3.F32.PACK_AB_MERGE_C R228, R228, R229, RZ ;  /* 0x000000e5e4e4723e */ /* 0x000fe400048070ff */
[----:B------:R-:W-:Y:S02]  /*32300*/  F2FP.SATFINITE.E4M3.F32.PACK_AB_MERGE_C R27, R27, R223, RZ ;  /* 0x000000df1b1b723e */ /* 0x000fe400048070ff */
[----:B------:R-:W-:Y:S02]  /*32310*/  F2FP.SATFINITE.E4M3.F32.PACK_AB_MERGE_C R220, R220, R221, RZ ;  /* 0x000000dddcdc723e */ /* 0x000fe400048070ff */
[----:B------:R-:W-:-:S02]  /*32320*/  F2FP.SATFINITE.E4M3.F32.PACK_AB_MERGE_C R26, R26, R215, RZ ;  /* 0x000000d71a1a723e */ /* 0x000fc400048070ff */
[----:B------:R-:W-:Y:S02]  /*32330*/  F2FP.SATFINITE.E4M3.F32.PACK_AB_MERGE_C R212, R212, R213, RZ ;  /* 0x000000d5d4d4723e */ /* 0x000fe400048070ff */
[----:B------:R-:W-:Y:S02]  /*32340*/  F2FP.SATFINITE.E4M3.F32.PACK_AB_MERGE_C R33, R33, R207, RZ ;  /* 0x000000cf2121723e */ /* 0x000fe400048070ff */
        /* <DEDUP_REMOVED lines=15> */
[----:B------:R-:W4:Y:S04]  /*32440*/  LDL.LU R198, [R1+0x414] ;  /* 0x0004140001c67983 */ /* 0x000f280000300800 */
[----:B------:R-:W4:Y:S04]  /*32450*/  LDL.LU R150, [R1+0x410] ;  /* 0x0004100001967983 */ /* 0x000f280000300800 */
[----:B------:R-:W4:Y:S04]  /*32460*/  LDL.LU R158, [R1+0x40c] ;  /* 0x00040c00019e7983 */ /* 0x000f280000300800 */
[----:B------:R-:W4:Y:S01]  /*32470*/  LDL.LU R67, [R1+0x404] ;  /* 0x0004040001437983 */ /* 0x000f220000300800 */
[----:B------:R-:W-:Y:S01]  /*32480*/  FFMA.FTZ R2, R15, R2, 0.1716887056827545166 ;  /* 0x3e2fcf2a0f027423 */ /* 0x000fe20000010002 */
[----:B---3--:R-:W-:Y:S01]  /*32490*/  IMAD.IADD R244, R241, 0x1, -R244 ;  /* 0x00000001f1f47824 */ /* 0x008fe200078e0af4 */
[----:B------:R-:W-:Y:S01]  /*324a0*/  ISETP.GE.U32.AND P0, PT, R240, 0x7f800000, PT ;  /* 0x7f800000f000780c */ /* 0x000fe20003f06070 */
[----:B------:R-:W-:Y:S01]  /*324b0*/  BAR.SYNC.DEFER_BLOCKING 0x0 ;  /* 0x0000000000007b1d */ /* 0x000fe20000010000 */
[----:B------:R-:W-:Y:S01]  /*324c0*/  FFMA.FTZ R2, R15, R2, -0.17900948226451873779 ;  /* 0xbe374e430f027423 */ /* 0x000fe20000010002 */
[----:B------:R-:W-:Y:S01]  /*324d0*/  FADD R244, R244, -1 ;  /* 0xbf800000f4f47421 */ /* 0x000fe20000000000 */
[----:B--2---:R-:W-:Y:S01]  /*324e0*/  IMAD.IADD R245, R242, 0x1, -R245 ;  /* 0x00000001f2f57824 */ /* 0x004fe200078e0af5 */
[----:B------:R-:W-:Y:S01]  /*324f0*/  ISETP.GE.U32.AND P1, PT, R241, 0x7f800000, PT ;  /* 0x7f800000f100780c */ /* 0x000fe20003f26070 */
[----:B------:R-:W-:Y:S01]  /*32500*/  FFMA.FTZ R3, R15, R2, 0.20512372255325317383 ;  /* 0x3e520bf40f037423 */ /* 0x000fe20000010002 */
[----:B------:R-:W-:Y:S01]  /*32510*/  FFMA.FTZ R2, R244, R22, -0.16845393180847167969 ;  /* 0xbe2c7f30f4027423 */ /* 0x000fe20000010016 */
[----:B------:R-:W-:-:S02]  /*32520*/  IMAD.IADD R246, R243, 0x1, -R246 ;  /* 0x00000001f3f67824 */ /* 0x000fc400078e0af6 */
[----:B------:R-:W-:Y:S01]  /*32530*/  FADD R245, R245, -1 ;  /* 0xbf800000f5f57421 */ /* 0x000fe20000000000 */
[----:B----4-:R-:W-:Y:S01]  /*32540*/  STL [R1+0x12a4], R252 ;  /* 0x0012a4fc01007387 */ /* 0x010fe20000100800 */
[----:B------:R-:W-:Y:S01]  /*32550*/  FFMA.FTZ R2, R244, R2, 0.1716887056827545166 ;  /* 0x3e2fcf2af4027423 */ /* 0x000fe20000010002 */
[----:B------:R-:W-:Y:S01]  /*32560*/  FADD R246, R246, -1 ;  /* 0xbf800000f6f67421 */ /* 0x000fe20000000000 */
[C---:B------:R-:W-:Y:S01]  /*32570*/  FFMA.FTZ R3, R15.reuse, R3, -0.24046532809734344482 ;  /* 0xbe763c8b0f037423 */ /* 0x040fe20000010003 */
[----:B------:R-:W-:Y:S01]  /*32580*/  STL [R1+0x12a0], R19 ;  /* 0x0012a01301007387 */ /* 0x000fe20000100800 */
[----:B------:R-:W-:Y:S01]  /*32590*/  FFMA.FTZ R2, R244, R2, -0.17900948226451873779 ;  /* 0xbe374e43f4027423 */ /* 0x000fe20000010002 */
[----:B------:R-:W-:Y:S01]  /*325a0*/  ISETP.GE.U32.AND P5, PT, R242, 0x7f800000, PT ;  /* 0x7f800000f200780c */ /* 0x000fe20003fa6070 */
[----:B------:R-:W-:Y:S01]  /*325b0*/  FFMA.FTZ R3, R15, R3, 0.28857114911079406738 ;  /* 0x3e93bf990f037423 */ /* 0x000fe20000010003 */
[----:B------:R-:W2:Y:S01]  /*325c0*/  LDL.LU R239, [R1+0x78] ;  /* 0x0000780001ef7983 */ /* 0x000ea20000300800 */
[C---:B------:R-:W-:Y:S01]  /*325d0*/  FFMA.FTZ R2, R244.reuse, R2, 0.20512372255325317383 ;  /* 0x3e520bf4f4027423 */ /* 0x040fe20000010002 */
[----:B------:R-:W-:Y:S01]  /*325e0*/  ISETP.GE.U32.AND P4, PT, R243, 0x7f800000, PT ;  /* 0x7f800000f300780c */ /* 0x000fe20003f86070 */
[----:B------:R-:W-:Y:S01]  /*325f0*/  FFMA.FTZ R3, R15, R3, -0.36067417263984680176 ;  /* 0xbeb8aa490f037423 */ /* 0x000fe20000010003 */
[----:B------:R-:W2:Y:S01]  /*32600*/  LDL.LU R230, [R1+0x7c] ;  /* 0x00007c0001e67983 */ /* 0x000ea20000300800 */
[----:B------:R-:W-:-:S02]  /*32610*/  FFMA.FTZ R2, R244, R2, -0.24046532809734344482 ;  /* 0xbe763c8bf4027423 */ /* 0x000fc40000010002 */
[C---:B------:R-:W-:Y:S01]  /*32620*/  FFMA.FTZ R3, R15.reuse, R3, 0.48089820146560668945 ;  /* 0x3ef6384a0f037423 */ /* 0x040fe20000010003 */
[----:B------:R0:W-:Y:S01]  /*32630*/  STSM.16.M88.4 [R0], R4 ;  /* 0x0000000400007844 */ /* 0x0001e20000000200 */
[C---:B------:R-:W-:Y:S02]  /*32640*/  FFMA.FTZ R2, R244.reuse, R2, 0.28857114911079406738 ;  /* 0x3e93bf99f4027423 */ /* 0x040fe40000010002 */
[C---:B------:R-:W-:Y:S01]  /*32650*/  FFMA.FTZ R3, R15.reuse, R3, -0.72134751081466674805 ;  /* 0xbf38aa3b0f037423 */ /* 0x040fe20000010003 */
[----:B------:R-:W3:Y:S01]  /*32660*/  LDL.LU R222, [R1+0x2e8] ;  /* 0x0002e80001de7983 */ /* 0x000ee20000300800 */
[C---:B------:R-:W-:Y:S02]  /*32670*/  FFMA.FTZ R2, R244.reuse, R2, -0.36067417263984680176 ;  /* 0xbeb8aa49f4027423 */ /* 0x040fe40000010002 */
[----:B------:R-:W-:Y:S02]  /*32680*/  FMUL R3, R15, R3 ;  /* 0x000000030f037220 */ /* 0x000fe40000400000 */
[----:B------:R-:W-:-:S02]  /*32690*/  FFMA.FTZ R2, R244, R2, 0.48089820146560668945 ;  /* 0x3ef6384af4027423 */ /* 0x000fc40000010002 */
[C---:B------:R-:W-:Y:S02]  /*326a0*/  FMUL R3, R15.reuse, R3 ;  /* 0x000000030f037220 */ /* 0x040fe40000400000 */
[C---:B------:R-:W-:Y:S02]  /*326b0*/  FFMA.FTZ R2, R244.reuse, R2, -0.72134751081466674805 ;  /* 0xbf38aa3bf4027423 */ /* 0x040fe40000010002 */
[----:B------:R-:W-:Y:S01]  /*326c0*/  FFMA.FTZ R15, R15, 1.4426950216293334961, R3 ;  /* 0x3fb8aa3b0f0f7823 */ /* 0x000fe20000010003 */
[C---:B0-----:R-:W-:Y:S01]  /*326d0*/  FFMA.FTZ R6, R245.reuse, R22, -0.16845393180847167969 ;  /* 0xbe2c7f30f5067423 */ /* 0x041fe20000010016 */
[----:B------:R-:W-:Y:S01]  /*326e0*/  FMUL R2, R244, R2 ;  /* 0x00000002f4027220 */ /* 0x000fe20000400000 */
[----:B------:R-:W-:Y:S01]  /*326f0*/  FFMA.FTZ R7, R246, R22, -0.16845393180847167969 ;  /* 0xbe2c7f30f6077423 */ /* 0x000fe20000010016 */
[----:B------:R-:W-:Y:S02]  /*32700*/  @P0 IMAD.MOV.U32 R14, RZ, RZ, 0x7f800000 ;  /* 0x7f800000ff0e0424 */ /* 0x000fe400078e00ff */
[C---:B------:R-:W-:Y:S01]  /*32710*/  FFMA.FTZ R6, R245.reuse, R6, 0.1716887056827545166 ;  /* 0x3e2fcf2af5067423 */ /* 0x040fe20000010006 */
[----:B------:R-:W-:Y:S01]  /*32720*/  FMUL R2, R244, R2 ;  /* 0x00000002f4027220 */ /* 0x000fe20000400000 */
[----:B------:R-:W-:Y:S01]  /*32730*/  FFMA.FTZ R7, R246, R7, 0.1716887056827545166 ;  /* 0x3e2fcf2af6077423 */ /* 0x000fe20000010007 */
[----:B------:R-:W0:Y:S01]  /*32740*/  S2R R25, SR_CTAID.Y ;  /* 0x0000000000197919 */ /* 0x000e220000002600 */
[C---:B------:R-:W-:Y:S01]  /*32750*/  FFMA.FTZ R6, R245.reuse, R6, -0.17900948226451873779 ;  /* 0xbe374e43f5067423 */ /* 0x040fe20000010006 */
[----:B------:R-:W-:Y:S01]  /*32760*/  FFMA.FTZ R244, R244, 1.4426950216293334961, R2 ;  /* 0x3fb8aa3bf4f47823 */ /* 0x000fe20000010002 */
[----:B------:R-:W-:Y:S01]  /*32770*/  FFMA.FTZ R7, R246, R7, -0.17900948226451873779 ;  /* 0xbe374e43f6077423 */ /* 0x000fe20000010007 */
[----:B------:R-:W0:Y:S01]  /*32780*/  LDC.64 R4, c[0x0][0x270] ;  /* 0x00009c00ff047b82 */ /* 0x000e220000000a00 */
[----:B------:R-:W-:-:S02]  /*32790*/  FFMA.FTZ R6, R245, R6, 0.20512372255325317383 ;  /* 0x3e520bf4f5067423 */ /* 0x000fc40000010006 */
[C---:B------:R-:W-:Y:S02]  /*327a0*/  FFMA.FTZ R7, R246.reuse, R7, 0.20512372255325317383 ;  /* 0x3e520bf4f6077423 */ /* 0x040fe40000010007 */
[C---:B------:R-:W-:Y:S02]  /*327b0*/  FFMA.FTZ R6, R245.reuse, R6, -0.24046532809734344482 ;  /* 0xbe763c8bf5067423 */ /* 0x040fe40000010006 */
[C---:B------:R-:W-:Y:S01]  /*327c0*/  FFMA.FTZ R7, R246.reuse, R7, -0.24046532809734344482 ;  /* 0xbe763c8bf6077423 */ /* 0x040fe20000010007 */
[----:B------:R-:W1:Y:S01]  /*327d0*/  LDC.64 R2, c[0x0][0x228] ;  /* 0x00008a00ff027b82 */ /* 0x000e620000000a00 */
[C---:B------:R-:W-:Y:S02]  /*327e0*/  FFMA.FTZ R6, R245.reuse, R6, 0.28857114911079406738 ;  /* 0x3e93bf99f5067423 */ /* 0x040fe40000010006 */
[----:B------:R-:W-:Y:S02]  /*327f0*/  FFMA.FTZ R7, R246, R7, 0.28857114911079406738 ;  /* 0x3e93bf99f6077423 */ /* 0x000fe40000010007 */
[----:B------:R-:W-:-:S02]  /*32800*/  FFMA.FTZ R6, R245, R6, -0.36067417263984680176 ;  /* 0xbeb8aa49f5067423 */ /* 0x000fc40000010006 */
[C---:B------:R-:W-:Y:S02]  /*32810*/  FFMA.FTZ R7, R246.reuse, R7, -0.36067417263984680176 ;  /* 0xbeb8aa49f6077423 */ /* 0x040fe40000010007 */
[C---:B------:R-:W-:Y:S02]  /*32820*/  FFMA.FTZ R6, R245.reuse, R6, 0.48089820146560668945 ;  /* 0x3ef6384af5067423 */ /* 0x040fe40000010006 */
[C---:B------:R-:W-:Y:S02]  /*32830*/  FFMA.FTZ R7, R246.reuse, R7, 0.48089820146560668945 ;  /* 0x3ef6384af6077423 */ /* 0x040fe40000010007 */
[C---:B------:R-:W-:Y:S02]  /*32840*/  FFMA.FTZ R6, R245.reuse, R6, -0.72134751081466674805 ;  /* 0xbf38aa3bf5067423 */ /* 0x040fe40000010006 */
[----:B------:R-:W-:Y:S02]  /*32850*/  FFMA.FTZ R7, R246, R7, -0.72134751081466674805 ;  /* 0xbf38aa3bf6077423 */ /* 0x000fe40000010007 */
[----:B------:R-:W-:-:S02]  /*32860*/  FMUL R6, R245, R6 ;  /* 0x00000006f5067220 */ /* 0x000fc40000400000 */
[C---:B------:R-:W-:Y:S02]  /*32870*/  FMUL R7, R246.reuse, R7 ;  /* 0x00000007f6077220 */ /* 0x040fe40000400000 */
[C---:B------:R-:W-:Y:S02]  /*32880*/  FMUL R6, R245.reuse, R6 ;  /* 0x00000006f5067220 */ /* 0x040fe40000400000 */
[C---:B------:R-:W-:Y:S02]  /*32890*/  FMUL R7, R246.reuse, R7 ;  /* 0x00000007f6077220 */ /* 0x040fe40000400000 */
[----:B------:R-:W-:Y:S02]  /*328a0*/  FFMA.FTZ R6, R245, 1.4426950216293334961, R6 ;  /* 0x3fb8aa3bf5067823 */ /* 0x000fe40000010006 */
[----:B------:R-:W-:Y:S01]  /*328b0*/  FFMA.FTZ R7, R246, 1.4426950216293334961, R7 ;  /* 0x3fb8aa3bf6077823 */ /* 0x000fe20000010007 */
[----:B------:R-:W-:Y:S01]  /*328c0*/  FADD R23, R198, R15 ;  /* 0x0000000fc6177221 */ /* 0x000fe20000000000 */
[----:B------:R-:W-:-:S02]  /*328d0*/  FADD R22, R150, R244 ;  /* 0x000000f496167221 */ /* 0x000fc40000000000 */
[----:B------:R-:W3:Y:S01]  /*328e0*/  LDL.LU R150, [R1+0x2ec] ;  /* 0x0002ec0001967983 */ /* 0x000ee20000300800 */
[----:B------:R-:W-:Y:S02]  /*328f0*/  FADD R15, R67, R7 ;  /* 0x00000007430f7221 */ /* 0x000fe40000000000 */
[----:B------:R-:W4:Y:S01]  /*32900*/  S2R R67, SR_TID.X ;  /* 0x0000000000437919 */ /* 0x000f220000002100 */
[----:B------:R-:W-:Y:S01]  /*32910*/  FADD R19, R158, R6 ;  /* 0x000000069e137221 */ /* 0x000fe20000000000 */
[----:B------:R-:W-:Y:S02]  /*32920*/  @P1 IMAD.MOV.U32 R6, RZ, RZ, 0x7f800000 ;  /* 0x7f800000ff061424 */ /* 0x000fe400078e00ff */
[----:B------:R-:W-:Y:S02]  /*32930*/  @P0 FFMA.FTZ R23, R240, R14, +INF ;  /* 0x7f800000f0170423 */ /* 0x000fe4000001000e */
[----:B------:R-:W-:-:S03]  /*32940*/  @P1 FFMA.FTZ R22, R241, R6, +INF ;  /* 0x7f800000f1161423 */ /* 0x000fc60000010006 */
[----:B------:R0:W-:Y:S04]  /*32950*/  STL [R1+0xd54], R23 ;  /* 0x000d541701007387 */ /* 0x0001e80000100800 */
[----:B------:R-:W-:Y:S04]  /*32960*/  STL [R1+0xd10], R22 ;  /* 0x000d101601007387 */ /* 0x000fe80000100800 */
[----:B------:R-:W3:Y:S04]  /*32970*/  LDL.LU R231, [R1+0x98] ;  /* 0x0000980001e77983 */ /* 0x000ee80000300800 */
[----:B------:R-:W3:Y:S04]  /*32980*/  LDL.LU R237, [R1+0x9c] ;  /* 0x00009c0001ed7983 */ /* 0x000ee80000300800 */
[----:B------:R-:W3:Y:S04]  /*32990*/  LDL.LU R238, [R1+0x308] ;  /* 0x0003080001ee7983 */ /* 0x000ee80000300800 */
[----:B------:R-:W3:Y:S04]  /*329a0*/  LDL.LU R214, [R1+0x30c] ;  /* 0x00030c0001d67983 */ /* 0x000ee80000300800 */
[----:B------:R-:W3:Y:S01]  /*329b0*/  LDL.LU R206, [R1+0xb8] ;  /* 0x0000b80001ce7983 */ /* 0x000ee20000300800 */
[----:B----4-:R-:W-:-:S03]  /*329c0*/  LOP3.LUT R24, R67, 0x7f, RZ, 0xc0, !PT ;  /* 0x0000007f43187812 */ /* 0x010fc600078ec0ff */
[----:B------:R-:W4:Y:S04]  /*329d0*/  LDL.LU R198, [R1+0xbc] ;  /* 0x0000bc0001c67983 */ /* 0x000f280000300800 */
[----:B------:R-:W4:Y:S04]  /*329e0*/  LDL.LU R158, [R1+0x31c] ;  /* 0x00031c00019e7983 */ /* 0x000f280000300800 */
[----:B------:R-:W4:Y:S01]  /*329f0*/  LDL.LU R67, [R1+0x324] ;  /* 0x0003240001437983 */ /* 0x000f220000300800 */
[----:B0-----:R-:W0:Y:S01]  /*32a00*/  S2R R23, SR_CTAID.X ;  /* 0x0000000000177919 */ /* 0x001e220000002500 */
[----:B------:R-:W-:-:S02]  /*32a10*/  @P5 IMAD.MOV.U32 R7, RZ, RZ, 0x7f800000 ;  /* 0x7f800000ff075424 */ /* 0x000fc400078e00ff */
[----:B------:R-:W-:Y:S02]  /*32a20*/  IMAD R6, R25, R4, RZ ;  /* 0x0000000419067224 */ /* 0x000fe400078e02ff */
[----:B------:R-:W-:Y:S02]  /*32a30*/  @P4 IMAD.MOV.U32 R4, RZ, RZ, 0x7f800000 ;  /* 0x7f800000ff044424 */ /* 0x000fe400078e00ff */
[----:B------:R-:W-:Y:S02]  /*32a40*/  @P5 FFMA.FTZ R19, R242, R7, +INF ;  /* 0x7f800000f2135423 */ /* 0x000fe40000010007 */
[----:B------:R-:W-:-:S03]  /*32a50*/  @P4 FFMA.FTZ R15, R243, R4, +INF ;  /* 0x7f800000f30f4423 */ /* 0x000fc60000010004 */
[----:B------:R-:W-:Y:S01]  /*32a60*/  STL [R1+0xd0c], R19 ;  /* 0x000d0c1301007387 */ /* 0x000fe20000100800 */
[----:B------:R-:W-:-:S03]  /*32a70*/  SHF.R.S32.HI R14, RZ, 0x1f, R6 ;  /* 0x0000001fff0e7819 */ /* 0x000fc60000011406 */
[----:B------:R2:W-:Y:S04]  /*32a80*/  STL [R1+0xd08], R15 ;  /* 0x000d080f01007387 */ /* 0x0005e80000100800 */
[----:B------:R-:W4:Y:S04]  /*32a90*/  LDL.LU R215, [R1+0xd8] ;  /* 0x0000d80001d77983 */ /* 0x000f280000300800 */
[----:B------:R-:W4:Y:S04]  /*32aa0*/  LDL.LU R221, [R1+0xdc] ;  /* 0x0000dc0001dd7983 */ /* 0x000f280000300800 */
[----:B------:R-:W4:Y:S04]  /*32ab0*/  LDL.LU R223, [R1+0x354] ;  /* 0x0003540001df7983 */ /* 0x000f280000300800 */
[----:B------:R-:W4:Y:S01]  /*32ac0*/  LDL.LU R229, [R1+0x358] ;  /* 0x0003580001e57983 */ /* 0x000f220000300800 */
[----:B0-----:R-:W-:-:S04]  /*32ad0*/  IMAD R23, R23, 0x80, R24 ;  /* 0x0000008017177824 */ /* 0x001fc800078e0218 */
[----:B------:R-:W-:-:S05]  /*32ae0*/  IMAD R5, R23, R5, RZ ;  /* 0x0000000517057224 */ /* 0x000fca00078e02ff */
[----:B-1----:R-:W-:Y:S02]  /*32af0*/  IADD3 R2, P4, P5, R5, R2, R6 ;  /* 0x0000000205027210 */ /* 0x002fe40007d9e006 */
[----:B--2---:R-:W-:Y:S02]  /*32b00*/  F2FP.SATFINITE.E4M3.F32.PACK_AB_MERGE_C R6, R230, R239, R13 ;  /* 0x000000efe606723e */ /* 0x004fe4000480700d */
[----:B------:R-:W2:Y:S04]  /*32b10*/  LDL.LU R239, [R1+0xf8] ;  /* 0x0000f80001ef7983 */ /* 0x000ea80000300800 */
[----:B------:R-:W2:Y:S01]  /*32b20*/  LDL.LU R230, [R1+0x104] ;  /* 0x0001040001e67983 */ /* 0x000ea20000300800 */
[----:B------:R-:W-:-:S04]  /*32b30*/  SHF.R.S32.HI R15, RZ, 0x1f, R5 ;  /* 0x0000001fff0f7819 */ /* 0x000fc80000011405 */
[----:B------:R-:W-:Y:S02]  /*32b40*/  IADD3.X R3, R15, R3, R14, P4, P5 ;  /* 0x000000030f037210 */ /* 0x000fe400027ea40e */
[----:B------:R-:W-:Y:S02]  /*32b50*/  F2FP.SATFINITE.E4M3.F32.PACK_AB_MERGE_C R4, R234, R235, R34 ;  /* 0x000000ebea04723e */ /* 0x000fe40004807022 */
[----:B------:R-:W-:Y:S01]  /*32b60*/  F2FP.SATFINITE.E4M3.F32.PACK_AB_MERGE_C R5, R232, R233, R228 ;  /* 0x000000e9e805723e */ /* 0x000fe200048070e4 */
[----:B------:R-:W-:Y:S01]  /*32b70*/  BAR.SYNC.DEFER_BLOCKING 0x0 ;  /* 0x0000000000007b1d */ /* 0x000fe20000010000 */
[----:B------:R-:W-:Y:S02]  /*32b80*/  F2FP.SATFINITE.E4M3.F32.PACK_AB_MERGE_C R28, R218, R219, R26 ;  /* 0x000000dbda1c723e */ /* 0x000fe4000480701a */
[----:B------:R-:W-:Y:S02]  /*32b90*/  F2FP.SATFINITE.E4M3.F32.PACK_AB_MERGE_C R29, R216, R217, R212 ;  /* 0x000000d9d81d723e */ /* 0x000fe400048070d4 */
[----:B------:R-:W-:-:S03]  /*32ba0*/  F2FP.SATFINITE.E4M3.F32.PACK_AB_MERGE_C R37, R200, R201, R196 ;  /* 0x000000c9c825723e */ /* 0x000fc600048070c4 */
[----:B------:R-:W0:Y:S01]  /*32bb0*/  LDC R212, c[0x0][0x278] ;  /* 0x00009e00ffd47b82 */ /* 0x000e220000000800 */
[----:B------:R-:W-:Y:S02]  /*32bc0*/  F2FP.SATFINITE.E4M3.F32.PACK_AB_MERGE_C R48, R186, R187, R48 ;  /* 0x000000bbba30723e */ /* 0x000fe40004807030 */
[----:B------:R-:W-:Y:S02]  /*32bd0*/  F2FP.SATFINITE.E4M3.F32.PACK_AB_MERGE_C R49, R184, R185, R49 ;  /* 0x000000b9b831723e */ /* 0x000fe40004807031 */
[----:B------:R-:W-:Y:S02]  /*32be0*/  F2FP.SATFINITE.E4M3.F32.PACK_AB_MERGE_C R60, R170, R171, R56 ;  /* 0x000000abaa3c723e */ /* 0x000fe40004807038 */
[----:B------:R-:W-:Y:S01]  /*32bf0*/  F2FP.SATFINITE.E4M3.F32.PACK_AB_MERGE_C R61, R168, R169, R164 ;  /* 0x000000a9a83d723e */ /* 0x000fe200048070a4 */
[----:B------:R-:W1:Y:S01]  /*32c00*/  LDC R170, c[0x0][0x278] ;  /* 0x00009e00ffaa7b82 */ /* 0x000e620000000800 */
[----:B------:R-:W-:Y:S02]  /*32c10*/  F2FP.SATFINITE.E4M3.F32.PACK_AB_MERGE_C R72, R154, R155, R72 ;  /* 0x0000009b9a48723e */ /* 0x000fe40004807048 */
[----:B------:R-:W-:-:S02]  /*32c20*/  F2FP.SATFINITE.E4M3.F32.PACK_AB_MERGE_C R73, R152, R153, R73 ;  /* 0x000000999849723e */ /* 0x000fc40004807049 */
[----:B------:R-:W-:Y:S02]  /*32c30*/  F2FP.SATFINITE.E4M3.F32.PACK_AB_MERGE_C R136, R136, R129, R133 ;  /* 0x000000818888723e */ /* 0x000fe40004807085 */
[----:B------:R-:W-:Y:S01]  /*32c40*/  FSETP.NEU.AND P0, PT, R243, RZ, PT ;  /* 0x000000fff300720b */ /* 0x000fe20003f0d000 */
[----:B------:R-:W0:Y:S01]  /*32c50*/  LDC R164, c[0x0][0x278] ;  /* 0x00009e00ffa47b82 */ /* 0x000e220000000800 */
[----:B------:R-:W-:Y:S02]  /*32c60*/  FSETP.NEU.AND P1, PT, R242, RZ, PT ;  /* 0x000000fff200720b */ /* 0x000fe40003f2d000 */
[----:B------:R-:W-:Y:S02]  /*32c70*/  FSETP.NEU.AND P2, PT, R241, RZ, PT ;  /* 0x000000fff100720b */ /* 0x000fe40003f4d000 */
[----:B------:R-:W-:-:S03]  /*32c80*/  FSETP.NEU.AND P3, PT, R240, RZ, PT ;  /* 0x000000fff000720b */ /* 0x000fc60003f6d000 */
[----:B------:R-:W1:Y:S08]  /*32c90*/  LDC R168, c[0x0][0x278] ;  /* 0x00009e00ffa87b82 */ /* 0x000e700000000800 */
[----:B------:R-:W1:Y:S08]  /*32ca0*/  LDC R169, c[0x0][0x278] ;  /* 0x00009e00ffa97b82 */ /* 0x000e700000000800 */
[----:B------:R-:W1:Y:S01]  /*32cb0*/  LDC R171, c[0x0][0x278] ;  /* 0x00009e00ffab7b82 */ /* 0x000e620000000800 */
[----:B---3--:R-:W-:-:S07]  /*32cc0*/  F2FP.SATFINITE.E4M3.F32.PACK_AB_MERGE_C R7, R150, R222, R12 ;  /* 0x000000de9607723e */ /* 0x008fce000480700c */
[----:B------:R-:W3:Y:S01]  /*32cd0*/  LDC R184, c[0x0][0x278] ;  /* 0x00009e00ffb87b82 */ /* 0x000ee20000000800 */
[----:B------:R-:W3:Y:S04]  /*32ce0*/  LDL.LU R222, [R1+0x36c] ;  /* 0x00036c0001de7983 */ /* 0x000ee80000300800 */
[----:B------:R-:W3:Y:S03]  /*32cf0*/  LDL.LU R150, [R1+0x370] ;  /* 0x0003700001967983 */ /* 0x000ee60000300800 */
[----:B------:R-:W1:Y:S01]  /*32d00*/  LDC R185, c[0x0][0x278] ;  /* 0x00009e00ffb97b82 */ /* 0x000e620000000800 */
[----:B------:R-:W-:Y:S07]  /*32d10*/  LDS.128 R12, [R18] ;  /* 0x00000000120c7984 */ /* 0x000fee0000000c00 */
[----:B------:R-:W-:Y:S08]  /*32d20*/  BAR.SYNC.DEFER_BLOCKING 0x0 ;  /* 0x0000000000007b1d */ /* 0x000ff00000010000 */
[----:B------:R-:W1:Y:S08]  /*32d30*/  LDC R186, c[0x0][0x278] ;  /* 0x00009e00ffba7b82 */ /* 0x000e700000000800 */
[----:B------:R-:W1:Y:S08]  /*32d40*/  LDC R187, c[0x0][0x278] ;  /* 0x00009e00ffbb7b82 */ /* 0x000e700000000800 */
[----:B------:R-:W1:Y:S01]  /*32d50*/  LDC R196, c[0x0][0x278] ;  /* 0x00009e00ffc47b82 */ /* 0x000e620000000800 */
[----:B------:R0:W-:Y:S01]  /*32d60*/  STSM.16.M88.4 [R0], R4 ;  /* 0x0000000400007844 */ /* 0x0001e20000000200 */
[----:B----4-:R-:W-:-:S06]  /*32d70*/  F2FP.SATFINITE.E4M3.F32.PACK_AB_MERGE_C R30, R198, R206, R30 ;  /* 0x000000cec61e723e */ /* 0x010fcc000480701e */
[----:B------:R-:W4:Y:S01]  /*32d80*/  LDC R200, c[0x0][0x278] ;  /* 0x00009e00ffc87b82 */ /* 0x000f220000000800 */
[----:B------:R-:W-:-:S07]  /*32d90*/  F2FP.SATFINITE.E4M3.F32.PACK_AB_MERGE_C R31, R67, R158, R31 ;  /* 0x0000009e431f723e */ /* 0x000fce000480701f */
[----:B------:R-:W-:Y:S01]  /*32da0*/  BAR.SYNC.DEFER_BLOCKING 0x0 ;  /* 0x0000000000007b1d */ /* 0x000fe20000010000 */
[----:B0-----:R-:W-:Y:S02]  /*32db0*/  F2FP.SATFINITE.E4M3.F32.PACK_AB_MERGE_C R6, R237, R231, R21 ;  /* 0x000000e7ed06723e */ /* 0x001fe40004807015 */
[----:B------:R-:W-:-:S05]  /*32dc0*/  F2FP.SATFINITE.E4M3.F32.PACK_AB_MERGE_C R7, R214, R238, R20 ;  /* 0x000000eed607723e */ /* 0x000fca0004807014 */
[----:B------:R-:W0:Y:S01]  /*32dd0*/  LDC R201, c[0x0][0x278] ;  /* 0x00009e00ffc97b82 */ /* 0x000e220000000800 */
[----:B------:R-:W4:Y:S04]  /*32de0*/  LDL.LU R231, [R1+0x120] ;  /* 0x0001200001e77983 */ /* 0x000f280000300800 */
[----:B------:R-:W4:Y:S03]  /*32df0*/  LDL.LU R237, [R1+0x124] ;  /* 0x0001240001ed7983 */ /* 0x000f260000300800 */
        /* <DEDUP_REMOVED lines=10> */
[----:B------:R-:W-:Y:S01]  /*32ea0*/  LDS.128 R20, [R18] ;  /* 0x0000000012147984 */ /* 0x000fe20000000c00 */
[----:B------:R-:W-:-:S06]  /*32eb0*/  F2FP.SATFINITE.E4M3.F32.PACK_AB_MERGE_C R4, R226, R227, R27 ;  /* 0x000000e3e204723e */ /* 0x000fcc000480701b */
[----:B------:R-:W-:Y:S01]  /*32ec0*/  BAR.SYNC.DEFER_BLOCKING 0x0 ;  /* 0x0000000000007b1d */ /* 0x000fe20000010000 */
[----:B------:R-:W-:-:S07]  /*32ed0*/  F2FP.SATFINITE.E4M3.F32.PACK_AB_MERGE_C R5, R224, R225, R220 ;  /* 0x000000e1e005723e */ /* 0x000fce00048070dc */
[----:B------:R-:W0:Y:S01]  /*32ee0*/  LDC R228, c[0x0][0x278] ;  /* 0x00009e00ffe47b82 */ /* 0x000e220000000800 */
[----:B--2---:R-:W-:-:S07]  /*32ef0*/  F2FP.SATFINITE.E4M3.F32.PACK_AB_MERGE_C R38, R230, R239, R38 ;  /* 0x000000efe626723e */ /* 0x004fce0004807026 */
[----:B------:R-:W2:Y:S08]  /*32f00*/  LDC R232, c[0x0][0x278] ;  /* 0x00009e00ffe87b82 */ /* 0x000eb00000000800 */
[----:B------:R-:W2:Y:S01]  /*32f10*/  LDC R233, c[0x0][0x278] ;  /* 0x00009e00ffe97b82 */ /* 0x000ea20000000800 */
[----:B------:R1:W-:Y:S07]  /*32f20*/  STSM.16.M88.4 [R0], R4 ;  /* 0x0000000400007844 */ /* 0x0003ee0000000200 */
[----:B------:R-:W-:Y:S01]  /*32f30*/  BAR.SYNC.DEFER_BLOCKING 0x0 ;  /* 0x0000000000007b1d */ /* 0x000fe20000010000 */
[----:B---3--:R-:W-:-:S05]  /*32f40*/  F2FP.SATFINITE.E4M3.F32.PACK_AB_MERGE_C R39, R150, R222, R39 ;  /* 0x000000de9627723e */ /* 0x008fca0004807027 */
[----:B------:R-:W-:Y:S01]  /*32f50*/  LDS.128 R24, [R18] ;  /* 0x0000000012187984 */ /* 0x000fe20000000c00 */
[----:B-1----:R-:W-:Y:S01]  /*32f60*/  F2FP.SATFINITE.E4M3.F32.PACK_AB_MERGE_C R6, R221, R215, R36 ;  /* 0x000000d7dd06723e */ /* 0x002fe20004807024 */
[----:B------:R-:W-:Y:S01]  /*32f70*/  IMAD R164, R164, 0x68, RZ ;  /* 0x00000068a4a47824 */ /* 0x000fe200078e02ff */
[----:B------:R-:W-:Y:S01]  /*32f80*/  F2FP.SATFINITE.E4M3.F32.PACK_AB_MERGE_C R7, R229, R223, R35 ;  /* 0x000000dfe507723e */ /* 0x000fe20004807023 */
[----:B------:R-:W3:Y:S01]  /*32f90*/  LDL.LU R215, [R1+0x164] ;  /* 0x0001640001d77983 */ /* 0x000ee20000300800 */
[----:B------:R-:W-:Y:S01]  /*32fa0*/  IMAD R168, R168, 0x6c, RZ ;  /* 0x0000006ca8a87824 */ /* 0x000fe200078e02ff */
[----:B------:R-:W1:Y:S02]  /*32fb0*/  LDC R220, c[0x0][0x278] ;  /* 0x00009e00ffdc7b82 */ /* 0x000e640000000800 */
[----:B------:R-:W3:Y:S04]  /*32fc0*/  LDL.LU R221, [R1+0x170] ;  /* 0x0001700001dd7983 */ /* 0x000ee80000300800 */
[----:B------:R-:W2:Y:S01]  /*32fd0*/  LDL.LU R223, [R1+0x3d0] ;  /* 0x0003d00001df7983 */ /* 0x000ea20000300800 */
[----:B------:R-:W-:Y:S01]  /*32fe0*/  IMAD R169, R169, 0x6d, RZ ;  /* 0x0000006da9a97824 */ /* 0x000fe200078e02ff */
[----:B------:R-:W1:Y:S02]  /*32ff0*/  LDC R224, c[0x0][0x278] ;  /* 0x00009e00ffe07b82 */ /* 0x000e640000000800 */
[----:B------:R-:W2:Y:S04]  /*33000*/  LDL.LU R229, [R1+0x3d8] ;  /* 0x0003d80001e57983 */ /* 0x000ea80000300800 */
[----:B------:R-:W3:Y:S01]  /*33010*/  LDL.LU R239, [R1+0x180] ;  /* 0x0001800001ef7983 */ /* 0x000ee20000300800 */
[----:B------:R-:W-:Y:S01]  /*33020*/  IMAD R170, R170, 0x6e, RZ ;  /* 0x0000006eaaaa7824 */ /* 0x000fe200078e02ff */
[----:B------:R-:W1:Y:S02]  /*33030*/  LDC R225, c[0x0][0x278] ;  /* 0x00009e00ffe17b82 */ /* 0x000e640000000800 */
[----:B------:R-:W3:Y:S04]  /*33040*/  LDL.LU R230, [R1+0x184] ;  /* 0x0001840001e67983 */ /* 0x000ee80000300800 */
[----:B------:R-:W2:Y:S01]  /*33050*/  LDL.LU R222, [R1+0x3e0] ;  /* 0x0003e00001de7983 */ /* 0x000ea20000300800 */
[----:B------:R-:W-:Y:S01]  /*33060*/  IMAD R171, R171, 0x6f, RZ ;  /* 0x0000006fabab7824 */ /* 0x000fe200078e02ff */
[----:B------:R-:W1:Y:S02]  /*33070*/  LDC R226, c[0x0][0x278] ;  /* 0x00009e00ffe27b82 */ /* 0x000e640000000800 */
[----:B------:R-:W2:Y:S06]  /*33080*/  LDL.LU R150, [R1+0x3e4] ;  /* 0x0003e40001967983 */ /* 0x000eac0000300800 */
[----:B------:R-:W-:Y:S01]  /*33090*/  BAR.SYNC.DEFER_BLOCKING 0x0 ;  /* 0x0000000000007b1d */ /* 0x000fe20000010000 */
[----:B----4-:R-:W-:-:S05]  /*330a0*/  F2FP.SATFINITE.E4M3.F32.PACK_AB_MERGE_C R51, R67, R158, R51 ;  /* 0x0000009e4333723e */ /* 0x010fca0004807033 */
[----:B------:R-:W-:Y:S01]  /*330b0*/  STSM.16.M88.4 [R0], R28 ;  /* 0x0000001c00007844 */ /* 0x000fe20000000200 */
[----:B------:R-:W-:Y:S01]  /*330c0*/  IMAD R184, R184, 0x7c, RZ ;  /* 0x0000007cb8b87824 */ /* 0x000fe200078e02ff */
[----:B------:R-:W4:Y:S08]  /*330d0*/  LDC R227, c[0x0][0x278] ;  /* 0x00009e00ffe37b82 */ /* 0x000f300000000800 */
[----:B------:R-:W-:Y:S01]  /*330e0*/  BAR.SYNC.DEFER_BLOCKING 0x0 ;  /* 0x0000000000007b1d */ /* 0x000fe20000010000 */
[----:B------:R-:W-:-:S02]  /*330f0*/  F2FP.SATFINITE.E4M3.F32.PACK_AB_MERGE_C R4, R210, R211, R33 ;  /* 0x000000d3d204723e */ /* 0x000fc40004807021 */
[----:B------:R-:W-:Y:S02]  /*33100*/  F2FP.SATFINITE.E4M3.F32.PACK_AB_MERGE_C R5, R208, R209, R204 ;  /* 0x000000d1d005723e */ /* 0x000fe400048070cc */
[----:B------:R-:W-:Y:S01]  /*33110*/  F2FP.SATFINITE.E4M3.F32.PACK_AB_MERGE_C R36, R202, R203, R32 ;  /* 0x000000cbca24723e */ /* 0x000fe20004807020 */
[----:B------:R-:W-:Y:S02]  /*33120*/  IMAD R185, R185, 0x7d, RZ ;  /* 0x0000007db9b97824 */ /* 0x000fe400078e02ff */
[----:B------:R-:W1:Y:S01]  /*33130*/  LDC R202, c[0x0][0x278] ;  /* 0x00009e00ffca7b82 */ /* 0x000e620000000800 */
[----:B------:R-:W-:Y:S02]  /*33140*/  IMAD R186, R186, 0x7e, RZ ;  /* 0x0000007ebaba7824 */ /* 0x000fe400078e02ff */
[----:B------:R-:W-:Y:S02]  /*33150*/  IMAD R187, R187, 0x7f, RZ ;  /* 0x0000007fbbbb7824 */ /* 0x000fe400078e02ff */
[----:B------:R-:W-:-:S03]  /*33160*/  IMAD R196, R196, 0x88, RZ ;  /* 0x00000088c4c47824 */ /* 0x000fc600078e02ff */
[----:B------:R-:W4:Y:S08]  /*33170*/  LDC R203, c[0x0][0x278] ;  /* 0x00009e00ffcb7b82 */ /* 0x000f300000000800 */
[----:B------:R-:W4:Y:S01]  /*33180*/  LDC R204, c[0x0][0x278] ;  /* 0x00009e00ffcc7b82 */ /* 0x000f220000000800 */
[----:B------:R-:W-:Y:S07]  /*33190*/  LDS.128 R28, [R18] ;  /* 0x00000000121c7984 */ /* 0x000fee0000000c00 */
[----:B------:R-:W-:Y:S01]  /*331a0*/  BAR.SYNC.DEFER_BLOCKING 0x0 ;  /* 0x0000000000007b1d */ /* 0x000fe20000010000 */
[----:B------:R-:W-:-:S02]  /*331b0*/  IMAD R200, R200, 0x8c, RZ ;  /* 0x0000008cc8c87824 */ /* 0x000fc400078e02ff */
[----:B0-----:R-:W-:-:S05]  /*331c0*/  IMAD R201, R201, 0x8d, RZ ;  /* 0x0000008dc9c97824 */ /* 0x001fca00078e02ff */
[----:B------:R-:W0:Y:S08]  /*331d0*/  LDC R208, c[0x0][0x278] ;  /* 0x00009e00ffd07b82 */ /* 0x000e300000000800 */
[----:B------:R-:W0:Y:S08]  /*331e0*/  LDC R209, c[0x0][0x278] ;  /* 0x00009e00ffd17b82 */ /* 0x000e300000000800 */
[----:B------:R-:W0:Y:S01]  /*331f0*/  LDC R210, c[0x0][0x278] ;  /* 0x00009e00ffd27b82 */ /* 0x000e220000000800 */
[----:B------:R1:W-:Y:S07]  /*33200*/  STSM.16.M88.4 [R0], R4 ;  /* 0x0000000400007844 */ /* 0x0003ee0000000200 */
[----:B------:R-:W-:Y:S08]  /*33210*/  BAR.SYNC.DEFER_BLOCKING 0x0 ;  /* 0x0000000000007b1d */ /* 0x000ff00000010000 */
[----:B------:R-:W0:Y:S01]  /*33220*/  LDC R211, c[0x0][0x278] ;  /* 0x00009e00ffd37b82 */ /* 0x000e220000000800 */
[----:B-1----:R-:W-:-:S02]  /*33230*/  F2FP.SATFINITE.E4M3.F32.PACK_AB_MERGE_C R6, R237, R231, R46 ;  /* 0x000000e7ed06723e */ /* 0x002fc4000480702e */
[----:B------:R-:W4:Y:S01]  /*33240*/  LDL.LU R231, [R1+0x1a4] ;  /* 0x0001a40001e77983 */ /* 0x000f220000300800 */
[----:B------:R-:W-:Y:S02]  /*33250*/  F2FP.SATFINITE.E4M3.F32.PACK_AB_MERGE_C R7, R214, R238, R45 ;  /* 0x000000eed607723e */ /* 0x000fe4000480702d */
[----:B------:R-:W-:Y:S01]  /*33260*/  F2FP.SATFINITE.E4M3.F32.PACK_AB_MERGE_C R4, R194, R195, R50 ;  /* 0x000000c3c204723e */ /* 0x000fe20004807032 */
[----:B------:R-:W4:Y:S01]  /*33270*/  LDL.LU R237, [R1+0x1b0] ;  /* 0x0001b00001ed7983 */ /* 0x000f220000300800 */
[----:B------:R-:W-:Y:S01]  /*33280*/  F2FP.SATFINITE.E4M3.F32.PACK_AB_MERGE_C R50, R198, R206, R44 ;  /* 0x000000cec632723e */ /* 0x000fe2000480702c */
[----:B------:R-:W1:Y:S02]  /*33290*/  LDC R194, c[0x0][0x278] ;  /* 0x00009e00ffc27b82 */ /* 0x000e640000000800 */
[----:B------:R-:W4:Y:S04]  /*332a0*/  LDL.LU R238, [R1+0x3f8] ;  /* 0x0003f80001ee7983 */ /* 0x000f280000300800 */
[----:B------:R-:W4:Y:S01]  /*332b0*/  LDL.LU R214, [R1+0x3fc] ;  /* 0x0003fc0001d67983 */ /* 0x000f220000300800 */
[----:B------:R-:W-:Y:S01]  /*332c0*/  F2FP.SATFINITE.E4M3.F32.PACK_AB_MERGE_C R5, R192, R193, R188 ;  /* 0x000000c1c005723e */ /* 0x000fe200048070bc */
[----:B------:R-:W0:Y:S02]  /*332d0*/  LDC R195, c[0x0][0x278] ;  /* 0x00009e00ffc37b82 */ /* 0x000e240000000800 */
[----:B------:R-:W4:Y:S04]  /*332e0*/  LDL.LU R206, [R1+0x1c0] ;  /* 0x0001c00001ce7983 */ /* 0x000f280000300800 */
[----:B------:R-:W4:Y:S02]  /*332f0*/  LDL.LU R198, [R1+0x1c4] ;  /* 0x0001c40001c67983 */ /* 0x000f240000300800 */
[----:B------:R-:W1:Y:S02]  /*33300*/  LDC R188, c[0x0][0x278] ;  /* 0x00009e00ffbc7b82 */ /* 0x000e640000000800 */
[----:B------:R-:W4:Y:S04]  /*33310*/  LDL.LU R158, [R1+0x418] ;  /* 0x00041800019e7983 */ /* 0x000f280000300800 */
[----:B------:R-:W4:Y:S02]  /*33320*/  LDL.LU R67, [R1+0x41c] ;  /* 0x00041c0001437983 */ /* 0x000f240000300800 */
[----:B------:R-:W0:Y:S02]  /*33330*/  LDC R192, c[0x0][0x278] ;  /* 0x00009e00ffc07b82 */ /* 0x000e240000000800 */
[----:B------:R-:W-:Y:S06]  /*33340*/  LDS.128 R32, [R18] ;  /* 0x0000000012207984 */ /* 0x000fec0000000c00 */
[----:B------:R-:W-:Y:S08]  /*33350*/  BAR.SYNC.DEFER_BLOCKING 0x0 ;  /* 0x0000000000007b1d */ /* 0x000ff00000010000 */
[----:B------:R-:W0:Y:S01]  /*33360*/  LDC R193, c[0x0][0x278] ;  /* 0x00009e00ffc17b82 */ /* 0x000e220000000800 */
[----:B------:R-:W-:Y:S07]  /*33370*/  STSM.16.M88.4 [R0], R36 ;  /* 0x0000002400007844 */ /* 0x000fee0000000200 */
[----:B------:R-:W-:Y:S06]  /*33380*/  BAR.SYNC.DEFER_BLOCKING 0x0 ;  /* 0x0000000000007b1d */ /* 0x000fec0000010000 */
[----:B------:R-:W-:Y:S02]  /*33390*/  LDS.128 R36, [R18] ;  /* 0x0000000012247984 */ /* 0x000fe40000000c00 */
[----:B------:R-:W-:Y:S06]  /*333a0*/  BAR.SYNC.DEFER_BLOCKING 0x0 ;  /* 0x0000000000007b1d */ /* 0x000fec0000010000 */
[----:B------:R1:W-:Y:S02]  /*333b0*/  STSM.16.M88.4 [R0], R4 ;  /* 0x0000000400007844 */ /* 0x0003e40000000200 */
[----:B------:R-:W-:Y:S06]  /*333c0*/  BAR.SYNC.DEFER_BLOCKING 0x0 ;  /* 0x0000000000007b1d */ /* 0x000fec0000010000 */
[----:B------:R-:W-:Y:S02]  /*333d0*/  LDS.128 R44, [R18] ;  /* 0x00000000122c7984 */ /* 0x000fe40000000c00 */
[----:B------:R-:W-:Y:S01]  /*333e0*/  BAR.SYNC.DEFER_BLOCKING 0x0 ;  /* 0x0000000000007b1d */ /* 0x000fe20000010000 */
[----:B---3--:R-:W-:-:S05]  /*333f0*/  F2FP.SATFINITE.E4M3.F32.PACK_AB_MERGE_C R62, R230, R239, R62 ;  /* 0x000000efe63e723e */ /* 0x008fca000480703e */
[----:B------:R-:W3:Y:S04]  /*33400*/  LDL.LU R239, [R1+0x1e4] ;  /* 0x0001e40001ef7983 */ /* 0x000ee80000300800 */
[----:B------:R-:W3:Y:S01]  /*33410*/  LDL.LU R230, [R1+0x1f0] ;  /* 0x0001f00001e67983 */ /* 0x000ee20000300800 */
[----:B--2---:R-:W-:-:S03]  /*33420*/  F2FP.SATFINITE.E4M3.F32.PACK_AB_MERGE_C R63, R150, R222, R63 ;  /* 0x000000de963f723e */ /* 0x004fc6000480703f */
[----:B------:R-:W2:Y:S04]  /*33430*/  LDL.LU R222, [R1+0x430] ;  /* 0x0004300001de7983 */ /* 0x000ea80000300800 */
[----:B------:R-:W2:Y:S04]  /*33440*/  LDL.LU R150, [R1+0x434] ;  /* 0x0004340001967983 */ /* 0x000ea80000300800 */
[----:B------:R-:W-:Y:S01]  /*33450*/  STSM.16.M88.4 [R0], R48 ;  /* 0x0000003000007844 */ /* 0x000fe20000000200 */
[----:B------:R-:W-:Y:S01]  /*33460*/  BAR.SYNC.DEFER_BLOCKING 0x0 ;  /* 0x0000000000007b1d */ /* 0x000fe20000010000 */
[----:B-1----:R-:W-:-:S02]  /*33470*/  F2FP.SATFINITE.E4M3.F32.PACK_AB_MERGE_C R4, R178, R179, R57 ;  /* 0x000000b3b204723e */ /* 0x002fc40004807039 */
[----:B------:R-:W-:Y:S02]  /*33480*/  F2FP.SATFINITE.E4M3.F32.PACK_AB_MERGE_C R5, R176, R177, R172 ;  /* 0x000000b1b005723e */ /* 0x000fe400048070ac */
[----:B------:R-:W-:-:S03]  /*33490*/  F2FP.SATFINITE.E4M3.F32.PACK_AB_MERGE_C R6, R221, R215, R59 ;  /* 0x000000d7dd06723e */ /* 0x000fc6000480703b */
[----:B------:R-:W1:Y:S01]  /*334a0*/  LDC R176, c[0x0][0x278] ;  /* 0x00009e00ffb07b82 */ /* 0x000e620000000800 */
[----:B------:R-:W-:Y:S01]  /*334b0*/  F2FP.SATFINITE.E4M3.F32.PACK_AB_MERGE_C R7, R229, R223, R58 ;  /* 0x000000dfe507723e */ /* 0x000fe2000480703a */
[----:B------:R-:W2:Y:S04]  /*334c0*/  LDL.LU R215, [R1+0x2fc] ;  /* 0x0002fc0001d77983 */ /* 0x000ea80000300800 */
[----:B------:R-:W2:Y:S02]  /*334d0*/  LDL.LU R221, [R1+0x304] ;  /* 0x0003040001dd7983 */ /* 0x000ea40000300800 */
[----:B------:R-:W0:Y:S02]  /*334e0*/  LDC R177, c[0x0][0x278] ;  /* 0x00009e00ffb17b82 */ /* 0x000e240000000800 */
[----:B------:R-:W2:Y:S04]  /*334f0*/  LDL.LU R223, [R1+0x438] ;  /* 0x0004380001df7983 */ /* 0x000ea80000300800 */
[----:B------:R-:W2:Y:S02]  /*33500*/  LDL.LU R229, [R1+0x43c] ;  /* 0x00043c0001e57983 */ /* 0x000ea40000300800 */
[----:B------:R-:W0:Y:S02]  /*33510*/  LDC R178, c[0x0][0x278] ;  /* 0x00009e00ffb27b82 */ /* 0x000e240000000800 */
[----:B------:R-:W-:Y:S06]  /*33520*/  LDS.128 R48, [R18] ;  /* 0x0000000012307984 */ /* 0x000fec0000000c00 */
[----:B------:R-:W-:Y:S08]  /*33530*/  BAR.SYNC.DEFER_BLOCKING 0x0 ;  /* 0x0000000000007b1d */ /* 0x000ff00000010000 */
[----:B------:R-:W0:Y:S01]  /*33540*/  LDC R179, c[0x0][0x278] ;  /* 0x00009e00ffb37b82 */ /* 0x000e220000000800 */
[----:B------:R4:W-:Y:S07]  /*33550*/  STSM.16.M88.4 [R0], R4 ;  /* 0x0000000400007844 */ /* 0x0009ee0000000200 */
[----:B------:R-:W-:Y:S06]  /*33560*/  BAR.SYNC.DEFER_BLOCKING 0x0 ;  /* 0x0000000000007b1d */ /* 0x000fec0000010000 */
[----:B------:R-:W-:Y:S02]  /*33570*/  LDS.128 R56, [R18] ;  /* 0x0000000012387984 */ /* 0x000fe40000000c00 */
[----:B------:R-:W-:Y:S01]  /*33580*/  BAR.SYNC.DEFER_BLOCKING 0x0 ;  /* 0x0000000000007b1d */ /* 0x000fe20000010000 */
[----:B----4-:R-:W-:-:S05]  /*33590*/  F2FP.SATFINITE.E4M3.F32.PACK_AB_MERGE_C R6, R237, R231, R66 ;  /* 0x000000e7ed06723e */ /* 0x010fca0004807042 */
[----:B------:R-:W4:Y:S01]  /*335a0*/  LDL.LU R231, [R1+0x4c] ;  /* 0x00004c0001e77983 */ /* 0x000f220000300800 */
[----:B------:R-:W-:-:S03]  /*335b0*/  F2FP.SATFINITE.E4M3.F32.PACK_AB_MERGE_C R7, R214, R238, R65 ;  /* 0x000000eed607723e */ /* 0x000fc60004807041 */
[----:B------:R-:W4:Y:S01]  /*335c0*/  LDL.LU R214, [R1+0x334] ;  /* 0x0003340001d67983 */ /* 0x000f220000300800 */
[----:B------:R-:W-:-:S03]  /*335d0*/  F2FP.SATFINITE.E4M3.F32.PACK_AB_MERGE_C R74, R198, R206, R74 ;  /* 0x000000cec64a723e */ /* 0x000fc6000480704a */
[----:B------:R-:W4:Y:S04]  /*335e0*/  LDL.LU R206, [R1+0x338] ;  /* 0x0003380001ce7983 */ /* 0x000f280000300800 */
[----:B------:R-:W4:Y:S01]  /*335f0*/  LDL.LU R198, [R1+0x450] ;  /* 0x0004500001c67983 */ /* 0x000f220000300800 */
[----:B------:R-:W-:-:S03]  /*33600*/  F2FP.SATFINITE.E4M3.F32.PACK_AB_MERGE_C R75, R67, R158, R75 ;  /* 0x0000009e434b723e */ /* 0x000fc6000480704b */
[----:B------:R-:W4:Y:S04]  /*33610*/  LDL.LU R158, [R1+0x454] ;  /* 0x00045400019e7983 */ /* 0x000f280000300800 */
[----:B------:R-:W-:Y:S01]  /*33620*/  STSM.16.M88.4 [R0], R60 ;  /* 0x0000003c00007844 */ /* 0x000fe20000000200 */
[----:B------:R-:W-:Y:S01]  /*33630*/  BAR.SYNC.DEFER_BLOCKING 0x0 ;  /* 0x0000000000007b1d */ /* 0x000fe20000010000 */
[----:B------:R-:W-:Y:S02]  /*33640*/  F2FP.SATFINITE.E4M3.F32.PACK_AB_MERGE_C R4, R162, R163, R64 ;  /* 0x000000a3a204723e */ /* 0x000fe40004807040 */
[----:B------:R-:W-:-:S03]  /*33650*/  F2FP.SATFINITE.E4M3.F32.PACK_AB_MERGE_C R5, R89, R88, R156 ;  /* 0x000000585905723e */ /* 0x000fc6000480709c */
[----:B------:R-:W4:Y:S02]  /*33660*/  LDL.LU R237, [R1+0x50] ;  /* 0x0000500001ed7983 */ /* 0x000f240000300800 */
[----:B------:R-:W1:Y:S02]  /*33670*/  LDC R162, c[0x0][0x278] ;  /* 0x00009e00ffa27b82 */ /* 0x000e640000000800 */
[----:B------:R-:W4:Y:S04]  /*33680*/  LDL.LU R238, [R1+0x54] ;  /* 0x0000540001ee7983 */ /* 0x000f280000300800 */
[----:B------:R-:W-:Y:S02]  /*33690*/  LDS.128 R60, [R18] ;  /* 0x00000000123c7984 */ /* 0x000fe40000000c00 */
[----:B------:R-:W0:Y:S08]  /*336a0*/  LDC R163, c[0x0][0x278] ;  /* 0x00009e00ffa37b82 */ /* 0x000e300000000800 */
        /* <DEDUP_REMOVED lines=13> */
[----:B------:R-:W-:-:S02]  /*33780*/  F2FP.SATFINITE.E4M3.F32.PACK_AB_MERGE_C R4, R146, R147, R8 ;  /* 0x000000939204723e */ /* 0x000fc40004807008 */
[----:B------:R-:W-:-:S03]  /*33790*/  F2FP.SATFINITE.E4M3.F32.PACK_AB_MERGE_C R5, R144, R145, R140 ;  /* 0x000000919005723e */ /* 0x000fc6000480708c */
[----:B------:R-:W2:Y:S04]  /*337a0*/  LDL.LU R151, [R1+0x8c] ;  /* 0x00008c0001977983 */ /* 0x000ea80000300800 */
[----:B------:R-:W2:Y:S04]  /*337b0*/  LDL.LU R157, [R1+0xa8] ;  /* 0x0000a800019d7983 */ /* 0x000ea80000300800 */
[----:B------:R-:W2:Y:S04]  /*337c0*/  LDL.LU R159, [R1+0x384] ;  /* 0x00038400019f7983 */ /* 0x000ea80000300800 */
[----:B------:R-:W2:Y:S04]  /*337d0*/  LDL.LU R175, [R1+0x388] ;  /* 0x0003880001af7983 */ /* 0x000ea80000300800 */
[----:B------:R-:W-:Y:S01]  /*337e0*/  LDS.128 R72, [R18] ;  /* 0x0000000012487984 */ /* 0x000fe20000000c00 */
[----:B------:R-:W-:Y:S06]  /*337f0*/  BAR.SYNC.DEFER_BLOCKING 0x0 ;  /* 0x0000000000007b1d */ /* 0x000fec0000010000 */
[----:B------:R-:W2:Y:S04]  /*33800*/  LDL.LU R197, [R1+0x470] ;  /* 0x0004700001c57983 */ /* 0x000ea80000300800 */
[----:B------:R-:W2:Y:S04]  /*33810*/  LDL.LU R199, [R1+0x474] ;  /* 0x0004740001c77983 */ /* 0x000ea80000300800 */
[----:B------:R-:W2:Y:S04]  /*33820*/  LDL.LU R205, [R1+0xcc] ;  /* 0x0000cc0001cd7983 */ /* 0x000ea80000300800 */
[----:B------:R-:W2:Y:S04]  /*33830*/  LDL.LU R207, [R1+0xe8] ;  /* 0x0000e80001cf7983 */ /* 0x000ea80000300800 */
[----:B------:R4:W-:Y:S01]  /*33840*/  STSM.16.M88.4 [R0], R4 ;  /* 0x0000000400007844 */ /* 0x0009e20000000200 */
[----:B------:R-:W-:-:S02]  /*33850*/  F2FP.SATFINITE.E4M3.F32.PACK_AB_MERGE_C R90, R221, R215, R90 ;  /* 0x000000d7dd5a723e */ /* 0x000fc4000480705a */
[----:B------:R-:W-:Y:S01]  /*33860*/  F2FP.SATFINITE.E4M3.F32.PACK_AB_MERGE_C R91, R229, R223, R91 ;  /* 0x000000dfe55b723e */ /* 0x000fe2000480705b */
[----:B------:R-:W-:Y:S01]  /*33870*/  BAR.SYNC.DEFER_BLOCKING 0x0 ;  /* 0x0000000000007b1d */ /* 0x000fe20000010000 */
[----:B------:R-:W-:Y:S02]  /*33880*/  F2FP.SATFINITE.E4M3.F32.PACK_AB_MERGE_C R89, R120, R137, R132 ;  /* 0x000000897859723e */ /* 0x000fe40004807084 */
[----:B----4-:R-:W-:-:S03]  /*33890*/  F2FP.SATFINITE.E4M3.F32.PACK_AB_MERGE_C R6, R206, R214, R95 ;  /* 0x000000d6ce06723e */ /* 0x010fc6000480705f */
[----:B------:R-:W-:Y:S04]  /*338a0*/  LDS.128 R76, [R18] ;  /* 0x00000000124c7984 */ /* 0x000fe80000000c00 */
[----:B------:R-:W4:Y:S01]  /*338b0*/  LDL.LU R214, [R1+0x390] ;  /* 0x0003900001d67983 */ /* 0x000f220000300800 */
[----:B------:R-:W-:-:S03]  /*338c0*/  F2FP.SATFINITE.E4M3.F32.PACK_AB_MERGE_C R7, R158, R198, R94 ;  /* 0x000000c69e07723e */ /* 0x000fc6000480705e */
[----:B------:R-:W4:Y:S04]  /*338d0*/  LDL.LU R206, [R1+0x394] ;  /* 0x0003940001ce7983 */ /* 0x000f280000300800 */
[----:B------:R-:W4:Y:S04]  /*338e0*/  LDL.LU R198, [R1+0x478] ;  /* 0x0004780001c67983 */ /* 0x000f280000300800 */
[----:B------:R-:W4:Y:S04]  /*338f0*/  LDL.LU R158, [R1+0x47c] ;  /* 0x00047c00019e7983 */ /* 0x000f280000300800 */
[----:B------:R-:W4:Y:S01]  /*33900*/  LDL.LU R213, [R1+0x110] ;  /* 0x0001100001d57983 */ /* 0x000f220000300800 */
[----:B------:R-:W-:-:S03]  /*33910*/  F2FP.SATFINITE.E4M3.F32.PACK_AB_MERGE_C R5, R231, R121, R124 ;  /* 0x00000079e705723e */ /* 0x000fc6000480707c */
[----:B------:R-:W4:Y:S04]  /*33920*/  LDL.LU R215, [R1+0x114] ;  /* 0x0001140001d77983 */ /* 0x000f280000300800 */
[----:B------:R-:W4:Y:S01]  /*33930*/  LDL.LU R221, [R1+0x3b8] ;  /* 0x0003b80001dd7983 */ /* 0x000f220000300800 */
[----:B------:R-:W-:-:S03]  /*33940*/  F2FP.SATFINITE.E4M3.F32.PACK_AB_MERGE_C R121, R238, R237, R116 ;  /* 0x000000edee79723e */ /* 0x000fc60004807074 */
[----:B------:R-:W4:Y:S01]  /*33950*/  LDL.LU R223, [R1+0x3bc] ;  /* 0x0003bc0001df7983 */ /* 0x000f220000300800 */
[----:B------:R-:W-:Y:S02]  /*33960*/  F2FP.SATFINITE.E4M3.F32.PACK_AB_MERGE_C R120, R122, R123, R17 ;  /* 0x0000007b7a78723e */ /* 0x000fe40004807011 */
[----:B------:R-:W-:Y:S01]  /*33970*/  F2FP.SATFINITE.E4M3.F32.PACK_AB_MERGE_C R88, R138, R139, R9 ;  /* 0x0000008b8a58723e */ /* 0x000fe20004807009 */
[----:B------:R-:W4:Y:S01]  /*33980*/  LDL.LU R229, [R1+0x490] ;  /* 0x0004900001e57983 */ /* 0x000f220000300800 */
[----:B------:R-:W-:Y:S01]  /*33990*/  BAR.SYNC.DEFER_BLOCKING 0x0 ;  /* 0x0000000000007b1d */ /* 0x000fe20000010000 */
[----:B------:R-:W-:Y:S02]  /*339a0*/  F2FP.SATFINITE.E4M3.F32.PACK_AB_MERGE_C R4, R130, R131, R16 ;  /* 0x000000838204723e */ /* 0x000fe40004807010 */
[----:B------:R-:W-:-:S05]  /*339b0*/  F2FP.SATFINITE.E4M3.F32.PACK_AB_MERGE_C R116, R106, R107, R41 ;  /* 0x0000006b6a74723e */ /* 0x000fca0004807029 */
[----:B------:R-:W1:Y:S01]  /*339c0*/  LDC R16, c[0x0][0x278] ;  /* 0x00009e00ff107b82 */ /* 0x000e620000000800 */
[----:B------:R-:W4:Y:S04]  /*339d0*/  LDL.LU R231, [R1+0x494] ;  /* 0x0004940001e77983 */ /* 0x000f280000300800 */
[----:B------:R-:W4:Y:S03]  /*339e0*/  LDL.LU R237, [R1+0x150] ;  /* 0x0001500001ed7983 */ /* 0x000f260000300800 */
[----:B------:R-:W0:Y:S01]  /*339f0*/  LDC R17, c[0x0][0x278] ;  /* 0x00009e00ff117b82 */ /* 0x000e220000000800 */
[----:B------:R-:W4:Y:S04]  /*33a00*/  LDL.LU R238, [R1+0x154] ;  /* 0x0001540001ee7983 */ /* 0x000f280000300800 */
[----:B------:R-:W-:Y:S03]  /*33a10*/  STSM.16.M88.4 [R0], R88 ;  /* 0x0000005800007844 */ /* 0x000fe60000000200 */
        /* <DEDUP_REMOVED lines=9> */
[----:B------:R1:W-:Y:S01]  /*33ab0*/  STSM.16.M88.4 [R0], R4 ;  /* 0x0000000400007844 */ /* 0x0003e20000000200 */
[----:B------:R-:W-:Y:S06]  /*33ac0*/  BAR.SYNC.DEFER_BLOCKING 0x0 ;  /* 0x0000000000007b1d */ /* 0x000fec0000010000 */
[----:B------:R-:W-:Y:S02]  /*33ad0*/  LDS.128 R92, [R18] ;  /* 0x00000000125c7984 */ /* 0x000fe40000000c00 */
[----:B------:R-:W-:Y:S01]  /*33ae0*/  BAR.SYNC.DEFER_BLOCKING 0x0 ;  /* 0x0000000000007b1d */ /* 0x000fe20000010000 */
[----:B----4-:R-:W-:-:S05]  /*33af0*/  F2FP.SATFINITE.E4M3.F32.PACK_AB_MERGE_C R118, R206, R214, R118 ;  /* 0x000000d6ce76723e */ /* 0x010fca0004807076 */
[----:B------:R-:W4:Y:S04]  /*33b00*/  LDL.LU R214, [R1] ;  /* 0x0000000001d67983 */ /* 0x000f280000300800 */
[----:B------:R-:W3:Y:S01]  /*33b10*/  LDL.LU R206, [R1+0x174] ;  /* 0x0001740001ce7983 */ /* 0x000ee20000300800 */
[----:B------:R-:W-:-:S03]  /*33b20*/  F2FP.SATFINITE.E4M3.F32.PACK_AB_MERGE_C R119, R158, R198, R119 ;  /* 0x000000c69e77723e */ /* 0x000fc60004807077 */
[----:B------:R-:W3:Y:S04]  /*33b30*/  LDL.LU R198, [R1+0x190] ;  /* 0x0001900001c67983 */ /* 0x000ee80000300800 */
[----:B------:R-:W-:Y:S01]  /*33b40*/  STSM.16.M88.4 [R0], R120 ;  /* 0x0000007800007844 */ /* 0x000fe20000000200 */
[----:B------:R-:W-:Y:S01]  /*33b50*/  BAR.SYNC.DEFER_BLOCKING 0x0 ;  /* 0x0000000000007b1d */ /* 0x000fe20000010000 */
[----:B-1----:R-:W-:Y:S02]  /*33b60*/  F2FP.SATFINITE.E4M3.F32.PACK_AB_MERGE_C R4, R114, R115, R40 ;  /* 0x000000737204723e */ /* 0x002fe40004807028 */
[----:B------:R-:W-:Y:S02]  /*33b70*/  F2FP.SATFINITE.E4M3.F32.PACK_AB_MERGE_C R5, R157, R151, R108 ;  /* 0x000000979d05723e */ /* 0x000fe4000480706c */
[----:B------:R-:W-:-:S02]  /*33b80*/  F2FP.SATFINITE.E4M3.F32.PACK_AB_MERGE_C R6, R175, R159, R127 ;  /* 0x0000009faf06723e */ /* 0x000fc4000480707f */
[----:B------:R-:W-:Y:S01]  /*33b90*/  F2FP.SATFINITE.E4M3.F32.PACK_AB_MERGE_C R7, R199, R197, R117 ;  /* 0x000000c5c707723e */ /* 0x000fe20004807075 */
[----:B------:R-:W4:Y:S04]  /*33ba0*/  LDL.LU R244, [R1+0x3e8] ;  /* 0x0003e80001f47983 */ /* 0x000f280000300800 */
[----:B------:R-:W-:Y:S01]  /*33bb0*/  LDS.128 R152, [R18] ;  /* 0x0000000012987984 */ /* 0x000fe20000000c00 */
[----:B------:R-:W-:Y:S01]  /*33bc0*/  BAR.SYNC.DEFER_BLOCKING 0x0 ;  /* 0x0000000000007b1d */ /* 0x000fe20000010000 */
[----:B------:R-:W-:-:S05]  /*33bd0*/  F2FP.SATFINITE.E4M3.F32.PACK_AB_MERGE_C R117, R207, R205, R100 ;  /* 0x000000cdcf75723e */ /* 0x000fca0004807064 */
[----:B------:R-:W4:Y:S04]  /*33be0*/  LDL.LU R246, [R1+0x3ec] ;  /* 0x0003ec0001f67983 */ /* 0x000f280000300800 */
[----:B------:R-:W4:Y:S04]  /*33bf0*/  LDL.LU R245, [R1+0x4b0] ;  /* 0x0004b00001f57983 */ /* 0x000f280000300800 */
[----:B------:R-:W4:Y:S04]  /*33c00*/  LDL.LU R19, [R1+0x4b4] ;  /* 0x0004b40001137983 */ /* 0x000f280000300800 */
[----:B------:R-:W4:Y:S04]  /*33c10*/  LDL.LU R252, [R1+0x24] ;  /* 0x0000240001fc7983 */ /* 0x000f280000300800 */
[----:B------:R1:W-:Y:S01]  /*33c20*/  STSM.16.M88.4 [R0], R4 ;  /* 0x0000000400007844 */ /* 0x0003e20000000200 */
[----:B------:R-:W-:Y:S06]  /*33c30*/  BAR.SYNC.DEFER_BLOCKING 0x0 ;  /* 0x0000000000007b1d */ /* 0x000fec0000010000 */
[----:B------:R-:W4:Y:S04]  /*33c40*/  LDL.LU R236, [R1+0x28] ;  /* 0x0000280001ec7983 */ /* 0x000f280000300800 */
[----:B------:R-:W4:Y:S04]  /*33c50*/  LDL.LU R249, [R1+0x194] ;  /* 0x0001940001f97983 */ /* 0x000f280000300800 */
[----:B------:R-:W4:Y:S04]  /*33c60*/  LDL.LU R247, [R1+0x1a0] ;  /* 0x0001a00001f77983 */ /* 0x000f280000300800 */
[----:B------:R-:W4:Y:S04]  /*33c70*/  LDL.LU R143, [R1+0x3f0] ;  /* 0x0003f000018f7983 */ /* 0x000f280000300800 */
[----:B------:R-:W-:Y:S01]  /*33c80*/  LDS.128 R156, [R18] ;  /* 0x00000000129c7984 */ /* 0x000fe20000000c00 */
[----:B------:R-:W-:Y:S06]  /*33c90*/  BAR.SYNC.DEFER_BLOCKING 0x0 ;  /* 0x0000000000007b1d */ /* 0x000fec0000010000 */
[----:B------:R-:W4:Y:S01]  /*33ca0*/  LDL.LU R175, [R1+0x3f4] ;  /* 0x0003f40001af7983 */ /* 0x000f220000300800 */
[----:B-1----:R-:W-:-:S02]  /*33cb0*/  F2FP.SATFINITE.E4M3.F32.PACK_AB_MERGE_C R4, R98, R99, R134 ;  /* 0x000000636204723e */ /* 0x002fc40004807086 */
[----:B------:R-:W-:Y:S01]  /*33cc0*/  F2FP.SATFINITE.E4M3.F32.PACK_AB_MERGE_C R5, R215, R213, R128 ;  /* 0x000000d5d705723e */ /* 0x000fe20004807080 */
[----:B------:R-:W4:Y:S01]  /*33cd0*/  LDL.LU R197, [R1+0x4b8] ;  /* 0x0004b80001c57983 */ /* 0x000f220000300800 */
[----:B------:R-:W-:Y:S01]  /*33ce0*/  F2FP.SATFINITE.E4M3.F32.PACK_AB_MERGE_C R6, R223, R221, R112 ;  /* 0x000000dddf06723e */ /* 0x000fe20004807070 */
[----:B------:R-:W-:Y:S01]  /*33cf0*/  IMAD R16, R16, 0xa, RZ ;  /* 0x0000000a10107824 */ /* 0x000fe200078e02ff */
[----:B------:R-:W-:Y:S01]  /*33d00*/  F2FP.SATFINITE.E4M3.F32.PACK_AB_MERGE_C R7, R231, R229, R113 ;  /* 0x000000e5e707723e */ /* 0x000fe20004807071 */
[----:B------:R-:W4:Y:S01]  /*33d10*/  LDL.LU R199, [R1+0x4bc] ;  /* 0x0004bc0001c77983 */ /* 0x000f220000300800 */
[----:B------:R-:W-:Y:S01]  /*33d20*/  F2FP.SATFINITE.E4M3.F32.PACK_AB_MERGE_C R137, R238, R237, R84 ;  /* 0x000000edee89723e */ /* 0x000fe20004807054 */
[----:B0-----:R-:W-:Y:S01]  /*33d30*/  IMAD R17, R17, 0xb, RZ ;  /* 0x0000000b11117824 */ /* 0x001fe200078e02ff */
[----:B------:R-:W0:Y:S01]  /*33d40*/  LDC R84, c[0x0][0x278] ;  /* 0x00009e00ff547b82 */ /* 0x000e220000000800 */
[----:B------:R-:W-:Y:S07]  /*33d50*/  STSM.16.M88.4 [R0], R116 ;  /* 0x0000007400007844 */ /* 0x000fee0000000200 */
[----:B------:R-:W1:Y:S08]  /*33d60*/  LDC R98, c[0x0][0x278] ;  /* 0x00009e00ff627b82 */ /* 0x000e700000000800 */
[----:B------:R-:W-:Y:S08]  /*33d70*/  BAR.SYNC.DEFER_BLOCKING 0x0 ;  /* 0x0000000000007b1d */ /* 0x000ff00000010000 */
[----:B------:R-:W1:Y:S01]  /*33d80*/  LDC R99, c[0x0][0x278] ;  /* 0x00009e00ff637b82 */ /* 0x000e620000000800 */
[----:B--2---:R-:W-:-:S02]  /*33d90*/  F2FP.SATFINITE.E4M3.F32.PACK_AB_MERGE_C R139, R150, R222, R126 ;  /* 0x000000de968b723e */ /* 0x004fc4000480707e */
[----:B------:R-:W-:Y:S05]  /*33da0*/  LDS.128 R148, [R18] ;  /* 0x0000000012947984 */ /* 0x000fea0000000c00 */
[----:B------:R-:W-:Y:S06]  /*33db0*/  BAR.SYNC.DEFER_BLOCKING 0x0 ;  /* 0x0000000000007b1d */ /* 0x000fec0000010000 */
[----:B------:R-:W-:Y:S02]  /*33dc0*/  STSM.16.M88.4 [R0], R4 ;  /* 0x0000000400007844 */ /* 0x000fe40000000200 */
[----:B------:R-:W-:Y:S06]  /*33dd0*/  BAR.SYNC.DEFER_BLOCKING 0x0 ;  /* 0x0000000000007b1d */ /* 0x000fec0000010000 */
[----:B------:R-:W2:Y:S04]  /*33de0*/  LDS.128 R144, [R18] ;  /* 0x0000000012907984 */ /* 0x000ea80000000c00 */
[----:B--2---:R2:W-:Y:S04]  /*33df0*/  STL [R1+0x1930], R147 ;  /* 0x0019309301007387 */ /* 0x0045e80000100800 */
        /* <DEDUP_REMOVED lines=8> */
[----:B---3--:R-:W-:Y:S01]  /*33e80*/  F2FP.SATFINITE.E4M3.F32.PACK_AB_MERGE_C R113, R198, R206, R135 ;  /* 0x000000cec671723e */ /* 0x008fe20004807087 */
[----:B------:R-:W-:Y:S06]  /*33e90*/  BAR.SYNC.DEFER_BLOCKING 0x0 ;  /* 0x0000000000007b1d */ /* 0x000fec0000010000 */
[----:B------:R-:W3:Y:S04]  /*33ea0*/  LDL.LU R206, [R1+0x34] ;  /* 0x0000340001ce7983 */ /* 0x000ee80000300800 */
[----:B------:R-:W3:Y:S01]  /*33eb0*/  LDL.LU R198, [R1+0x38] ;  /* 0x0000380001c67983 */ /* 0x000ee20000300800 */
[----:B------:R-:W-:-:S02]  /*33ec0*/  F2FP.SATFINITE.E4M3.F32.PACK_AB_MERGE_C R138, R230, R239, R125 ;  /* 0x000000efe68a723e */ /* 0x000fc4000480707d */
[----:B----4-:R-:W-:Y:S01]  /*33ed0*/  F2FP.SATFINITE.E4M3.F32.PACK_AB_MERGE_C R112, R214, R248, R142 ;  /* 0x000000f8d670723e */ /* 0x010fe2000480708e */
[----:B------:R-:W4:Y:S01]  /*33ee0*/  LDL.LU R237, [R1+0x1d4] ;  /* 0x0001d40001ed7983 */ /* 0x000f220000300800 */
[----:B------:R-:W-:-:S03]  /*33ef0*/  F2FP.SATFINITE.E4M3.F32.PACK_AB_MERGE_C R114, R246, R244, R105 ;  /* 0x000000f4f672723e */ /* 0x000fc60004807069 */
[----:B------:R-:W-:Y:S01]  /*33f00*/  STSM.16.M88.4 [R0], R136 ;  /* 0x0000008800007844 */ /* 0x000fe20000000200 */
[----:B------:R-:W-:Y:S01]  /*33f10*/  F2FP.SATFINITE.E4M3.F32.PACK_AB_MERGE_C R108, R236, R252, R141 ;  /* 0x000000fcec6c723e */ /* 0x000fe2000480708d */
[----:B------:R-:W-:Y:S01]  /*33f20*/  BAR.SYNC.DEFER_BLOCKING 0x0 ;  /* 0x0000000000007b1d */ /* 0x000fe20000010000 */
[----:B------:R-:W-:Y:S02]  /*33f30*/  F2FP.SATFINITE.E4M3.F32.PACK_AB_MERGE_C R115, R19, R245, R109 ;  /* 0x000000f51373723e */ /* 0x000fe4000480706d */
[----:B------:R-:W-:-:S03]  /*33f40*/  F2FP.SATFINITE.E4M3.F32.PACK_AB_MERGE_C R110, R175, R143, R110 ;  /* 0x0000008faf6e723e */ /* 0x000fc6000480706e */
[----:B------:R-:W4:Y:S01]  /*33f50*/  LDL.LU R238, [R1+0x1e0] ;  /* 0x0001e00001ee7983 */ /* 0x000f220000300800 */
[----:B------:R-:W-:-:S03]  /*33f60*/  F2FP.SATFINITE.E4M3.F32.PACK_AB_MERGE_C R111, R199, R197, R111 ;  /* 0x000000c5c76f723e */ /* 0x000fc6000480706f */
[----:B------:R-:W1:Y:S01]  /*33f70*/  LDS.128 R140, [R18] ;  /* 0x00000000128c7984 */ /* 0x000e620000000c00 */
[----:B--2---:R-:W-:Y:S01]  /*33f80*/  PRMT R147, R12, 0x7770, RZ ;  /* 0x000077700c937816 */ /* 0x004fe200000000ff */
[----:B0-----:R-:W-:Y:S01]  /*33f90*/  IMAD R84, R84, 0x4c, RZ ;  /* 0x0000004c54547824 */ /* 0x001fe200078e02ff */
[----:B------:R-:W0:Y:S08]  /*33fa0*/  LDC R248, c[0x0][0x278] ;  /* 0x00009e00fff87b82 */ /* 0x000e300000000800 */
[----:B------:R-:W-:Y:S06]  /*33fb0*/  BAR.SYNC.DEFER_BLOCKING 0x0 ;  /* 0x0000000000007b1d */ /* 0x000fec0000010000 */
[----:B------:R-:W2:Y:S04]  /*33fc0*/  LDL.LU R239, [R1+0x428] ;  /* 0x0004280001ef7983 */ /* 0x000ea80000300800 */
[----:B------:R-:W2:Y:S04]  /*33fd0*/  LDL.LU R230, [R1+0x42c] ;  /* 0x00042c0001e67983 */ /* 0x000ea80000300800 */
[----:B------:R-:W2:Y:S04]  /*33fe0*/  LDL.LU R222, [R1+0x4c8] ;  /* 0x0004c80001de7983 */ /* 0x000ea80000300800 */
[----:B------:R-:W2:Y:S04]  /*33ff0*/  LDL.LU R214, [R1+0x4cc] ;  /* 0x0004cc0001d67983 */ /* 0x000ea80000300800 */
[----:B------:R-:W-:Y:S01]  /*34000*/  STSM.16.M88.4 [R0], R112 ;  /* 0x0000007000007844 */ /* 0x000fe20000000200 */
[----:B------:R-:W-:Y:S06]  /*34010*/  BAR.SYNC.DEFER_BLOCKING 0x0 ;  /* 0x0000000000007b1d */ /* 0x000fec0000010000 */
[----:B------:R-:W0:Y:S04]  /*34020*/  LDS.128 R136, [R18] ;  /* 0x0000000012887984 */ /* 0x000e280000000c00 */
[----:B-1----:R-:W-:Y:S04]  /*34030*/  STL [R1+0x192c], R140 ;  /* 0x00192c8c01007387 */ /* 0x002fe80000100800 */
[----:B------:R-:W-:Y:S04]  /*34040*/  STL [R1+0x1928], R141 ;  /* 0x0019288d01007387 */ /* 0x000fe80000100800 */
[----:B------:R-:W-:Y:S04]  /*34050*/  STL [R1+0x1918], R142 ;  /* 0x0019188e01007387 */ /* 0x000fe80000100800 */
[----:B------:R-:W-:Y:S04]  /*34060*/  STL [R1+0x190c], R143 ;  /* 0x00190c8f01007387 */ /* 0x000fe80000100800 */
[----:B0-----:R-:W-:Y:S04]  /*34070*/  STL.64 [R1+0x1900], R136 ;  /* 0x0019008801007387 */ /* 0x001fe80000100a00 */
[----:B------:R-:W-:Y:S04]  /*34080*/  STL [R1+0x18f8], R138 ;  /* 0x0018f88a01007387 */ /* 0x000fe80000100800 */
[----:B------:R0:W-:Y:S01]  /*34090*/  STL [R1+0x18e8], R139 ;  /* 0x0018e88b01007387 */ /* 0x0001e20000100800 */
[----:B---3--:R-:W-:-:S03]  /*340a0*/  F2FP.SATFINITE.E4M3.F32.PACK_AB_MERGE_C R4, R198, R206, R166 ;  /* 0x000000cec604723e */ /* 0x008fc600048070a6 */
[----:B------:R-:W3:Y:S01]  /*340b0*/  LDL.LU R206, [R1+0x3c] ;  /* 0x00003c0001ce7983 */ /* 0x000ee20000300800 */
[----:B------:R-:W-:Y:S01]  /*340c0*/  F2FP.SATFINITE.E4M3.F32.PACK_AB_MERGE_C R109, R247, R249, R68 ;  /* 0x000000f9f76d723e */ /* 0x000fe20004807044 */
[----:B------:R-:W-:Y:S01]  /*340d0*/  IMAD R98, R98, 0x5a, RZ ;  /* 0x0000005a62627824 */ /* 0x000fe200078e02ff */
[----:B------:R-:W-:Y:S01]  /*340e0*/  BAR.SYNC.DEFER_BLOCKING 0x0 ;  /* 0x0000000000007b1d */ /* 0x000fe20000010000 */
[----:B------:R-:W-:Y:S02]  /*340f0*/  F2FP.SATFINITE.E4M3.F32.PACK_AB_MERGE_C R172, R207, R205, R174 ;  /* 0x000000cdcfac723e */ /* 0x000fe400048070ae */
[----:B------:R-:W-:Y:S02]  /*34100*/  F2FP.SATFINITE.E4M3.F32.PACK_AB_MERGE_C R173, R215, R213, R173 ;  /* 0x000000d5d7ad723e */ /* 0x000fe400048070ad */
[----:B------:R-:W-:Y:S01]  /*34110*/  F2FP.SATFINITE.E4M3.F32.PACK_AB_MERGE_C R175, R231, R229, R103 ;  /* 0x000000e5e7af723e */ /* 0x000fe20004807067 */
[----:B------:R-:W-:Y:S01]  /*34120*/  IMAD R99, R99, 0x5b, RZ ;  /* 0x0000005b63637824 */ /* 0x000fe200078e02ff */
[----:B----4-:R-:W-:Y:S01]  /*34130*/  F2FP.SATFINITE.E4M3.F32.PACK_AB_MERGE_C R5, R238, R237, R52 ;  /* 0x000000edee05723e */ /* 0x010fe20004807034 */
[----:B------:R-:W3:Y:S01]  /*34140*/  LDL.LU R198, [R1+0x40] ;  /* 0x0000400001c67983 */ /* 0x000ee20000300800 */
[----:B--2---:R-:W-:-:S03]  /*34150*/  F2FP.SATFINITE.E4M3.F32.PACK_AB_MERGE_C R6, R230, R239, R101 ;  /* 0x000000efe606723e */ /* 0x004fc60004807065 */
[----:B------:R-:W2:Y:S01]  /*34160*/  LDL.LU R243, [R1+0x1f4] ;  /* 0x0001f40001f37983 */ /* 0x000ea20000300800 */
[----:B------:R-:W-:-:S03]  /*34170*/  F2FP.SATFINITE.E4M3.F32.PACK_AB_MERGE_C R7, R214, R222, R102 ;  /* 0x000000ded607723e */ /* 0x000fc60004807066 */
[----:B------:R-:W2:Y:S01]  /*34180*/  LDL.LU R242, [R1+0x314] ;  /* 0x0003140001f27983 */ /* 0x000ea20000300800 */
[----:B0-----:R-:W-:Y:S01]  /*34190*/  PRMT R139, R12, 0x7772, RZ ;  /* 0x000077720c8b7816 */ /* 0x001fe200000000ff */
[----:B------:R-:W0:Y:S02]  /*341a0*/  LDC R52, c[0x0][0x278] ;  /* 0x00009e00ff347b82 */ /* 0x000e240000000800 */
[----:B------:R-:W4:Y:S04]  /*341b0*/  LDL.LU R241, [R1+0x440] ;  /* 0x0004400001f17983 */ /* 0x000f280000300800 */
[----:B------:R-:W4:Y:S01]  /*341c0*/  LDL.LU R240, [R1+0x444] ;  /* 0x0004440001f07983 */ /* 0x000f220000300800 */
[----:B------:R-:W-:Y:S01]  /*341d0*/  PRMT R138, R15, 0x7771, RZ ;  /* 0x000077710f8a7816 */ /* 0x000fe200000000ff */
[----:B------:R-:W1:Y:S02]  /*341e0*/  LDC R166, c[0x0][0x278] ;  /* 0x00009e00ffa67b82 */ /* 0x000e640000000800 */
[----:B------:R-:W4:Y:S04]  /*341f0*/  LDL.LU R244, [R1+0x4d0] ;  /* 0x0004d00001f47983 */ /* 0x000f280000300800 */
[----:B------:R-:W4:Y:S04]  /*34200*/  LDL.LU R246, [R1+0x4d4] ;  /* 0x0004d40001f67983 */ /* 0x000f280000300800 */
[----:B------:R-:W-:Y:S01]  /*34210*/  STSM.16.M88.4 [R0], R108 ;  /* 0x0000006c00007844 */ /* 0x000fe20000000200 */
[----:B------:R-:W-:Y:S01]  /*34220*/  BAR.SYNC.DEFER_BLOCKING 0x0 ;  /* 0x0000000000007b1d */ /* 0x000fe20000010000 */
[----:B------:R-:W-:-:S05]  /*34230*/  F2FP.SATFINITE.E4M3.F32.PACK_AB_MERGE_C R174, R223, R221, R104 ;  /* 0x000000dddfae723e */ /* 0x000fca0004807068 */
[----:B------:R-:W2:Y:S04]  /*34240*/  LDL.LU R245, [R1+0x44] ;  /* 0x0000440001f57983 */ /* 0x000ea80000300800 */
[----:B------:R-:W2:Y:S04]  /*34250*/  LDL.LU R19, [R1+0x48] ;  /* 0x0000480001137983 */ /* 0x000ea80000300800 */
[----:B------:R-:W4:Y:S04]  /*34260*/  LDL.LU R252, [R1+0x32c] ;  /* 0x00032c0001fc7983 */ /* 0x000f280000300800 */
[----:B------:R-:W4:Y:S04]  /*34270*/  LDL.LU R236, [R1+0x330] ;  /* 0x0003300001ec7983 */ /* 0x000f280000300800 */
[----:B------:R-:W0:Y:S01]  /*34280*/  LDS.128 R132, [R18] ;  /* 0x0000000012847984 */ /* 0x000e220000000c00 */
[----:B------:R-:W-:Y:S06]  /*34290*/  BAR.SYNC.DEFER_BLOCKING 0x0 ;  /* 0x0000000000007b1d */ /* 0x000fec0000010000 */
[----:B------:R-:W4:Y:S04]  /*342a0*/  LDL.LU R249, [R1+0x448] ;  /* 0x0004480001f97983 */ /* 0x000f280000300800 */
[----:B------:R-:W4:Y:S04]  /*342b0*/  LDL.LU R247, [R1+0x44c] ;  /* 0x00044c0001f77983 */ /* 0x000f280000300800 */
[----:B------:R-:W4:Y:S04]  /*342c0*/  LDL.LU R197, [R1+0x4d8] ;  /* 0x0004d80001c57983 */ /* 0x000f280000300800 */
[----:B------:R-:W4:Y:S04]  /*342d0*/  LDL.LU R199, [R1+0x4dc] ;  /* 0x0004dc0001c77983 */ /* 0x000f280000300800 */
[----:B------:R1:W-:Y:S01]  /*342e0*/  STSM.16.M88.4 [R0], R172 ;  /* 0x000000ac00007844 */ /* 0x0003e20000000200 */
[----:B------:R-:W-:Y:S06]  /*342f0*/  BAR.SYNC.DEFER_BLOCKING 0x0 ;  /* 0x0000000000007b1d */ /* 0x000fec0000010000 */
[----:B0-----:R-:W-:Y:S01]  /*34300*/  STL [R1+0x18e4], R133 ;  /* 0x0018e48501007387 */ /* 0x001fe20000100800 */
[----:B------:R-:W-:-:S02]  /*34310*/  PRMT R140, R12, 0x7771, RZ ;  /* 0x000077710c8c7816 */ /* 0x000fc400000000ff */
[C---:B------:R-:W-:Y:S02]  /*34320*/  PRMT R142, R13.reuse, 0x7771, RZ ;  /* 0x000077710d8e7816 */ /* 0x040fe400000000ff */
[----:B------:R-:W-:Y:S02]  /*34330*/  PRMT R141, R13, 0x7770, RZ ;  /* 0x000077700d8d7816 */ /* 0x000fe400000000ff */
[----:B------:R-:W-:Y:S01]  /*34340*/  PRMT R143, R14, 0x7770, RZ ;  /* 0x000077700e8f7816 */ /* 0x000fe200000000ff */
[----:B------:R-:W-:Y:S01]  /*34350*/  IMAD R52, R52, 0x2c, RZ ;  /* 0x0000002c34347824 */ /* 0x000fe200078e02ff */
[----:B-1----:R-:W0:Y:S01]  /*34360*/  LDC R172, c[0x0][0x278] ;  /* 0x00009e00ffac7b82 */ /* 0x002e220000000800 */
[----:B------:R-:W1:Y:S01]  /*34370*/  LDS.128 R128, [R18] ;  /* 0x0000000012807984 */ /* 0x000e620000000c00 */
[----:B------:R-:W-:-:S06]  /*34380*/  IMAD R162, R162, 0x66, RZ ;  /* 0x00000066a2a27824 */ /* 0x000fcc00078e02ff */
[----:B------:R-:W0:Y:S01]  /*34390*/  LDC R173, c[0x0][0x278] ;  /* 0x00009e00ffad7b82 */ /* 0x000e220000000800 */
[----:B------:R-:W-:Y:S04]  /*343a0*/  STL [R1+0x18e0], R134 ;  /* 0x0018e08601007387 */ /* 0x000fe80000100800 */
[----:B------:R-:W-:Y:S01]  /*343b0*/  STL [R1+0x18d0], R135 ;  /* 0x0018d08701007387 */ /* 0x000fe20000100800 */
[----:B------:R-:W-:Y:S02]  /*343c0*/  IMAD R163, R163, 0x67, RZ ;  /* 0x00000067a3a37824 */ /* 0x000fe400078e02ff */
[----:B------:R-:W0:Y:S08]  /*343d0*/  LDC R174, c[0x0][0x278] ;  /* 0x00009e00ffae7b82 */ /* 0x000e300000000800 */
[----:B------:R-:W-:Y:S01]  /*343e0*/  BAR.SYNC.DEFER_BLOCKING 0x0 ;  /* 0x0000000000007b1d */ /* 0x000fe20000010000 */
[----:B------:R-:W-:-:S07]  /*343f0*/  IMAD R166, R166, 0x6a, RZ ;  /* 0x0000006aa6a67824 */ /* 0x000fce00078e02ff */
[----:B------:R-:W0:Y:S01]  /*34400*/  LDC R175, c[0x0][0x278] ;  /* 0x00009e00ffaf7b82 */ /* 0x000e220000000800 */
[----:B-1----:R-:W-:Y:S04]  /*34410*/  STL [R1+0x18c0], R129 ;  /* 0x0018c08101007387 */ /* 0x002fe80000100800 */
[----:B------:R-:W-:Y:S04]  /*34420*/  STL.64 [R1+0x18b0], R130 ;  /* 0x0018b08201007387 */ /* 0x000fe80000100a00 */
        /* <DEDUP_REMOVED lines=12> */
[----:B------:R3:W-:Y:S04]  /*344f0*/  STSM.16.M88.4 [R0], R4 ;  /* 0x0000000400007844 */ /* 0x0007e80000000200 */
[----:B------:R-:W4:Y:S04]  /*34500*/  LDL.LU R222, [R1+0x468] ;  /* 0x0004680001de7983 */ /* 0x000f280000300800 */
[----:B------:R-:W4:Y:S01]  /*34510*/  LDL.LU R214, [R1+0x46c] ;  /* 0x00046c0001d67983 */ /* 0x000f220000300800 */
[----:B------:R-:W-:Y:S06]  /*34520*/  BAR.SYNC.DEFER_BLOCKING 0x0 ;  /* 0x0000000000007b1d */ /* 0x000fec0000010000 */
[----:B------:R-:W1:Y:S01]  /*34530*/  LDS.128 R124, [R18] ;  /* 0x00000000127c7984 */ /* 0x000e620000000c00 */
[----:B---3--:R-:W-:-:S03]  /*34540*/  F2FP.SATFINITE.E4M3.F32.PACK_AB_MERGE_C R4, R198, R206, R190 ;  /* 0x000000cec604723e */ /* 0x008fc600048070be */
[----:B------:R-:W3:Y:S01]  /*34550*/  LDL.LU R206, [R1+0x4e8] ;  /* 0x0004e80001ce7983 */ /* 0x000ee20000300800 */
[----:B--2---:R-:W-:-:S03]  /*34560*/  F2FP.SATFINITE.E4M3.F32.PACK_AB_MERGE_C R100, R19, R245, R165 ;  /* 0x000000f51364723e */ /* 0x004fc600048070a5 */
[----:B------:R-:W3:Y:S01]  /*34570*/  LDL.LU R198, [R1+0x4ec] ;  /* 0x0004ec0001c67983 */ /* 0x000ee20000300800 */
[----:B------:R-:W-:Y:S01]  /*34580*/  F2FP.SATFINITE.E4M3.F32.PACK_AB_MERGE_C R5, R242, R243, R182 ;  /* 0x000000f3f205723e */ /* 0x000fe200048070b6 */
[----:B------:R-:W2:Y:S01]  /*34590*/  LDC R165, c[0x0][0x278] ;  /* 0x00009e00ffa57b82 */ /* 0x000ea20000000800 */
[----:B----4-:R-:W-:Y:S02]  /*345a0*/  F2FP.SATFINITE.E4M3.F32.PACK_AB_MERGE_C R6, R240, R241, R86 ;  /* 0x000000f1f006723e */ /* 0x010fe40004807056 */
[----:B------:R-:W-:-:S05]  /*345b0*/  F2FP.SATFINITE.E4M3.F32.PACK_AB_MERGE_C R7, R246, R244, R87 ;  /* 0x000000f4f607723e */ /* 0x000fca0004807057 */
[----:B------:R-:W-:Y:S01]  /*345c0*/  BAR.SYNC.DEFER_BLOCKING 0x0 ;  /* 0x0000000000007b1d */ /* 0x000fe20000010000 */
[----:B------:R-:W-:Y:S02]  /*345d0*/  F2FP.SATFINITE.E4M3.F32.PACK_AB_MERGE_C R101, R236, R252, R43 ;  /* 0x000000fcec65723e */ /* 0x000fe4000480702b */
[----:B------:R-:W-:-:S03]  /*345e0*/  F2FP.SATFINITE.E4M3.F32.PACK_AB_MERGE_C R102, R247, R249, R97 ;  /* 0x000000f9f766723e */ /* 0x000fc60004807061 */
[----:B-1----:R-:W-:Y:S01]  /*345f0*/  STL [R1+0x18ac], R124 ;  /* 0x0018ac7c01007387 */ /* 0x002fe20000100800 */
[----:B------:R-:W-:-:S03]  /*34600*/  F2FP.SATFINITE.E4M3.F32.PACK_AB_MERGE_C R103, R199, R197, R96 ;  /* 0x000000c5c767723e */ /* 0x000fc60004807060 */
[----:B------:R-:W-:Y:S01]  /*34610*/  STSM.16.M88.4 [R0], R4 ;  /* 0x0000000400007844 */ /* 0x000fe20000000200 */
[C---:B------:R-:W-:Y:S01]  /*34620*/  PRMT R134, R13.reuse, 0x7773, RZ ;  /* 0x000077730d867816 */ /* 0x040fe200000000ff */
[----:B------:R-:W1:Y:S08]  /*34630*/  LDC R86, c[0x0][0x278] ;  /* 0x00009e00ff567b82 */ /* 0x000e700000000800 */
[----:B------:R-:W-:Y:S01]  /*34640*/  BAR.SYNC.DEFER_BLOCKING 0x0 ;  /* 0x0000000000007b1d */ /* 0x000fe20000010000 */
[----:B------:R-:W-:-:S02]  /*34650*/  PRMT R133, R13, 0x7772, RZ ;  /* 0x000077720d857816 */ /* 0x000fc400000000ff */
[----:B------:R-:W-:Y:S02]  /*34660*/  PRMT R129, R15, 0x7772, RZ ;  /* 0x000077720f817816 */ /* 0x000fe400000000ff */
[----:B------:R-:W-:-:S03]  /*34670*/  PRMT R135, R14, 0x7772, RZ ;  /* 0x000077720e877816 */ /* 0x000fc600000000ff */
[----:B------:R-:W4:Y:S01]  /*34680*/  LDC R13, c[0x0][0x278] ;  /* 0x00009e00ff0d7b82 */ /* 0x000f220000000800 */
[----:B------:R-:W-:Y:S07]  /*34690*/  STL [R1+0x18a8], R125 ;  /* 0x0018a87d01007387 */ /* 0x000fee0000100800 */
[----:B------:R-:W2:Y:S01]  /*346a0*/  LDC R87, c[0x0][0x278] ;  /* 0x00009e00ff577b82 */ /* 0x000ea20000000800 */
[----:B0-----:R-:W-:Y:S02]  /*346b0*/  IMAD R172, R172, 0x70, RZ ;  /* 0x00000070acac7824 */ /* 0x001fe400078e02ff */
[----:B------:R-:W-:-:S02]  /*346c0*/  IMAD R173, R173, 0x71, RZ ;  /* 0x00000071adad7824 */ /* 0x000fc400078e02ff */
[----:B------:R-:W-:Y:S02]  /*346d0*/  IMAD R174, R174, 0x72, RZ ;  /* 0x00000072aeae7824 */ /* 0x000fe400078e02ff */
[----:B------:R-:W-:Y:S01]  /*346e0*/  IMAD R175, R175, 0x73, RZ ;  /* 0x00000073afaf7824 */ /* 0x000fe200078e02ff */
[----:B------:R-:W0:Y:S01]  /*346f0*/  LDC R182, c[0x0][0x278] ;  /* 0x00009e00ffb67b82 */ /* 0x000e220000000800 */
[----:B------:R-:W1:Y:S04]  /*34700*/  LDS.128 R120, [R18] ;  /* 0x0000000012787984 */ /* 0x000e680000000c00 */
[----:B------:R4:W-:Y:S01]  /*34710*/  STL [R1+0x1898], R126 ;  /* 0x0018987e01007387 */ /* 0x0009e20000100800 */
[----:B------:R-:W-:Y:S02]  /*34720*/  IMAD R176, R176, 0x74, RZ ;  /* 0x00000074b0b07824 */ /* 0x000fe400078e02ff */
[----:B------:R-:W0:Y:S01]  /*34730*/  LDC R190, c[0x0][0x278] ;  /* 0x00009e00ffbe7b82 */ /* 0x000e220000000800 */
[----:B------:R4:W-:Y:S07]  /*34740*/  STL [R1+0x1888], R127 ;  /* 0x0018887f01007387 */ /* 0x0009ee0000100800 */
[----:B------:R-:W-:Y:S01]  /*34750*/  BAR.SYNC.DEFER_BLOCKING 0x0 ;  /* 0x0000000000007b1d */ /* 0x000fe20000010000 */
[----:B------:R-:W-:-:S05]  /*34760*/  F2FP.SATFINITE.E4M3.F32.PACK_AB_MERGE_C R40, R238, R237, R161 ;  /* 0x000000edee28723e */ /* 0x000fca00048070a1 */
[----:B-1----:R-:W-:Y:S01]  /*34770*/  STL [R1+0x1884], R120 ;  /* 0x0018847801007387 */ /* 0x002fe20000100800 */
[----:B------:R-:W-:Y:S01]  /*34780*/  F2FP.SATFINITE.E4M3.F32.PACK_AB_MERGE_C R4, R207, R205, R191 ;  /* 0x000000cdcf04723e */ /* 0x000fe200048070bf */
[----:B------:R-:W1:Y:S02]  /*34790*/  LDC R96, c[0x0][0x278] ;  /* 0x00009e00ff607b82 */ /* 0x000e640000000800 */
[----:B------:R-:W-:Y:S04]  /*347a0*/  STL [R1+0x1880], R121 ;  /* 0x0018807901007387 */ /* 0x000fe80000100800 */
[----:B------:R-:W-:Y:S01]  /*347b0*/  STL [R1+0x1870], R122 ;  /* 0x0018707a01007387 */ /* 0x000fe20000100800 */
[----:B------:R-:W-:Y:S01]  /*347c0*/  F2FP.SATFINITE.E4M3.F32.PACK_AB_MERGE_C R5, R215, R213, R181 ;  /* 0x000000d5d705723e */ /* 0x000fe200048070b5 */
[----:B------:R-:W0:Y:S02]  /*347d0*/  LDC R97, c[0x0][0x278] ;  /* 0x00009e00ff617b82 */ /* 0x000e240000000800 */
[----:B------:R2:W-:Y:S04]  /*347e0*/  STL [R1+0x1864], R123 ;  /* 0x0018647b01007387 */ /* 0x0005e80000100800 */
[----:B------:R-:W2:Y:S01]  /*347f0*/  LDL.LU R234, [R1+0xac] ;  /* 0x0000ac0001ea7983 */ /* 0x000ea20000300800 */
[----:B------:R-:W-:-:S02]  /*34800*/  F2FP.SATFINITE.E4M3.F32.PACK_AB_MERGE_C R6, R223, R221, R81 ;  /* 0x000000dddf06723e */ /* 0x000fc40004807051 */
[----:B------:R-:W-:Y:S01]  /*34810*/  F2FP.SATFINITE.E4M3.F32.PACK_AB_MERGE_C R7, R231, R229, R83 ;  /* 0x000000e5e707723e */ /* 0x000fe20004807053 */
[----:B------:R-:W2:Y:S01]  /*34820*/  LDL.LU R235, [R1+0xc8] ;  /* 0x0000c80001eb7983 */ /* 0x000ea20000300800 */
[----:B------:R-:W-:Y:S02]  /*34830*/  F2FP.SATFINITE.E4M3.F32.PACK_AB_MERGE_C R41, R230, R239, R42 ;  /* 0x000000efe629723e */ /* 0x000fe4000480702a */
[----:B---3--:R-:W-:Y:S01]  /*34840*/  F2FP.SATFINITE.E4M3.F32.PACK_AB_MERGE_C R43, R198, R206, R85 ;  /* 0x000000cec62b723e */ /* 0x008fe20004807055 */
[----:B------:R-:W3:Y:S04]  /*34850*/  LDL.LU R243, [R1+0x39c] ;  /* 0x00039c0001f37983 */ /* 0x000ee80000300800 */
[----:B------:R-:W-:Y:S01]  /*34860*/  STSM.16.M88.4 [R0], R100 ;  /* 0x0000006400007844 */ /* 0x000fe20000000200 */
[----:B------:R-:W-:-:S02]  /*34870*/  F2FP.SATFINITE.E4M3.F32.PACK_AB_MERGE_C R42, R214, R222, R82 ;  /* 0x000000ded62a723e */ /* 0x000fc40004807052 */
[----:B------:R-:W-:Y:S01]  /*34880*/  PRMT R124, R20, 0x7771, RZ ;  /* 0x00007771147c7816 */ /* 0x000fe200000000ff */
[----:B------:R-:W3:Y:S01]  /*34890*/  LDL.LU R242, [R1+0x3a4] ;  /* 0x0003a40001f27983 */ /* 0x000ee20000300800 */
[----:B------:R-:W-:Y:S01]  /*348a0*/  PRMT R125, R21, 0x7770, RZ ;  /* 0x00007770157d7816 */ /* 0x000fe200000000ff */
[----:B----4-:R-:W-:Y:S01]  /*348b0*/  IMAD R13, R13, 0x7, RZ ;  /* 0x000000070d0d7824 */ /* 0x010fe200078e02ff */
[----:B------:R-:W-:Y:S01]  /*348c0*/  PRMT R126, R21, 0x7771, RZ ;  /* 0x00007771157e7816 */ /* 0x000fe200000000ff */
[----:B------:R-:W4:Y:S01]  /*348d0*/  LDL.LU R241, [R1+0x480] ;  /* 0x0004800001f17983 */ /* 0x000f220000300800 */
[----:B------:R-:W-:Y:S01]  /*348e0*/  PRMT R127, R22, 0x7770, RZ ;  /* 0x00007770167f7816 */ /* 0x000fe200000000ff */
[----:B------:R-:W0:Y:S02]  /*348f0*/  LDC R81, c[0x0][0x278] ;  /* 0x00009e00ff517b82 */ /* 0x000e240000000800 */
[----:B------:R-:W4:Y:S04]  /*34900*/  LDL.LU R240, [R1+0x484] ;  /* 0x0004840001f07983 */ /* 0x000f280000300800 */
[----:B------:R-:W4:Y:S01]  /*34910*/  LDL.LU R244, [R1+0x4f0] ;  /* 0x0004f00001f47983 */ /* 0x000f220000300800 */
[----:B--2---:R-:W-:Y:S01]  /*34920*/  PRMT R123, R20, 0x7772, RZ ;  /* 0x00007772147b7816 */ /* 0x004fe200000000ff */
[----:B------:R-:W2:Y:S02]  /*34930*/  LDC R82, c[0x0][0x278] ;  /* 0x00009e00ff527b82 */ /* 0x000ea40000000800 */
[----:B------:R-:W4:Y:S04]  /*34940*/  LDL.LU R246, [R1+0x4f4] ;  /* 0x0004f40001f67983 */ /* 0x000f280000300800 */
[----:B------:R-:W4:Y:S01]  /*34950*/  LDL.LU R245, [R1+0xec] ;  /* 0x0000ec0001f57983 */ /* 0x000f220000300800 */
[C---:B------:R-:W-:Y:S01]  /*34960*/  PRMT R122, R23.reuse, 0x7771, RZ ;  /* 0x00007771177a7816 */ /* 0x040fe200000000ff */
[----:B------:R-:W2:Y:S02]  /*34970*/  LDC R83, c[0x0][0x278] ;  /* 0x00009e00ff537b82 */ /* 0x000ea40000000800 */
[----:B------:R-:W4:Y:S04]  /*34980*/  LDL.LU R19, [R1+0xfc] ;  /* 0x0000fc0001137983 */ /* 0x000f280000300800 */
[----:B------:R-:W4:Y:S01]  /*34990*/  LDL.LU R252, [R1+0x3a8] ;  /* 0x0003a80001fc7983 */ /* 0x000f220000300800 */
[----:B------:R-:W-:Y:S01]  /*349a0*/  PRMT R120, R22, 0x7771, RZ ;  /* 0x0000777116787816 */ /* 0x000fe200000000ff */
[----:B------:R-:W4:Y:S02]  /*349b0*/  LDC R85, c[0x0][0x278] ;  /* 0x00009e00ff557b82 */ /* 0x000f240000000800 */
[----:B------:R-:W4:Y:S04]  /*349c0*/  LDL.LU R236, [R1+0x3ac] ;  /* 0x0003ac0001ec7983 */ /* 0x000f280000300800 */
[----:B------:R-:W4:Y:S01]  /*349d0*/  LDL.LU R249, [R1+0x488] ;  /* 0x0004880001f97983 */ /* 0x000f220000300800 */
[----:B------:R-:W-:Y:S01]  /*349e0*/  PRMT R121, R23, 0x7770, RZ ;  /* 0x0000777017797816 */ /* 0x000fe200000000ff */
[----:B------:R-:W-:Y:S01]  /*349f0*/  IMAD R86, R86, 0x4e, RZ ;  /* 0x0000004e56567824 */ /* 0x000fe200078e02ff */
[----:B------:R-:W4:Y:S01]  /*34a00*/  LDC R161, c[0x0][0x278] ;  /* 0x00009e00ffa17b82 */ /* 0x000f220000000800 */
[----:B------:R-:W4:Y:S04]  /*34a10*/  LDL.LU R247, [R1+0x48c] ;  /* 0x00048c0001f77983 */ /* 0x000f280000300800 */
[----:B------:R-:W4:Y:S01]  /*34a20*/  LDL.LU R197, [R1+0x4f8] ;  /* 0x0004f80001c57983 */ /* 0x000f220000300800 */
[----:B------:R-:W-:-:S02]  /*34a30*/  IMAD R87, R87, 0x4f, RZ ;  /* 0x0000004f57577824 */ /* 0x000fc400078e02ff */
[----:B-1----:R-:W-:Y:S01]  /*34a40*/  IMAD R96, R96, 0x58, RZ ;  /* 0x0000005860607824 */ /* 0x002fe200078e02ff */
[----:B------:R-:W4:Y:S01]  /*34a50*/  LDL.LU R199, [R1+0x4fc] ;  /* 0x0004fc0001c77983 */ /* 0x000f220000300800 */
[----:B------:R-:W-:Y:S01]  /*34a60*/  IMAD R165, R165, 0x69, RZ ;  /* 0x00000069a5a57824 */ /* 0x000fe200078e02ff */
[----:B------:R-:W1:Y:S02]  /*34a70*/  LDC R181, c[0x0][0x278] ;  /* 0x00009e00ffb57b82 */ /* 0x000e640000000800 */
[----:B------:R-:W3:Y:S04]  /*34a80*/  LDL.LU R205, [R1+0x3d4] ;  /* 0x0003d40001cd7983 */ /* 0x000ee80000300800 */
[----:B------:R-:W3:Y:S01]  /*34a90*/  LDL.LU R207, [R1+0x3dc] ;  /* 0x0003dc0001cf7983 */ /* 0x000ee20000300800 */
[----:B------:R-:W-:Y:S01]  /*34aa0*/  IMAD R177, R177, 0x75, RZ ;  /* 0x00000075b1b17824 */ /* 0x000fe200078e02ff */
[----:B------:R-:W1:Y:S02]  /*34ab0*/  LDC R191, c[0x0][0x278] ;  /* 0x00009e00ffbf7b82 */ /* 0x000e640000000800 */
        /* <DEDUP_REMOVED lines=8> */
[----:B------:R-:W-:Y:S06]  /*34b40*/  BAR.SYNC.DEFER_BLOCKING 0x0 ;  /* 0x0000000000007b1d */ /* 0x000fec0000010000 */
[----:B------:R-:W4:Y:S04]  /*34b50*/  LDL.LU R239, [R1+0x4a8] ;  /* 0x0004a80001ef7983 */ /* 0x000f280000300800 */
[----:B------:R-:W4:Y:S04]  /*34b60*/  LDL.LU R230, [R1+0x4ac] ;  /* 0x0004ac0001e67983 */ /* 0x000f280000300800 */
[----:B------:R-:W4:Y:S04]  /*34b70*/  LDL.LU R222, [R1+0x508] ;  /* 0x0005080001de7983 */ /* 0x000f280000300800 */
[----:B------:R-:W4:Y:S04]  /*34b80*/  LDL.LU R214, [R1+0x50c] ;  /* 0x00050c0001d67983 */ /* 0x000f280000300800 */
[----:B------:R-:W4:Y:S04]  /*34b90*/  LDL.LU R206, [R1+0x134] ;  /* 0x0001340001ce7983 */ /* 0x000f280000300800 */
[----:B------:R-:W4:Y:S04]  /*34ba0*/  LDL.LU R198, [R1+0x160] ;  /* 0x0001600001c67983 */ /* 0x000f280000300800 */
[----:B------:R-:W1:Y:S01]  /*34bb0*/  LDS.128 R116, [R18] ;  /* 0x0000000012747984 */ /* 0x000e620000000c00 */
[----:B------:R-:W-:Y:S06]  /*34bc0*/  BAR.SYNC.DEFER_BLOCKING 0x0 ;  /* 0x0000000000007b1d */ /* 0x000fec0000010000 */
[----:B------:R0:W-:Y:S02]  /*34bd0*/  STSM.16.M88.4 [R0], R4 ;  /* 0x0000000400007844 */ /* 0x0001e40000000200 */
[----:B------:R-:W-:Y:S06]  /*34be0*/  BAR.SYNC.DEFER_BLOCKING 0x0 ;  /* 0x0000000000007b1d */ /* 0x000fec0000010000 */
[----:B------:R-:W4:Y:S02]  /*34bf0*/  LDS.128 R112, [R18] ;  /* 0x0000000012707984 */ /* 0x000f240000000c00 */
[----:B------:R-:W-:Y:S06]  /*34c00*/  BAR.SYNC.DEFER_BLOCKING 0x0 ;  /* 0x0000000000007b1d */ /* 0x000fec0000010000 */
[----:B------:R4:W-:Y:S02]  /*34c10*/  STSM.16.M88.4 [R0], R40 ;  /* 0x0000002800007844 */ /* 0x0009e40000000200 */
[----:B------:R-:W-:Y:S01]  /*34c20*/  BAR.SYNC.DEFER_BLOCKING 0x0 ;  /* 0x0000000000007b1d */ /* 0x000fe20000010000 */
[----:B0-----:R-:W-:Y:S01]  /*34c30*/  F2FP.SATFINITE.E4M3.F32.PACK_AB_MERGE_C R4, R235, R234, R189 ;  /* 0x000000eaeb04723e */ /* 0x001fe200048070bd */
[----:B------:R-:W-:-:S02]  /*34c40*/  IMAD R81, R81, 0x49, RZ ;  /* 0x0000004951517824 */ /* 0x000fc400078e02ff */
[----:B--2---:R-:W-:Y:S02]  /*34c50*/  IMAD R82, R82, 0x4a, RZ ;  /* 0x0000004a52527824 */ /* 0x004fe400078e02ff */
[----:B------:R-:W-:Y:S02]  /*34c60*/  IMAD R83, R83, 0x4b, RZ ;  /* 0x0000004b53537824 */ /* 0x000fe400078e02ff */
[----:B------:R-:W0:Y:S01]  /*34c70*/  LDC R189, c[0x0][0x278] ;  /* 0x00009e00ffbd7b82 */ /* 0x000e220000000800 */
[----:B-1----:R1:W-:Y:S04]  /*34c80*/  STL [R1+0x1860], R117 ;  /* 0x0018607501007387 */ /* 0x0023e80000100800 */
[----:B------:R-:W2:Y:S01]  /*34c90*/  LDS.128 R108, [R18] ;  /* 0x00000000126c7984 */ /* 0x000ea20000000c00 */
[----:B---3--:R-:W-:-:S02]  /*34ca0*/  F2FP.SATFINITE.E4M3.F32.PACK_AB_MERGE_C R9, R207, R205, R10 ;  /* 0x000000cdcf09723e */ /* 0x008fc4000480700a */
[----:B------:R-:W-:Y:S02]  /*34cb0*/  F2FP.SATFINITE.E4M3.F32.PACK_AB_MERGE_C R5, R242, R243, R180 ;  /* 0x000000f3f205723e */ /* 0x000fe400048070b4 */
[----:B----4-:R-:W-:Y:S02]  /*34cc0*/  F2FP.SATFINITE.E4M3.F32.PACK_AB_MERGE_C R6, R240, R241, R69 ;  /* 0x000000f1f006723e */ /* 0x010fe40004807045 */
[----:B------:R-:W-:Y:S01]  /*34cd0*/  F2FP.SATFINITE.E4M3.F32.PACK_AB_MERGE_C R7, R246, R244, R70 ;  /* 0x000000f4f607723e */ /* 0x000fe20004807046 */
[----:B------:R-:W-:Y:S01]  /*34ce0*/  BAR.SYNC.DEFER_BLOCKING 0x0 ;  /* 0x0000000000007b1d */ /* 0x000fe20000010000 */
[----:B------:R-:W-:Y:S02]  /*34cf0*/  F2FP.SATFINITE.E4M3.F32.PACK_AB_MERGE_C R40, R19, R245, R250 ;  /* 0x000000f51328723e */ /* 0x000fe400048070fa */
[----:B------:R-:W-:Y:S02]  /*34d00*/  F2FP.SATFINITE.E4M3.F32.PACK_AB_MERGE_C R41, R236, R252, R251 ;  /* 0x000000fcec29723e */ /* 0x000fe400048070fb */
[----:B------:R-:W-:Y:S01]  /*34d10*/  F2FP.SATFINITE.E4M3.F32.PACK_AB_MERGE_C R42, R247, R249, R71 ;  /* 0x000000f9f72a723e */ /* 0x000fe20004807047 */
[----:B------:R-:W-:Y:S01]  /*34d20*/  IMAD R85, R85, 0x4d, RZ ;  /* 0x0000004d55557824 */ /* 0x000fe200078e02ff */
[----:B------:R-:W-:-:S02]  /*34d30*/  F2FP.SATFINITE.E4M3.F32.PACK_AB_MERGE_C R43, R199, R197, R80 ;  /* 0x000000c5c72b723e */ /* 0x000fc40004807050 */
[----:B------:R-:W-:Y:S01]  /*34d40*/  F2FP.SATFINITE.E4M3.F32.PACK_AB_MERGE_C R68, R215, R213, R183 ;  /* 0x000000d5d744723e */ /* 0x000fe200048070b7 */
[----:B------:R3:W-:Y:S01]  /*34d50*/  STL [R1+0x1850], R118 ;  /* 0x0018507601007387 */ /* 0x0007e20000100800 */
[----:B------:R-:W-:Y:S01]  /*34d60*/  F2FP.SATFINITE.E4M3.F32.PACK_AB_MERGE_C R69, R223, R221, R167 ;  /* 0x000000dddf45723e */ /* 0x000fe200048070a7 */
[----:B------:R-:W4:Y:S01]  /*34d70*/  LDC R80, c[0x0][0x278] ;  /* 0x00009e00ff507b82 */ /* 0x000f220000000800 */
[----:B-1----:R-:W-:Y:S01]  /*34d80*/  PRMT R117, R21, 0x7772, RZ ;  /* 0x0000777215757816 */ /* 0x002fe200000000ff */
[----:B------:R-:W-:Y:S02]  /*34d90*/  IMAD R97, R97, 0x59, RZ ;  /* 0x0000005961617824 */ /* 0x000fe400078e02ff */
[----:B------:R-:W-:-:S04]  /*34da0*/  IMAD R161, R161, 0x65, RZ ;  /* 0x00000065a1a17824 */ /* 0x000fc800078e02ff */
[----:B------:R-:W1:Y:S01]  /*34db0*/  LDC R180, c[0x0][0x278] ;  /* 0x00009e00ffb47b82 */ /* 0x000e620000000800 */
[----:B------:R-:W-:Y:S07]  /*34dc0*/  STSM.16.M88.4 [R0], R4 ;  /* 0x0000000400007844 */ /* 0x000fee0000000200 */
[----:B------:R-:W-:Y:S01]  /*34dd0*/  BAR.SYNC.DEFER_BLOCKING 0x0 ;  /* 0x0000000000007b1d */ /* 0x000fe20000010000 */
[----:B------:R-:W-:Y:S02]  /*34de0*/  F2FP.SATFINITE.E4M3.F32.PACK_AB_MERGE_C R70, R231, R229, R53 ;  /* 0x000000e5e746723e */ /* 0x000fe40004807035 */
[----:B------:R-:W-:-:S02]  /*34df0*/  F2FP.SATFINITE.E4M3.F32.PACK_AB_MERGE_C R71, R238, R237, R54 ;  /* 0x000000edee47723e */ /* 0x000fc40004807036 */
[----:B------:R-:W-:Y:S01]  /*34e00*/  F2FP.SATFINITE.E4M3.F32.PACK_AB_MERGE_C R11, R214, R222, R11 ;  /* 0x000000ded60b723e */ /* 0x000fe2000480700b */
[----:B------:R2:W-:Y:S01]  /*34e10*/  STL [R1+0x1840], R119 ;  /* 0x0018407701007387 */ /* 0x0005e20000100800 */
[----:B------:R-:W-:Y:S01]  /*34e20*/  F2FP.SATFINITE.E4M3.F32.PACK_AB_MERGE_C R10, R230, R239, R55 ;  /* 0x000000efe60a723e */ /* 0x000fe20004807037 */
[----:B------:R-:W0:Y:S02]  /*34e30*/  LDC R53, c[0x0][0x278] ;  /* 0x00009e00ff357b82 */ /* 0x000e240000000800 */
[----:B------:R-:W1:Y:S06]  /*34e40*/  LDS.128 R104, [R18] ;  /* 0x0000000012687984 */ /* 0x000e6c0000000c00 */
[----:B------:R-:W-:Y:S01]  /*34e50*/  BAR.SYNC.DEFER_BLOCKING 0x0 ;  /* 0x0000000000007b1d */ /* 0x000fe20000010000 */
[----:B------:R-:W-:-:S02]  /*34e60*/  F2FP.SATFINITE.E4M3.F32.PACK_AB_MERGE_C R8, R198, R206, R160 ;  /* 0x000000cec608723e */ /* 0x000fc400048070a0 */
[----:B---3--:R-:W-:Y:S02]  /*34e70*/  PRMT R118, R21, 0x7773, RZ ;  /* 0x0000777315767816 */ /* 0x008fe400000000ff */
[----:B--2---:R-:W-:-:S03]  /*34e80*/  PRMT R119, R22, 0x7772, RZ ;  /* 0x0000777216777816 */ /* 0x004fc600000000ff */
[----:B------:R-:W2:Y:S01]  /*34e90*/  LDC R21, c[0x0][0x278] ;  /* 0x00009e00ff157b82 */ /* 0x000ea20000000800 */
[----:B------:R3:W-:Y:S01]  /*34ea0*/  STL [R1+0x183c], R112 ;  /* 0x00183c7001007387 */ /* 0x0007e20000100800 */
[C---:B------:R-:W-:Y:S02]  /*34eb0*/  PRMT R19, R25.reuse, 0x7771, RZ ;  /* 0x0000777119137816 */ /* 0x040fe400000000ff */
[----:B------:R-:W-:-:S04]  /*34ec0*/  PRMT R252, R25, 0x7770, RZ ;  /* 0x0000777019fc7816 */ /* 0x000fc800000000ff */
[----:B------:R-:W1:Y:S08]  /*34ed0*/  LDC R54, c[0x0][0x278] ;  /* 0x00009e00ff367b82 */ /* 0x000e700000000800 */
[----:B------:R-:W1:Y:S01]  /*34ee0*/  LDC R55, c[0x0][0x278] ;  /* 0x00009e00ff377b82 */ /* 0x000e620000000800 */
[----:B------:R2:W-:Y:S07]  /*34ef0*/  STSM.16.M88.4 [R0], R40 ;  /* 0x0000002800007844 */ /* 0x0005ee0000000200 */
[----:B------:R-:W-:Y:S01]  /*34f00*/  BAR.SYNC.DEFER_BLOCKING 0x0 ;  /* 0x0000000000007b1d */ /* 0x000fe20000010000 */
[----:B0-----:R-:W-:-:S02]  /*34f10*/  IMAD R53, R53, 0x2d, RZ ;  /* 0x0000002d35357824 */ /* 0x001fc400078e02ff */
[----:B----4-:R-:W-:-:S05]  /*34f20*/  IMAD R80, R80, 0x48, RZ ;  /* 0x0000004850507824 */ /* 0x010fca00078e02ff */
[----:B------:R-:W0:Y:S01]  /*34f30*/  LDC R160, c[0x0][0x278] ;  /* 0x00009e00ffa07b82 */ /* 0x000e220000000800 */
[----:B------:R4:W-:Y:S01]  /*34f40*/  STL [R1+0x1838], R113 ;  /* 0x0018387101007387 */ /* 0x0009e20000100800 */
[----:B---3--:R-:W-:Y:S01]  /*34f50*/  PRMT R112, R22, 0x7773, RZ ;  /* 0x0000777316707816 */ /* 0x008fe200000000ff */
[----:B--2---:R-:W-:-:S05]  /*34f60*/  IMAD R21, R21, 0xd, RZ ;  /* 0x0000000d15157824 */ /* 0x004fca00078e02ff */
[----:B------:R-:W2:Y:S08]  /*34f70*/  LDC R40, c[0x0][0x278] ;  /* 0x00009e00ff287b82 */ /* 0x000eb00000000800 */
[----:B------:R-:W3:Y:S01]  /*34f80*/  LDC R41, c[0x0][0x278] ;  /* 0x00009e00ff297b82 */ /* 0x000ee20000000800 */
[----:B------:R-:W0:Y:S07]  /*34f90*/  LDS.128 R100, [R18] ;  /* 0x0000000012647984 */ /* 0x000e2e0000000c00 */
[----:B------:R-:W-:Y:S01]  /*34fa0*/  BAR.SYNC.DEFER_BLOCKING 0x0 ;  /* 0x0000000000007b1d */ /* 0x000fe20000010000 */
[----:B----4-:R-:W-:-:S07]  /*34fb0*/  PRMT R113, R23, 0x7772, RZ ;  /* 0x0000777217717816 */ /* 0x010fce00000000ff */
[----:B------:R-:W4:Y:S08]  /*34fc0*/  LDC R22, c[0x0][0x278] ;  /* 0x00009e00ff167b82 */ /* 0x000f300000000800 */
[----:B------:R-:W1:Y:S08]  /*34fd0*/  LDC R42, c[0x0][0x278] ;  /* 0x00009e00ff2a7b82 */ /* 0x000e700000000800 */
[----:B------:R-:W0:Y:S01]  /*34fe0*/  LDC R43, c[0x0][0x278] ;  /* 0x00009e00ff2b7b82 */ /* 0x000e220000000800 */
[----:B------:R3:W-:Y:S07]  /*34ff0*/  STSM.16.M88.4 [R0], R68 ;  /* 0x0000004400007844 */ /* 0x0007ee0000000200 */
[----:B------:R-:W-:Y:S08]  /*35000*/  BAR.SYNC.DEFER_BLOCKING 0x0 ;  /* 0x0000000000007b1d */ /* 0x000ff00000010000 */
[----:B------:R-:W0:Y:S01]  /*35010*/  LDC R167, c[0x0][0x278] ;  /* 0x00009e00ffa77b82 */ /* 0x000e220000000800 */
[----:B------:R-:W-:Y:S01]  /*35020*/  STL [R1+0x1828], R114 ;  /* 0x0018287201007387 */ /* 0x000fe20000100800 */
[----:B----4-:R-:W-:-:S02]  /*35030*/  IMAD R22, R22, 0xe, RZ ;  /* 0x0000000e16167824 */ /* 0x010fc400078e02ff */
[----:B--2---:R-:W-:Y:S02]  /*35040*/  IMAD.SHL.U32 R40, R40, 0x20, RZ ;  /* 0x0000002028287824 */ /* 0x004fe400078e00ff */
[----:B---3--:R-:W-:Y:S02]  /*35050*/  IMAD R41, R41, 0x21, RZ ;  /* 0x0000002129297824 */ /* 0x008fe400078e02ff */
[----:B------:R-:W2:Y:S01]  /*35060*/  LDC R68, c[0x0][0x278] ;  /* 0x00009e00ff447b82 */ /* 0x000ea20000000800 */
[----:B-1----:R-:W-:Y:S02]  /*35070*/  IMAD R42, R42, 0x22, RZ ;  /* 0x000000222a2a7824 */ /* 0x002fe400078e02ff */
[----:B0-----:R-:W-:Y:S02]  /*35080*/  IMAD R43, R43, 0x23, RZ ;  /* 0x000000232b2b7824 */ /* 0x001fe400078e02ff */
[----:B------:R-:W-:Y:S02]  /*35090*/  IMAD R54, R54, 0x2e, RZ ;  /* 0x0000002e36367824 */ /* 0x000fe400078e02ff */
[----:B------:R-:W-:Y:S01]  /*350a0*/  IMAD R55, R55, 0x2f, RZ ;  /* 0x0000002f37377824 */ /* 0x000fe200078e02ff */
[----:B------:R-:W0:Y:S01]  /*350b0*/  LDC R69, c[0x0][0x278] ;  /* 0x00009e00ff457b82 */ /* 0x000e220000000800 */
[----:B------:R-:W1:Y:S07]  /*350c0*/  LDS.128 R4, [R18] ;  /* 0x0000000012047984 */ /* 0x000e6e0000000c00 */
[----:B------:R-:W-:Y:S08]  /*350d0*/  BAR.SYNC.DEFER_BLOCKING 0x0 ;  /* 0x0000000000007b1d */ /* 0x000ff00000010000 */
[----:B------:R-:W3:Y:S01]  /*350e0*/  LDC R70, c[0x0][0x278] ;  /* 0x00009e00ff467b82 */ /* 0x000ee20000000800 */
[----:B------:R-:W-:Y:S04]  /*350f0*/  STL [R1+0x181c], R115 ;  /* 0x00181c7301007387 */ /* 0x000fe80000100800 */
[----:B------:R-:W-:Y:S03]  /*35100*/  STL [R1+0x1818], R109 ;  /* 0x0018186d01007387 */ /* 0x000fe60000100800 */
[----:B------:R-:W4:Y:S01]  /*35110*/  LDC R71, c[0x0][0x278] ;  /* 0x00009e00ff477b82 */ /* 0x000f220000000800 */
[----:B------:R-:W-:Y:S04]  /*35120*/  STL.64 [R1+0x1800], R110 ;  /* 0x0018006e01007387 */ /* 0x000fe80000100a00 */
[----:B------:R-:W-:Y:S03]  /*35130*/  STL [R1+0x17fc], R104 ;  /* 0x0017fc6801007387 */ /* 0x000fe60000100800 */
[----:B------:R-:W4:Y:S01]  /*35140*/  LDC R183, c[0x0][0x278] ;  /* 0x00009e00ffb77b82 */ /* 0x000f220000000800 */
[----:B------:R-:W-:Y:S04]  /*35150*/  STL [R1+0x17f8], R105 ;  /* 0x0017f86901007387 */ /* 0x000fe80000100800 */
[----:B------:R-:W-:Y:S01]  /*35160*/  STL [R1+0x17e8], R106 ;  /* 0x0017e86a01007387 */ /* 0x000fe20000100800 */
[----:B------:R-:W-:-:S02]  /*35170*/  IMAD R178, R178, 0x76, RZ ;  /* 0x00000076b2b27824 */ /* 0x000fc400078e02ff */
[----:B------:R-:W4:Y:S01]  /*35180*/  LDC R197, c[0x0][0x278] ;  /* 0x00009e00ffc57b82 */ /* 0x000f220000000800 */
[----:B------:R-:W-:Y:S04]  /*35190*/  STL [R1+0x17d8], R107 ;  /* 0x0017d86b01007387 */ /* 0x000fe80000100800 */
[----:B------:R-:W-:Y:S01]  /*351a0*/  STL [R1+0x17d4], R101 ;  /* 0x0017d46501007387 */ /* 0x000fe20000100800 */
[----:B------:R-:W-:Y:S02]  /*351b0*/  IMAD R179, R179, 0x77, RZ ;  /* 0x00000077b3b37824 */ /* 0x000fe400078e02ff */
[----:B------:R-:W4:Y:S01]  /*351c0*/  LDC R198, c[0x0][0x278] ;  /* 0x00009e00ffc67b82 */ /* 0x000f220000000800 */
[----:B------:R-:W-:Y:S04]  /*351d0*/  STL [R1+0x17d0], R102 ;  /* 0x0017d06601007387 */ /* 0x000fe80000100800 */
[----:B------:R2:W-:Y:S01]  /*351e0*/  STSM.16.M88.4 [R0], R8 ;  /* 0x0000000800007844 */ /* 0x0005e20000000200 */
[----:B------:R-:W-:-:S02]  /*351f0*/  IMAD R180, R180, 0x78, RZ ;  /* 0x00000078b4b47824 */ /* 0x000fc400078e02ff */
[----:B------:R-:W4:Y:S01]  /*35200*/  LDC R199, c[0x0][0x278] ;  /* 0x00009e00ffc77b82 */ /* 0x000f220000000800 */
[----:B------:R-:W-:Y:S04]  /*35210*/  STL [R1+0x17c4], R103 ;  /* 0x0017c46701007387 */ /* 0x000fe80000100800 */
[----:B-1----:R-:W-:Y:S01]  /*35220*/  STL [R1+0x17c0], R6 ;  /* 0x0017c00601007387 */ /* 0x002fe20000100800 */
[----:B------:R-:W-:Y:S02]  /*35230*/  IMAD R181, R181, 0x79, RZ ;  /* 0x00000079b5b57824 */ /* 0x000fe400078e02ff */
[----:B------:R-:W1:Y:S01]  /*35240*/  LDC R205, c[0x0][0x278] ;  /* 0x00009e00ffcd7b82 */ /* 0x000e620000000800 */
[----:B------:R0:W-:Y:S01]  /*35250*/  STL.64 [R1+0x17b8], R4 ;  /* 0x0017b80401007387 */ /* 0x0001e20000100a00 */
[----:B--2---:R-:W-:-:S03]  /*35260*/  PRMT R0, R12, 0x7773, RZ ;  /* 0x000077730c007816 */ /* 0x004fc600000000ff */
[----:B------:R-:W-:Y:S01]  /*35270*/  STL [R1+0x17b0], R7 ;  /* 0x0017b00701007387 */ /* 0x000fe20000100800 */
[----:B------:R-:W-:Y:S02]  /*35280*/  PRMT R101, R24, 0x7773, RZ ;  /* 0x0000777318657816 */ /* 0x000fe400000000ff */
[----:B------:R-:W2:Y:S01]  /*35290*/  LDC R8, c[0x0][0x278] ;  /* 0x00009e00ff087b82 */ /* 0x000ea20000000800 */
[----:B------:R-:W-:Y:S04]  /*352a0*/  STL [R1+0x12a8], R18 ;  /* 0x0012a81201007387 */ /* 0x000fe80000100800 */
[----:B------:R3:W-:Y:S01]  /*352b0*/  STL [R1+0xd50], R0 ;  /* 0x000d500001007387 */ /* 0x0007e20000100800 */
[----:B0-----:R-:W-:Y:S02]  /*352c0*/  PRMT R4, R14, 0x7771, RZ ;  /* 0x000077710e047816 */ /* 0x001fe400000000ff */
[----:B------:R-:W0:Y:S01]  /*352d0*/  LDC R9, c[0x0][0x278] ;  /* 0x00009e00ff097b82 */ /* 0x000e220000000800 */
[----:B------:R3:W-:Y:S01]  /*352e0*/  STL [R1+0x1908], R134 ;  /* 0x0019088601007387 */ /* 0x0007e20000100800 */
[----:B------:R-:W-:-:S02]  /*352f0*/  PRMT R109, R24, 0x7771, RZ ;  /* 0x00007771186d7816 */ /* 0x000fc400000000ff */
[----:B------:R-:W-:Y:S02]  /*35300*/  PRMT R114, R23, 0x7773, RZ ;  /* 0x0000777317727816 */ /* 0x000fe400000000ff */
[----:B------:R-:W-:Y:S02]  /*35310*/  PRMT R115, R24, 0x7770, RZ ;  /* 0x0000777018737816 */ /* 0x000fe400000000ff */
[----:B------:R-:W4:Y:S01]  /*35320*/  LDC R11, c[0x0][0x278] ;  /* 0x00009e00ff0b7b82 */ /* 0x000f220000000800 */
[----:B---3--:R-:W-:Y:S01]  /*35330*/  PRMT R0, R14, 0x7773, RZ ;  /* 0x000077730e007816 */ /* 0x008fe200000000ff */
[----:B------:R-:W-:Y:S04]  /*35340*/  STL.64 [R1+0x18f0], R132 ;  /* 0x0018f08401007387 */ /* 0x000fe80000100a00 */
[----:B------:R3:W-:Y:S01]  /*35350*/  STL [R1+0xd34], R0 ;  /* 0x000d340001007387 */ /* 0x0007e20000100800 */
[----:B------:R-:W-:Y:S01]  /*35360*/  PRMT R134, R15, 0x7770, RZ ;  /* 0x000077700f867816 */ /* 0x000fe200000000ff */
[----:B------:R-:W1:Y:S02]  /*35370*/  LDC R10, c[0x0][0x278] ;  /* 0x00009e00ff0a7b82 */ /* 0x000e640000000800 */
[----:B------:R3:W-:Y:S01]  /*35380*/  STL [R1+0xd2c], R4 ;  /* 0x000d2c0401007387 */ /* 0x0007e20000100800 */
[----:B------:R-:W-:-:S02]  /*35390*/  PRMT R102, R25, 0x7773, RZ ;  /* 0x0000777319667816 */ /* 0x000fc400000000ff */
[----:B------:R-:W-:Y:S02]  /*353a0*/  PRMT R107, R24, 0x7772, RZ ;  /* 0x00007772186b7816 */ /* 0x000fe400000000ff */
[----:B------:R-:W-:Y:S01]  /*353b0*/  PRMT R106, R27, 0x7771, RZ ;  /* 0x000077711b6a7816 */ /* 0x000fe200000000ff */
[----:B------:R-:W1:Y:S01]  /*353c0*/  LDC R12, c[0x0][0x278] ;  /* 0x00009e00ff0c7b82 */ /* 0x000e620000000800 */
[----:B---3--:R-:W-:Y:S01]  /*353d0*/  PRMT R0, R15, 0x7773, RZ ;  /* 0x000077730f007816 */ /* 0x008fe200000000ff */
[----:B------:R-:W-:Y:S04]  /*353e0*/  STL.64 [R1+0x18d8], R128 ;  /* 0x0018d88001007387 */ /* 0x000fe80000100a00 */
[----:B------:R3:W-:Y:S01]  /*353f0*/  STL [R1+0xd24], R0 ;  /* 0x000d240001007387 */ /* 0x0007e20000100800 */
[----:B------:R-:W-:Y:S01]  /*35400*/  PRMT R4, R25, 0x7772, RZ ;  /* 0x0000777219047816 */ /* 0x000fe200000000ff */
[----:B------:R-:W1:Y:S02]  /*35410*/  LDC R14, c[0x0][0x278] ;  /* 0x00009e00ff0e7b82 */ /* 0x000e640000000800 */
[----:B------:R-:W-:Y:S01]  /*35420*/  STL.64 [R1+0x1910], R138 ;  /* 0x0019108a01007387 */ /* 0x000fe20000100a00 */
[----:B------:R-:W-:-:S02]  /*35430*/  PRMT R104, R26, 0x7771, RZ ;  /* 0x000077711a687816 */ /* 0x000fc400000000ff */
[C---:B------:R-:W-:Y:S01]  /*35440*/  PRMT R105, R27.reuse, 0x7770, RZ ;  /* 0x000077701b697816 */ /* 0x040fe200000000ff */
[----:B------:R-:W-:Y:S02]  /*35450*/  IMAD R68, R68, 0x3c, RZ ;  /* 0x0000003c44447824 */ /* 0x000fe400078e02ff */
[----:B------:R-:W-:Y:S01]  /*35460*/  BAR.SYNC.DEFER_BLOCKING 0x0 ;  /* 0x0000000000007b1d */ /* 0x000fe20000010000 */
[----:B---3--:R-:W-:Y:S02]  /*35470*/  PRMT R0, R20, 0x7773, RZ ;  /* 0x0000777314007816 */ /* 0x008fe400000000ff */
[C---:B------:R-:W-:Y:S02]  /*35480*/  PRMT R103, R26.reuse, 0x7772, RZ ;  /* 0x000077721a677816 */ /* 0x040fe400000000ff */
[----:B------:R-:W-:Y:S01]  /*35490*/  PRMT R18, R26, 0x7770, RZ ;  /* 0x000077701a127816 */ /* 0x000fe200000000ff */
[----:B------:R-:W-:Y:S01]  /*354a0*/  IMAD R182, R182, 0x7a, RZ ;  /* 0x0000007ab6b67824 */ /* 0x000fe200078e02ff */
[C---:B------:R-:W-:Y:S01]  /*354b0*/  PRMT R7, R28.reuse, 0x7773, RZ ;  /* 0x000077731c077816 */ /* 0x040fe200000000ff */
[----:B------:R-:W-:Y:S01]  /*354c0*/  STL.64 [R1+0x1920], R134 ;  /* 0x0019208601007387 */ /* 0x000fe20000100a00 */
[----:B------:R-:W-:Y:S01]  /*354d0*/  PRMT R5, R28, 0x7772, RZ ;  /* 0x000077721c057816 */ /* 0x000fe200000000ff */
[----:B------:R-:W-:Y:S01]  /*354e0*/  IMAD.SHL.U32 R188, R188, 0x80, RZ ;  /* 0x00000080bcbc7824 */ /* 0x000fe200078e00ff */
[----:B------:R-:W-:Y:S01]  /*354f0*/  PRMT R6, R27, 0x7773, RZ ;  /* 0x000077731b067816 */ /* 0x000fe200000000ff */
[----:B------:R-:W-:Y:S01]  /*35500*/  STL [R1+0xe04], R0 ;  /* 0x000e040001007387 */ /* 0x000fe20000100800 */
[----:B--2---:R-:W-:Y:S01]  /*35510*/  IMAD.SHL.U32 R8, R8, 0x2, RZ ;  /* 0x0000000208087824 */ /* 0x004fe200078e00ff */
[----:B------:R-:W2:Y:S02]  /*35520*/  LDC R15, c[0x0][0x278] ;  /* 0x00009e00ff0f7b82 */ /* 0x000ea40000000800 */
[----:B------:R-:W-:Y:S04]  /*35530*/  STL.64 [R1+0x1868], R116 ;  /* 0x0018687401007387 */ /* 0x000fe80000100a00 */
[----:B------:R-:W-:Y:S01]  /*35540*/  STL.64 [R1+0x18b8], R124 ;  /* 0x0018b87c01007387 */ /* 0x000fe20000100a00 */
[----:B0-----:R-:W-:Y:S01]  /*35550*/  IMAD R9, R9, 0x3, RZ ;  /* 0x0000000309097824 */ /* 0x001fe200078e02ff */
[----:B------:R-:W0:Y:S02]  /*35560*/  LDC R23, c[0x0][0x278] ;  /* 0x00009e00ff177b82 */ /* 0x000e240000000800 */
[----:B------:R-:W-:Y:S04]  /*35570*/  STL.64 [R1+0x1878], R118 ;  /* 0x0018787601007387 */ /* 0x000fe80000100a00 */
[----:B------:R-:W-:Y:S01]  /*35580*/  STL.64 [R1+0x18c8], R126 ;  /* 0x0018c87e01007387 */ /* 0x000fe20000100a00 */
[----:B----4-:R-:W-:Y:S01]  /*35590*/  IMAD R11, R11, 0x5, RZ ;  /* 0x000000050b0b7824 */ /* 0x010fe200078e02ff */
[----:B------:R-:W3:Y:S02]  /*355a0*/  LDC R25, c[0x0][0x278] ;  /* 0x00009e00ff197b82 */ /* 0x000ee40000000800 */
[----:B------:R-:W-:Y:S04]  /*355b0*/  STL.64 [R1+0x1848], R112 ;  /* 0x0018487001007387 */ /* 0x000fe80000100a00 */
[----:B------:R-:W-:Y:S01]  /*355c0*/  STL.64 [R1+0x1890], R122 ;  /* 0x0018907a01007387 */ /* 0x000fe20000100a00 */
[----:B-1----:R-:W-:Y:S01]  /*355d0*/  IMAD.SHL.U32 R10, R10, 0x4, RZ ;  /* 0x000000040a0a7824 */ /* 0x002fe200078e00ff */
[----:B------:R-:W1:Y:S02]  /*355e0*/  LDC R24, c[0x0][0x278] ;  /* 0x00009e00ff187b82 */ /* 0x000e640000000800 */
[----:B------:R-:W-:Y:S04]  /*355f0*/  STL.64 [R1+0x18a0], R120 ;  /* 0x0018a07801007387 */ /* 0x000fe80000100a00 */
[----:B------:R-:W-:Y:S01]  /*35600*/  STL.64 [R1+0x17e0], R100 ;  /* 0x0017e06401007387 */ /* 0x000fe20000100a00 */
[----:B------:R-:W-:Y:S01]  /*35610*/  IMAD R189, R189, 0x81, RZ ;  /* 0x00000081bdbd7824 */ /* 0x000fe200078e02ff */
[----:B------:R-:W4:Y:S02]  /*35620*/  LDC R206, c[0x0][0x278] ;  /* 0x00009e00ffce7b82 */ /* 0x000f240000000800 */
[----:B------:R-:W-:Y:S04]  /*35630*/  STL.64 [R1+0x1820], R108 ;  /* 0x0018206c01007387 */ /* 0x000fe80000100a00 */
[----:B------:R-:W-:Y:S01]  /*35640*/  STL.64 [R1+0x1858], R114 ;  /* 0x0018587201007387 */ /* 0x000fe20000100a00 */
[----:B------:R-:W-:Y:S01]  /*35650*/  IMAD R190, R190, 0x82, RZ ;  /* 0x00000082bebe7824 */ /* 0x000fe200078e02ff */
[----:B------:R-:W4:Y:S02]  /*35660*/  LDC R207, c[0x0][0x278] ;  /* 0x00009e00ffcf7b82 */ /* 0x000f240000000800 */
[----:B------:R2:W-:Y:S04]  /*35670*/  STL [R1+0x10b0], R4 ;  /* 0x0010b00401007387 */ /* 0x0005e80000100800 */
[----:B------:R-:W-:Y:S01]  /*35680*/  STL.64 [R1+0x17f0], R102 ;  /* 0x0017f06601007387 */ /* 0x000fe20000100a00 */
[----:B------:R-:W-:Y:S01]  /*35690*/  IMAD R191, R191, 0x83, RZ ;  /* 0x00000083bfbf7824 */ /* 0x000fe200078e02ff */
[----:B------:R-:W4:Y:S01]  /*356a0*/  LDC R213, c[0x0][0x278] ;  /* 0x00009e00ffd57b82 */ /* 0x000f220000000800 */
[----:B--2---:R-:W-:-:S02]  /*356b0*/  PRMT R4, R26, 0x7773, RZ ;  /* 0x000077731a047816 */ /* 0x004fc400000000ff */
[----:B------:R-:W-:-:S05]  /*356c0*/  PRMT R0, R20, 0x7770, RZ ;  /* 0x0000777014007816 */ /* 0x000fca00000000ff */
[----:B------:R-:W2:Y:S01]  /*356d0*/  LDC R20, c[0x0][0x278] ;  /* 0x00009e00ff147b82 */ /* 0x000ea20000000800 */
[----:B------:R0:W-:Y:S04]  /*356e0*/  STL [R1+0x11b8], R4 ;  /* 0x0011b80401007387 */ /* 0x0001e80000100800 */
[----:B------:R3:W-:Y:S01]  /*356f0*/  STL.64 [R1+0x1830], R18 ;  /* 0x0018301201007387 */ /* 0x0007e20000100a00 */
[----:B------:R-:W-:Y:S01]  /*35700*/  IMAD R12, R12, 0x6, RZ ;  /* 0x000000060c0c7824 */ /* 0x000fe200078e02ff */
[----:B------:R-:W-:Y:S01]  /*35710*/  IADD3 R134, P4, R9, R2, RZ ;  /* 0x0000000209867210 */ /* 0x000fe20007f9e0ff */
[----:B------:R-:W4:Y:S01]  /*35720*/  LDC R26, c[0x0][0x278] ;  /* 0x00009e00ff1a7b82 */ /* 0x000f220000000800 */
[----:B0-----:R-:W-:Y:S01]  /*35730*/  PRMT R4, R27, 0x7772, RZ ;  /* 0x000077721b047816 */ /* 0x001fe200000000ff */
[----:B------:R-:W-:Y:S04]  /*35740*/  STL.64 [R1+0x1808], R106 ;  /* 0x0018086a01007387 */ /* 0x000fe80000100a00 */
[----:B------:R0:W-:Y:S02]  /*35750*/  STL [R1+0x11a0], R4 ;  /* 0x0011a00401007387 */ /* 0x0001e40000100800 */
[----:B---3--:R-:W3:Y:S02]  /*35760*/  LDC R18, c[0x0][0x278] ;  /* 0x00009e00ff127b82 */ /* 0x008ee40000000800 */
[----:B------:R-:W-:Y:S04]  /*35770*/  STL.64 [R1+0x1810], R104 ;  /* 0x0018106801007387 */ /* 0x000fe80000100a00 */
[----:B------:R1:W-:Y:S01]  /*35780*/  STL [R1+0x1290], R7 ;  /* 0x0012900701007387 */ /* 0x0003e20000100800 */
[----:B------:R-:W-:Y:S01]  /*35790*/  LEA.HI.X.SX32 R135, R9, R3, 0x1, P4 ;  /* 0x0000000309877211 */ /* 0x000fe200020f0eff */
[----:B------:R-:W3:Y:S01]  /*357a0*/  LDC R27, c[0x0][0x278] ;  /* 0x00009e00ff1b7b82 */ /* 0x000ee20000000800 */
[C---:B0-----:R-:W-:Y:S01]  /*357b0*/  PRMT R4, R28.reuse, 0x7771, RZ ;  /* 0x000077711c047816 */ /* 0x041fe200000000ff */
[----:B------:R0:W-:Y:S01]  /*357c0*/  STL [R1+0x128c], R5 ;  /* 0x00128c0501007387 */ /* 0x0001e20000100800 */
[----:B-1----:R-:W-:Y:S01]  /*357d0*/  PRMT R7, R28, 0x7770, RZ ;  /* 0x000077701c077816 */ /* 0x002fe200000000ff */
[----:B------:R-:W-:-:S04]  /*357e0*/  IMAD.SHL.U32 R14, R14, 0x8, RZ ;  /* 0x000000080e0e7824 */ /* 0x000fc800078e00ff */
[----:B------:R-:W1:Y:S01]  /*357f0*/  LDC R28, c[0x0][0x278] ;  /* 0x00009e00ff1c7b82 */ /* 0x000e620000000800 */
[C---:B0-----:R-:W-:Y:S01]  /*35800*/  PRMT R5, R29.reuse, 0x7773, RZ ;  /* 0x000077731d057816 */ /* 0x041fe200000000ff */
[----:B------:R0:W-:Y:S04]  /*35810*/  STL.64 [R1+0x17c8], R6 ;  /* 0x0017c80601007387 */ /* 0x0001e80000100a00 */
[----:B------:R2:W-:Y:S01]  /*35820*/  STL [R1+0x1288], R4 ;  /* 0x0012880401007387 */ /* 0x0005e20000100800 */
[----:B------:R-:W-:Y:S01]  /*35830*/  IMAD R192, R192, 0x84, RZ ;  /* 0x00000084c0c07824 */ /* 0x000fe200078e02ff */
[----:B------:R-:W1:Y:S02]  /*35840*/  LDC R214, c[0x0][0x278] ;  /* 0x00009e00ffd67b82 */ /* 0x000e640000000800 */
[----:B------:R4:W-:Y:S01]  /*35850*/  STL [R1+0x1284], R5 ;  /* 0x0012840501007387 */ /* 0x0009e20000100800 */
[----:B0-----:R-:W-:-:S02]  /*35860*/  PRMT R6, R29, 0x7772, RZ ;  /* 0x000077721d067816 */ /* 0x001fc400000000ff */
[----:B--2---:R-:W-:Y:S01]  /*35870*/  PRMT R4, R29, 0x7771, RZ ;  /* 0x000077711d047816 */ /* 0x004fe200000000ff */
[----:B------:R-:W-:Y:S02]  /*35880*/  IMAD R193, R193, 0x85, RZ ;  /* 0x00000085c1c17824 */ /* 0x000fe400078e02ff */
[----:B------:R-:W0:Y:S01]  /*35890*/  LDC R215, c[0x0][0x278] ;  /* 0x00009e00ffd77b82 */ /* 0x000e220000000800 */
[----:B------:R2:W-:Y:S01]  /*358a0*/  STL [R1+0x1280], R6 ;  /* 0x0012800601007387 */ /* 0x0005e20000100800 */
[----:B----4-:R-:W-:-:S03]  /*358b0*/  PRMT R5, R29, 0x7770, RZ ;  /* 0x000077701d057816 */ /* 0x010fc600000000ff */
[----:B------:R4:W-:Y:S01]  /*358c0*/  STL [R1+0x127c], R4 ;  /* 0x00127c0401007387 */ /* 0x0009e20000100800 */
[----:B------:R-:W-:Y:S02]  /*358d0*/  IMAD R15, R15, 0x9, RZ ;  /* 0x000000090f0f7824 */ /* 0x000fe400078e02ff */
[----:B------:R-:W1:Y:S01]  /*358e0*/  LDC R29, c[0x0][0x278] ;  /* 0x00009e00ff1d7b82 */ /* 0x000e620000000800 */
[C---:B--2---:R-:W-:Y:S01]  /*358f0*/  PRMT R6, R30.reuse, 0x7773, RZ ;  /* 0x000077731e067816 */ /* 0x044fe200000000ff */
[----:B------:R2:W-:Y:S01]  /*35900*/  STL [R1+0x126c], R5 ;  /* 0x00126c0501007387 */ /* 0x0005e20000100800 */
[----:B----4-:R-:W-:-:S03]  /*35910*/  PRMT R4, R30, 0x7772, RZ ;  /* 0x000077721e047816 */ /* 0x010fc600000000ff */
[----:B------:R4:W-:Y:S01]  /*35920*/  STL [R1+0x1278], R6 ;  /* 0x0012780601007387 */ /* 0x0009e20000100800 */
[----:B------:R-:W-:Y:S01]  /*35930*/  IMAD R194, R194, 0x86, RZ ;  /* 0x00000086c2c27824 */ /* 0x000fe200078e02ff */
[----:B------:R-:W0:Y:S02]  /*35940*/  LDC R221, c[0x0][0x278] ;  /* 0x00009e00ffdd7b82 */ /* 0x000e240000000800 */
[----:B------:R3:W-:Y:S01]  /*35950*/  STL [R1+0x1274], R4 ;  /* 0x0012740401007387 */ /* 0x0007e20000100800 */
[C---:B--2---:R-:W-:Y:S02]  /*35960*/  PRMT R5, R30.reuse, 0x7771, RZ ;  /* 0x000077711e057816 */ /* 0x044fe400000000ff */
[----:B----4-:R-:W-:-:S03]  /*35970*/  PRMT R6, R30, 0x7770, RZ ;  /* 0x000077701e067816 */ /* 0x010fc600000000ff */
[----:B------:R2:W-:Y:S01]  /*35980*/  STL [R1+0x1270], R5 ;  /* 0x0012700501007387 */ /* 0x0005e20000100800 */
[----:B------:R-:W4:Y:S01]  /*35990*/  LDC R30, c[0x0][0x278] ;  /* 0x00009e00ff1e7b82 */ /* 0x000f220000000800 */
[----:B---3--:R-:W-:Y:S02]  /*359a0*/  PRMT R4, R31, 0x7773, RZ ;  /* 0x000077731f047816 */ /* 0x008fe400000000ff */
[----:B------:R3:W-:Y:S04]  /*359b0*/  STL [R1+0x125c], R6 ;  /* 0x00125c0601007387 */ /* 0x0007e80000100800 */
[----:B------:R3:W-:Y:S01]  /*359c0*/  STL [R1+0x1268], R4 ;  /* 0x0012680401007387 */ /* 0x0007e20000100800 */
[----:B------:R-:W-:Y:S01]  /*359d0*/  IMAD R195, R195, 0x87, RZ ;  /* 0x00000087c3c37824 */ /* 0x000fe200078e02ff */
[C---:B--2---:R-:W-:Y:S01]  /*359e0*/  PRMT R5, R31.reuse, 0x7772, RZ ;  /* 0x000077721f057816 */ /* 0x044fe200000000ff */
[----:B------:R-:W-:Y:S01]  /*359f0*/  IMAD R202, R202, 0x8e, RZ ;  /* 0x0000008ecaca7824 */ /* 0x000fe200078e02ff */
[----:B------:R-:W2:Y:S01]  /*35a00*/  LDC R222, c[0x0][0x278] ;  /* 0x00009e00ffde7b82 */ /* 0x000ea20000000800 */
[----:B---3--:R-:W-:-:S02]  /*35a10*/  PRMT R6, R31, 0x7771, RZ ;  /* 0x000077711f067816 */ /* 0x008fc400000000ff */
[----:B------:R3:W-:Y:S01]  /*35a20*/  STL [R1+0x1264], R5 ;  /* 0x0012640501007387 */ /* 0x0007e20000100800 */
[----:B------:R-:W-:-:S03]  /*35a30*/  PRMT R4, R31, 0x7770, RZ ;  /* 0x000077701f047816 */ /* 0x000fc600000000ff */
[----:B------:R1:W-:Y:S01]  /*35a40*/  STL [R1+0x1260], R6 ;  /* 0x0012600601007387 */ /* 0x0003e20000100800 */
[----:B------:R-:W-:Y:S01]  /*35a50*/  IMAD R20, R20, 0xc, RZ ;  /* 0x0000000c14147824 */ /* 0x000fe200078e02ff */
[----:B------:R-:W0:Y:S02]  /*35a60*/  LDC R31, c[0x0][0x278] ;  /* 0x00009e00ff1f7b82 */ /* 0x000e240000000800 */
[----:B------:R1:W-:Y:S01]  /*35a70*/  STL [R1+0x1258], R4 ;  /* 0x0012580401007387 */ /* 0x0003e20000100800 */
[C---:B---3--:R-:W-:Y:S02]  /*35a80*/  PRMT R5, R32.reuse, 0x7773, RZ ;  /* 0x0000777320057816 */ /* 0x048fe400000000ff */
[----:B-1----:R-:W-:-:S03]  /*35a90*/  PRMT R6, R32, 0x7772, RZ ;  /* 0x0000777220067816 */ /* 0x002fc600000000ff */
[----:B------:R1:W-:Y:S01]  /*35aa0*/  STL [R1+0x1254], R5 ;  /* 0x0012540501007387 */ /* 0x0003e20000100800 */
[----:B------:R-:W-:Y:S01]  /*35ab0*/  IMAD R203, R203, 0x8f, RZ ;  /* 0x0000008fcbcb7824 */ /* 0x000fe200078e02ff */
[----:B------:R-:W3:Y:S01]  /*35ac0*/  LDC R223, c[0x0][0x278] ;  /* 0x00009e00ffdf7b82 */ /* 0x000ee20000000800 */
[C---:B------:R-:W-:Y:S01]  /*35ad0*/  PRMT R4, R32.reuse, 0x7771, RZ ;  /* 0x0000777120047816 */ /* 0x040fe200000000ff */
[----:B------:R4:W-:Y:S04]  /*35ae0*/  STL [R1+0x1250], R6 ;  /* 0x0012500601007387 */ /* 0x0009e80000100800 */
[----:B------:R4:W-:Y:S01]  /*35af0*/  STL [R1+0x124c], R4 ;  /* 0x00124c0401007387 */ /* 0x0009e20000100800 */
[----:B-1----:R-:W-:Y:S01]  /*35b00*/  PRMT R5, R32, 0x7770, RZ ;  /* 0x0000777020057816 */ /* 0x002fe200000000ff */
[----:B------:R-:W-:Y:S01]  /*35b10*/  IMAD R23, R23, 0xf, RZ ;  /* 0x0000000f17177824 */ /* 0x000fe200078e02ff */
[----:B------:R-:W1:Y:S01]  /*35b20*/  LDC R32, c[0x0][0x278] ;  /* 0x00009e00ff207b82 */ /* 0x000e620000000800 */
[----:B----4-:R-:W-:-:S02]  /*35b30*/  PRMT R6, R33, 0x7773, RZ ;  /* 0x0000777321067816 */ /* 0x010fc400000000ff */
[----:B------:R4:W-:Y:S01]  /*35b40*/  STL [R1+0x123c], R5 ;  /* 0x00123c0501007387 */ /* 0x0009e20000100800 */
[----:B------:R-:W-:-:S03]  /*35b50*/  PRMT R4, R33, 0x7772, RZ ;  /* 0x0000777221047816 */ /* 0x000fc600000000ff */
[----:B------:R2:W-:Y:S01]  /*35b60*/  STL [R1+0x1248], R6 ;  /* 0x0012480601007387 */ /* 0x0005e20000100800 */
[----:B------:R-:W-:Y:S01]  /*35b70*/  IMAD R204, R204, 0x90, RZ ;  /* 0x00000090cccc7824 */ /* 0x000fe200078e02ff */
[----:B------:R-:W3:Y:S02]  /*35b80*/  LDC R229, c[0x0][0x278] ;  /* 0x00009e00ffe57b82 */ /* 0x000ee40000000800 */
[----:B------:R0:W-:Y:S01]  /*35b90*/  STL [R1+0x1244], R4 ;  /* 0x0012440401007387 */ /* 0x0001e20000100800 */
[C---:B----4-:R-:W-:Y:S02]  /*35ba0*/  PRMT R5, R33.reuse, 0x7771, RZ ;  /* 0x0000777121057816 */ /* 0x050fe400000000ff */
[----:B--2---:R-:W-:-:S03]  /*35bb0*/  PRMT R6, R33, 0x7770, RZ ;  /* 0x0000777021067816 */ /* 0x004fc600000000ff */
[----:B------:R2:W-:Y:S01]  /*35bc0*/  STL [R1+0x1240], R5 ;  /* 0x0012400501007387 */ /* 0x0005e20000100800 */
[----:B------:R-:W4:Y:S01]  /*35bd0*/  LDC R33, c[0x0][0x278] ;  /* 0x00009e00ff217b82 */ /* 0x000f220000000800 */
[----:B0-----:R-:W-:Y:S02]  /*35be0*/  PRMT R4, R34, 0x7773, RZ ;  /* 0x0000777322047816 */ /* 0x001fe400000000ff */
[----:B------:R0:W-:Y:S04]  /*35bf0*/  STL [R1+0x122c], R6 ;  /* 0x00122c0601007387 */ /* 0x0001e80000100800 */
[----:B------:R0:W-:Y:S01]  /*35c00*/  STL [R1+0x1238], R4 ;  /* 0x0012380401007387 */ /* 0x0001e20000100800 */
[----:B------:R-:W-:Y:S01]  /*35c10*/  IMAD R208, R208, 0x94, RZ ;  /* 0x00000094d0d07824 */ /* 0x000fe200078e02ff */
[C---:B--2---:R-:W-:Y:S01]  /*35c20*/  PRMT R5, R34.reuse, 0x7772, RZ ;  /* 0x0000777222057816 */ /* 0x044fe200000000ff */
[----:B------:R-:W-:Y:S01]  /*35c30*/  IMAD R209, R209, 0x95, RZ ;  /* 0x00000095d1d17824 */ /* 0x000fe200078e02ff */
[----:B------:R-:W2:Y:S01]  /*35c40*/  LDC R230, c[0x0][0x278] ;  /* 0x00009e00ffe67b82 */ /* 0x000ea20000000800 */
[----:B0-----:R-:W-:-:S02]  /*35c50*/  PRMT R6, R34, 0x7771, RZ ;  /* 0x0000777122067816 */ /* 0x001fc400000000ff */
[----:B------:R0:W-:Y:S01]  /*35c60*/  STL [R1+0x1234], R5 ;  /* 0x0012340501007387 */ /* 0x0001e20000100800 */
[----:B------:R-:W-:-:S03]  /*35c70*/  PRMT R4, R34, 0x7770, RZ ;  /* 0x0000777022047816 */ /* 0x000fc600000000ff */
[----:B------:R1:W-:Y:S01]  /*35c80*/  STL [R1+0x1230], R6 ;  /* 0x0012300601007387 */ /* 0x0003e20000100800 */
[----:B------:R-:W3:Y:S03]  /*35c90*/  LDC R34, c[0x0][0x278] ;  /* 0x00009e00ff227b82 */ /* 0x000ee60000000800 */
[----:B------:R1:W-:Y:S01]  /*35ca0*/  STL [R1+0x121c], R4 ;  /* 0x00121c0401007387 */ /* 0x0003e20000100800 */
[----:B0-----:R-:W-:Y:S01]  /*35cb0*/  PRMT R5, R35, 0x7773, RZ ;  /* 0x0000777323057816 */ /* 0x001fe200000000ff */
[----:B------:R-:W-:Y:S02]  /*35cc0*/  IMAD R210, R210, 0x96, RZ ;  /* 0x00000096d2d27824 */ /* 0x000fe400078e02ff */
[----:B------:R-:W-:Y:S01]  /*35cd0*/  IMAD R211, R211, 0x97, RZ ;  /* 0x00000097d3d37824 */ /* 0x000fe200078e02ff */
[C---:B-1----:R-:W-:Y:S01]  /*35ce0*/  PRMT R6, R35.reuse, 0x7772, RZ ;  /* 0x0000777223067816 */ /* 0x042fe200000000ff */
[----:B------:R0:W-:Y:S01]  /*35cf0*/  STL [R1+0x1228], R5 ;  /* 0x0012280501007387 */ /* 0x0001e20000100800 */
[----:B------:R-:W-:Y:S01]  /*35d00*/  IMAD R212, R212, 0x98, RZ ;  /* 0x00000098d4d47824 */ /* 0x000fe200078e02ff */
[----:B------:R-:W1:Y:S01]  /*35d10*/  LDC R231, c[0x0][0x278] ;  /* 0x00009e00ffe77b82 */ /* 0x000e620000000800 */
[C---:B------:R-:W-:Y:S01]  /*35d20*/  PRMT R4, R35.reuse, 0x7771, RZ ;  /* 0x0000777123047816 */ /* 0x040fe200000000ff */
[----:B------:R4:W-:Y:S04]  /*35d30*/  STL [R1+0x1224], R6 ;  /* 0x0012240601007387 */ /* 0x0009e80000100800 */
[----:B------:R4:W-:Y:S01]  /*35d40*/  STL [R1+0x1220], R4 ;  /* 0x0012200401007387 */ /* 0x0009e20000100800 */
[----:B0-----:R-:W-:Y:S01]  /*35d50*/  PRMT R5, R35, 0x7770, RZ ;  /* 0x0000777023057816 */ /* 0x001fe200000000ff */
[----:B------:R-:W-:Y:S01]  /*35d60*/  IMAD R25, R25, 0x11, RZ ;  /* 0x0000001119197824 */ /* 0x000fe200078e02ff */
[----:B------:R-:W0:Y:S01]  /*35d70*/  LDC R35, c[0x0][0x278] ;  /* 0x00009e00ff237b82 */ /* 0x000e220000000800 */
[----:B----4-:R-:W-:-:S02]  /*35d80*/  PRMT R6, R36, 0x7773, RZ ;  /* 0x0000777324067816 */ /* 0x010fc400000000ff */
[----:B------:R4:W-:Y:S01]  /*35d90*/  STL [R1+0x1218], R5 ;  /* 0x0012180501007387 */ /* 0x0009e20000100800 */
[----:B------:R-:W-:-:S03]  /*35da0*/  PRMT R4, R36, 0x7772, RZ ;  /* 0x0000777224047816 */ /* 0x000fc600000000ff */
[----:B------:R2:W-:Y:S01]  /*35db0*/  STL [R1+0x1214], R6 ;  /* 0x0012140601007387 */ /* 0x0005e20000100800 */
[----:B------:R-:W-:Y:S01]  /*35dc0*/  IMAD R216, R216, 0x9c, RZ ;  /* 0x0000009cd8d87824 */ /* 0x000fe200078e02ff */
[----:B------:R-:W1:Y:S02]  /*35dd0*/  LDC R234, c[0x0][0x278] ;  /* 0x00009e00ffea7b82 */ /* 0x000e640000000800 */
[----:B------:R3:W-:Y:S01]  /*35de0*/  STL [R1+0x1210], R4 ;  /* 0x0012100401007387 */ /* 0x0007e20000100800 */
[C---:B----4-:R-:W-:Y:S02]  /*35df0*/  PRMT R5, R36.reuse, 0x7771, RZ ;  /* 0x0000777124057816 */ /* 0x050fe400000000ff */
[----:B--2---:R-:W-:-:S03]  /*35e00*/  PRMT R6, R36, 0x7770, RZ ;  /* 0x0000777024067816 */ /* 0x004fc600000000ff */
[----:B------:R2:W-:Y:S01]  /*35e10*/  STL [R1+0x120c], R5 ;  /* 0x00120c0501007387 */ /* 0x0005e20000100800 */
[----:B------:R-:W-:Y:S01]  /*35e20*/  IMAD.SHL.U32 R24, R24, 0x10, RZ ;  /* 0x0000001018187824 */ /* 0x000fe200078e00ff */
[----:B------:R-:W4:Y:S01]  /*35e30*/  LDC R36, c[0x0][0x278] ;  /* 0x00009e00ff247b82 */ /* 0x000f220000000800 */
[C---:B---3--:R-:W-:Y:S01]  /*35e40*/  PRMT R4, R37.reuse, 0x7773, RZ ;  /* 0x0000777325047816 */ /* 0x048fe200000000ff */
[----:B------:R3:W-:Y:S04]  /*35e50*/  STL [R1+0x11fc], R6 ;  /* 0x0011fc0601007387 */ /* 0x0007e80000100800 */
[----:B------:R3:W-:Y:S01]  /*35e60*/  STL [R1+0x1208], R4 ;  /* 0x0012080401007387 */ /* 0x0007e20000100800 */
[----:B--2---:R-:W-:Y:S01]  /*35e70*/  PRMT R5, R37, 0x7772, RZ ;  /* 0x0000777225057816 */ /* 0x004fe200000000ff */
[----:B------:R-:W-:Y:S01]  /*35e80*/  IMAD R217, R217, 0x9d, RZ ;  /* 0x0000009dd9d97824 */ /* 0x000fe200078e02ff */
[----:B------:R-:W2:Y:S01]  /*35e90*/  LDC R235, c[0x0][0x278] ;  /* 0x00009e00ffeb7b82 */ /* 0x000ea20000000800 */
[----:B---3--:R-:W-:-:S02]  /*35ea0*/  PRMT R6, R37, 0x7771, RZ ;  /* 0x0000777125067816 */ /* 0x008fc400000000ff */
[----:B------:R3:W-:Y:S01]  /*35eb0*/  STL [R1+0x1204], R5 ;  /* 0x0012040501007387 */ /* 0x0007e20000100800 */
[----:B------:R-:W-:-:S03]  /*35ec0*/  PRMT R4, R37, 0x7770, RZ ;  /* 0x0000777025047816 */ /* 0x000fc600000000ff */
[----:B------:R0:W-:Y:S01]  /*35ed0*/  STL [R1+0x1200], R6 ;  /* 0x0012000601007387 */ /* 0x0001e20000100800 */
[----:B------:R-:W-:Y:S01]  /*35ee0*/  IMAD R26, R26, 0x12, RZ ;  /* 0x000000121a1a7824 */ /* 0x000fe200078e02ff */
[----:B------:R-:W1:Y:S02]  /*35ef0*/  LDC R37, c[0x0][0x278] ;  /* 0x00009e00ff257b82 */ /* 0x000e640000000800 */
[----:B------:R0:W-:Y:S01]  /*35f00*/  STL [R1+0x11ec], R4 ;  /* 0x0011ec0401007387 */ /* 0x0001e20000100800 */
[C---:B---3--:R-:W-:Y:S02]  /*35f10*/  PRMT R5, R38.reuse, 0x7773, RZ ;  /* 0x0000777326057816 */ /* 0x048fe400000000ff */
[----:B0-----:R-:W-:-:S03]  /*35f20*/  PRMT R6, R38, 0x7772, RZ ;  /* 0x0000777226067816 */ /* 0x001fc600000000ff */
[----:B------:R0:W-:Y:S01]  /*35f30*/  STL [R1+0x11f8], R5 ;  /* 0x0011f80501007387 */ /* 0x0001e20000100800 */
[----:B------:R-:W-:Y:S01]  /*35f40*/  IMAD R218, R218, 0x9e, RZ ;  /* 0x0000009edada7824 */ /* 0x000fe200078e02ff */
[----:B------:R-:W3:Y:S01]  /*35f50*/  LDC R236, c[0x0][0x278] ;  /* 0x00009e00ffec7b82 */ /* 0x000ee20000000800 */
[C---:B------:R-:W-:Y:S01]  /*35f60*/  PRMT R4, R38.reuse, 0x7771, RZ ;  /* 0x0000777126047816 */ /* 0x040fe200000000ff */
[----:B------:R0:W-:Y:S04]  /*35f70*/  STL [R1+0x11f4], R6 ;  /* 0x0011f40601007387 */ /* 0x0001e80000100800 */
[----:B------:R4:W-:Y:S01]  /*35f80*/  STL [R1+0x11f0], R4 ;  /* 0x0011f00401007387 */ /* 0x0009e20000100800 */
[----:B0-----:R-:W-:Y:S01]  /*35f90*/  PRMT R5, R38, 0x7770, RZ ;  /* 0x0000777026057816 */ /* 0x001fe200000000ff */
[----:B------:R-:W-:Y:S01]  /*35fa0*/  IMAD R27, R27, 0x13, RZ ;  /* 0x000000131b1b7824 */ /* 0x000fe200078e02ff */
[----:B------:R-:W0:Y:S01]  /*35fb0*/  LDC R38, c[0x0][0x278] ;  /* 0x00009e00ff267b82 */ /* 0x000e220000000800 */
[----:B------:R-:W-:-:S02]  /*35fc0*/  PRMT R6, R39, 0x7773, RZ ;  /* 0x0000777327067816 */ /* 0x000fc400000000ff */
[----:B------:R2:W-:Y:S01]  /*35fd0*/  STL [R1+0x11dc], R5 ;  /* 0x0011dc0501007387 */ /* 0x0005e20000100800 */
[----:B----4-:R-:W-:-:S03]  /*35fe0*/  PRMT R4, R39, 0x7772, RZ ;  /* 0x0000777227047816 */ /* 0x010fc600000000ff */
[----:B------:R4:W-:Y:S01]  /*35ff0*/  STL [R1+0x11e8], R6 ;  /* 0x0011e80601007387 */ /* 0x0009e20000100800 */
[----:B------:R-:W-:Y:S01]  /*36000*/  IMAD R219, R219, 0x9f, RZ ;  /* 0x0000009fdbdb7824 */ /* 0x000fe200078e02ff */
[----:B------:R-:W3:Y:S02]  /*36010*/  LDC R237, c[0x0][0x278] ;  /* 0x00009e00ffed7b82 */ /* 0x000ee40000000800 */
[----:B------:R1:W-:Y:S01]  /*36020*/  STL [R1+0x11e4], R4 ;  /* 0x0011e40401007387 */ /* 0x0003e20000100800 */
[C---:B--2---:R-:W-:Y:S02]  /*36030*/  PRMT R5, R39.reuse, 0x7771, RZ ;  /* 0x0000777127057816 */ /* 0x044fe400000000ff */
[----:B----4-:R-:W-:-:S03]  /*36040*/  PRMT R6, R39, 0x7770, RZ ;  /* 0x0000777027067816 */ /* 0x010fc600000000ff */
[----:B------:R2:W-:Y:S01]  /*36050*/  STL [R1+0x11e0], R5 ;  /* 0x0011e00501007387 */ /* 0x0005e20000100800 */
[----:B------:R-:W-:Y:S01]  /*36060*/  IMAD R29, R29, 0x15, RZ ;  /* 0x000000151d1d7824 */ /* 0x000fe200078e02ff */
[----:B------:R-:W4:Y:S01]  /*36070*/  LDC R39, c[0x0][0x278] ;  /* 0x00009e00ff277b82 */ /* 0x000f220000000800 */
[C---:B-1----:R-:W-:Y:S01]  /*36080*/  PRMT R4, R44.reuse, 0x7773, RZ ;  /* 0x000077732c047816 */ /* 0x042fe200000000ff */
[----:B------:R1:W-:Y:S04]  /*36090*/  STL [R1+0x11d8], R6 ;  /* 0x0011d80601007387 */ /* 0x0003e80000100800 */
[----:B------:R1:W-:Y:S01]  /*360a0*/  STL [R1+0x11d4], R4 ;  /* 0x0011d40401007387 */ /* 0x0003e20000100800 */
[----:B--2---:R-:W-:Y:S01]  /*360b0*/  PRMT R5, R44, 0x7772, RZ ;  /* 0x000077722c057816 */ /* 0x004fe200000000ff */
[----:B------:R-:W-:Y:S01]  /*360c0*/  IMAD R220, R220, 0xa0, RZ ;  /* 0x000000a0dcdc7824 */ /* 0x000fe200078e02ff */
[----:B------:R-:W2:Y:S01]  /*360d0*/  LDC R238, c[0x0][0x278] ;  /* 0x00009e00ffee7b82 */ /* 0x000ea20000000800 */
[----:B-1----:R-:W-:-:S02]  /*360e0*/  PRMT R6, R44, 0x7771, RZ ;  /* 0x000077712c067816 */ /* 0x002fc400000000ff */
[----:B------:R1:W-:Y:S01]  /*360f0*/  STL [R1+0x11d0], R5 ;  /* 0x0011d00501007387 */ /* 0x0003e20000100800 */
[----:B------:R-:W-:-:S03]  /*36100*/  PRMT R4, R44, 0x7770, RZ ;  /* 0x000077702c047816 */ /* 0x000fc600000000ff */
[----:B------:R0:W-:Y:S01]  /*36110*/  STL [R1+0x11cc], R6 ;  /* 0x0011cc0601007387 */ /* 0x0001e20000100800 */
[----:B------:R-:W-:Y:S01]  /*36120*/  IMAD R28, R28, 0x14, RZ ;  /* 0x000000141c1c7824 */ /* 0x000fe200078e02ff */
[----:B------:R-:W3:Y:S02]  /*36130*/  LDC R44, c[0x0][0x278] ;  /* 0x00009e00ff2c7b82 */ /* 0x000ee40000000800 */
[----:B------:R0:W-:Y:S01]  /*36140*/  STL [R1+0x11bc], R4 ;  /* 0x0011bc0401007387 */ /* 0x0001e20000100800 */
[C---:B-1----:R-:W-:Y:S02]  /*36150*/  PRMT R5, R45.reuse, 0x7773, RZ ;  /* 0x000077732d057816 */ /* 0x042fe400000000ff */
[----:B0-----:R-:W-:-:S03]  /*36160*/  PRMT R6, R45, 0x7772, RZ ;  /* 0x000077722d067816 */ /* 0x001fc600000000ff */
        /* <DEDUP_REMOVED lines=14> */
[----:B------:R-:W1:Y:S02]  /*36250*/  LDC R240, c[0x0][0x278] ;  /* 0x00009e00fff07b82 */ /* 0x000e640000000800 */
[----:B------:R3:W-:Y:S01]  /*36260*/  STL [R1+0x11b0], R4 ;  /* 0x0011b00401007387 */ /* 0x0007e20000100800 */
[C---:B--2---:R-:W-:Y:S02]  /*36270*/  PRMT R5, R46.reuse, 0x7771, RZ ;  /* 0x000077712e057816 */ /* 0x044fe400000000ff */
[----:B----4-:R-:W-:-:S03]  /*36280*/  PRMT R6, R46, 0x7770, RZ ;  /* 0x000077702e067816 */ /* 0x010fc600000000ff */
[----:B------:R2:W-:Y:S01]  /*36290*/  STL [R1+0x11ac], R5 ;  /* 0x0011ac0501007387 */ /* 0x0005e20000100800 */
[----:B------:R-:W-:Y:S01]  /*362a0*/  IMAD R31, R31, 0x17, RZ ;  /* 0x000000171f1f7824 */ /* 0x000fe200078e02ff */
[----:B------:R-:W4:Y:S01]  /*362b0*/  LDC R46, c[0x0][0x278] ;  /* 0x00009e00ff2e7b82 */ /* 0x000f220000000800 */
[C---:B---3--:R-:W-:Y:S01]  /*362c0*/  PRMT R4, R47.reuse, 0x7773, RZ ;  /* 0x000077732f047816 */ /* 0x048fe200000000ff */
[----:B------:R3:W-:Y:S04]  /*362d0*/  STL [R1+0x1190], R6 ;  /* 0x0011900601007387 */ /* 0x0007e80000100800 */
[----:B------:R3:W-:Y:S01]  /*362e0*/  STL [R1+0x119c], R4 ;  /* 0x00119c0401007387 */ /* 0x0007e20000100800 */
        /* <DEDUP_REMOVED lines=61> */
[----:B------:R-:W1:Y:S03]  /*366c0*/  LDC R246, c[0x0][0x278] ;  /* 0x00009e00fff67b82 */ /* 0x000e660000000800 */
[----:B------:R3:W-:Y:S01]  /*366d0*/  STL [R1+0x1140], R4 ;  /* 0x0011400401007387 */ /* 0x0007e20000100800 */
[----:B--2---:R-:W-:-:S04]  /*366e0*/  PRMT R5, R56, 0x7771, RZ ;  /* 0x0000777138057816 */ /* 0x004fc800000000ff */
[----:B------:R-:W2:Y:S01]  /*366f0*/  LDC R247, c[0x0][0x278] ;  /* 0x00009e00fff77b82 */ /* 0x000ea20000000800 */
[----:B----4-:R-:W-:Y:S01]  /*36700*/  PRMT R6, R56, 0x7770, RZ ;  /* 0x0000777038067816 */ /* 0x010fe200000000ff */
[----:B------:R4:W-:Y:S01]  /*36710*/  STL [R1+0x113c], R5 ;  /* 0x00113c0501007387 */ /* 0x0009e20000100800 */
[----:B---3--:R-:W-:-:S03]  /*36720*/  PRMT R4, R57, 0x7773, RZ ;  /* 0x0000777339047816 */ /* 0x008fc600000000ff */
[----:B------:R3:W-:Y:S01]  /*36730*/  STL [R1+0x112c], R6 ;  /* 0x00112c0601007387 */ /* 0x0007e20000100800 */
[----:B------:R-:W-:Y:S01]  /*36740*/  IMAD R36, R36, 0x1c, RZ ;  /* 0x0000001c24247824 */ /* 0x000fe200078e02ff */
[----:B------:R-:W1:Y:S02]  /*36750*/  LDC R56, c[0x0][0x278] ;  /* 0x00009e00ff387b82 */ /* 0x000e640000000800 */
[----:B------:R3:W-:Y:S01]  /*36760*/  STL [R1+0x1138], R4 ;  /* 0x0011380401007387 */ /* 0x0007e20000100800 */
[C---:B----4-:R-:W-:Y:S02]  /*36770*/  PRMT R5, R57.reuse, 0x7772, RZ ;  /* 0x0000777239057816 */ /* 0x050fe400000000ff */
[----:B---3--:R-:W-:-:S03]  /*36780*/  PRMT R6, R57, 0x7771, RZ ;  /* 0x0000777139067816 */ /* 0x008fc600000000ff */
[----:B------:R3:W-:Y:S01]  /*36790*/  STL [R1+0x1134], R5 ;  /* 0x0011340501007387 */ /* 0x0007e20000100800 */
[----:B------:R-:W4:Y:S01]  /*367a0*/  LDC R249, c[0x0][0x278] ;  /* 0x00009e00fff97b82 */ /* 0x000f220000000800 */
[----:B------:R-:W-:Y:S02]  /*367b0*/  PRMT R4, R57, 0x7770, RZ ;  /* 0x0000777039047816 */ /* 0x000fe400000000ff */
[----:B------:R0:W-:Y:S04]  /*367c0*/  STL [R1+0x1130], R6 ;  /* 0x0011300601007387 */ /* 0x0001e80000100800 */
[----:B------:R0:W-:Y:S01]  /*367d0*/  STL [R1+0x111c], R4 ;  /* 0x00111c0401007387 */ /* 0x0001e20000100800 */
[----:B------:R-:W-:Y:S01]  /*367e0*/  IMAD R37, R37, 0x1d, RZ ;  /* 0x0000001d25257824 */ /* 0x000fe200078e02ff */
[C---:B---3--:R-:W-:Y:S01]  /*367f0*/  PRMT R5, R58.reuse, 0x7773, RZ ;  /* 0x000077733a057816 */ /* 0x048fe200000000ff */
[----:B------:R-:W-:Y:S01]  /*36800*/  IMAD R39, R39, 0x1f, RZ ;  /* 0x0000001f27277824 */ /* 0x000fe200078e02ff */
[----:B------:R-:W3:Y:S01]  /*36810*/  LDC R57, c[0x0][0x278] ;  /* 0x00009e00ff397b82 */ /* 0x000ee20000000800 */
[----:B0-----:R-:W-:-:S02]  /*36820*/  PRMT R6, R58, 0x7772, RZ ;  /* 0x000077723a067816 */ /* 0x001fc400000000ff */
[----:B------:R0:W-:Y:S01]  /*36830*/  STL [R1+0x1128], R5 ;  /* 0x0011280501007387 */ /* 0x0001e20000100800 */
[----:B------:R-:W-:-:S03]  /*36840*/  PRMT R4, R58, 0x7771, RZ ;  /* 0x000077713a047816 */ /* 0x000fc600000000ff */
[----:B------:R2:W-:Y:S01]  /*36850*/  STL [R1+0x1124], R6 ;  /* 0x0011240601007387 */ /* 0x0005e20000100800 */
[----:B------:R-:W-:Y:S01]  /*36860*/  IMAD R248, R248, 0xbc, RZ ;  /* 0x000000bcf8f87824 */ /* 0x000fe200078e02ff */
[----:B------:R-:W4:Y:S02]  /*36870*/  LDC R250, c[0x0][0x278] ;  /* 0x00009e00fffa7b82 */ /* 0x000f240000000800 */
[----:B------:R1:W-:Y:S01]  /*36880*/  STL [R1+0x1120], R4 ;  /* 0x0011200401007387 */ /* 0x0003e20000100800 */
[----:B0-----:R-:W-:Y:S02]  /*36890*/  PRMT R5, R58, 0x7770, RZ ;  /* 0x000077703a057816 */ /* 0x001fe400000000ff */
[----:B--2---:R-:W-:-:S03]  /*368a0*/  PRMT R6, R59, 0x7773, RZ ;  /* 0x000077733b067816 */ /* 0x004fc600000000ff */
[----:B------:R0:W-:Y:S01]  /*368b0*/  STL [R1+0x110c], R5 ;  /* 0x00110c0501007387 */ /* 0x0001e20000100800 */
[----:B------:R-:W-:Y:S01]  /*368c0*/  IMAD R45, R45, 0x25, RZ ;  /* 0x000000252d2d7824 */ /* 0x000fe200078e02ff */
[----:B------:R-:W2:Y:S01]  /*368d0*/  LDC R58, c[0x0][0x278] ;  /* 0x00009e00ff3a7b82 */ /* 0x000ea20000000800 */
[C---:B-1----:R-:W-:Y:S01]  /*368e0*/  PRMT R4, R59.reuse, 0x7772, RZ ;  /* 0x000077723b047816 */ /* 0x042fe200000000ff */
[----:B------:R1:W-:Y:S04]  /*368f0*/  STL [R1+0x1118], R6 ;  /* 0x0011180601007387 */ /* 0x0003e80000100800 */
[----:B------:R1:W-:Y:S01]  /*36900*/  STL [R1+0x1114], R4 ;  /* 0x0011140401007387 */ /* 0x0003e20000100800 */
[C---:B0-----:R-:W-:Y:S01]  /*36910*/  PRMT R5, R59.reuse, 0x7771, RZ ;  /* 0x000077713b057816 */ /* 0x041fe200000000ff */
[----:B------:R-:W0:Y:S01]  /*36920*/  LDC R251, c[0x0][0x278] ;  /* 0x00009e00fffb7b82 */ /* 0x000e220000000800 */
[----:B-1----:R-:W-:-:S03]  /*36930*/  PRMT R6, R59, 0x7770, RZ ;  /* 0x000077703b067816 */ /* 0x002fc600000000ff */
[----:B------:R1:W-:Y:S01]  /*36940*/  STL [R1+0x1110], R5 ;  /* 0x0011100501007387 */ /* 0x0003e20000100800 */
[----:B------:R-:W-:-:S03]  /*36950*/  PRMT R4, R60, 0x7773, RZ ;  /* 0x000077733c047816 */ /* 0x000fc600000000ff */
[----:B------:R3:W-:Y:S01]  /*36960*/  STL [R1+0x1108], R6 ;  /* 0x0011080601007387 */ /* 0x0007e20000100800 */
[----:B------:R-:W-:Y:S01]  /*36970*/  IMAD R44, R44, 0x24, RZ ;  /* 0x000000242c2c7824 */ /* 0x000fe200078e02ff */
[----:B------:R-:W4:Y:S02]  /*36980*/  LDC R59, c[0x0][0x278] ;  /* 0x00009e00ff3b7b82 */ /* 0x000f240000000800 */
[----:B------:R3:W-:Y:S01]  /*36990*/  STL [R1+0x1104], R4 ;  /* 0x0011040401007387 */ /* 0x0007e20000100800 */
[C---:B-1----:R-:W-:Y:S02]  /*369a0*/  PRMT R5, R60.reuse, 0x7772, RZ ;  /* 0x000077723c057816 */ /* 0x042fe400000000ff */
[----:B---3--:R-:W-:-:S03]  /*369b0*/  PRMT R6, R60, 0x7771, RZ ;  /* 0x000077713c067816 */ /* 0x008fc600000000ff */
[----:B------:R1:W-:Y:S01]  /*369c0*/  STL [R1+0x1100], R5 ;  /* 0x0011000501007387 */ /* 0x0003e20000100800 */
[----:B------:R-:W-:-:S03]  /*369d0*/  PRMT R4, R60, 0x7770, RZ ;  /* 0x000077703c047816 */ /* 0x000fc600000000ff */
[----:B------:R3:W-:Y:S01]  /*369e0*/  STL [R1+0x10fc], R6 ;  /* 0x0010fc0601007387 */ /* 0x0007e20000100800 */
[----:B------:R-:W-:Y:S01]  /*369f0*/  IMAD R46, R46, 0x26, RZ ;  /* 0x000000262e2e7824 */ /* 0x000fe200078e02ff */
[----:B------:R-:W0:Y:S02]  /*36a00*/  LDC R60, c[0x0][0x278] ;  /* 0x00009e00ff3c7b82 */ /* 0x000e240000000800 */
[----:B------:R2:W-:Y:S01]  /*36a10*/  STL [R1+0x10ec], R4 ;  /* 0x0010ec0401007387 */ /* 0x0005e20000100800 */
[C---:B-1----:R-:W-:Y:S02]  /*36a20*/  PRMT R5, R61.reuse, 0x7773, RZ ;  /* 0x000077733d057816 */ /* 0x042fe400000000ff */
[----:B---3--:R-:W-:-:S03]  /*36a30*/  PRMT R6, R61, 0x7772, RZ ;  /* 0x000077723d067816 */ /* 0x008fc600000000ff */
[----:B------:R1:W-:Y:S01]  /*36a40*/  STL [R1+0x10f8], R5 ;  /* 0x0010f80501007387 */ /* 0x0003e20000100800 */
[----:B--2---:R-:W-:-:S03]  /*36a50*/  PRMT R4, R61, 0x7771, RZ ;  /* 0x000077713d047816 */ /* 0x004fc600000000ff */
[----:B------:R2:W-:Y:S04]  /*36a60*/  STL [R1+0x10f4], R6 ;  /* 0x0010f40601007387 */ /* 0x0005e80000100800 */
[----:B------:R3:W-:Y:S01]  /*36a70*/  STL [R1+0x10f0], R4 ;  /* 0x0010f00401007387 */ /* 0x0007e20000100800 */
[----:B-1----:R-:W-:Y:S01]  /*36a80*/  PRMT R5, R61, 0x7770, RZ ;  /* 0x000077703d057816 */ /* 0x002fe200000000ff */
[----:B------:R-:W-:Y:S01]  /*36a90*/  IMAD R47, R47, 0x27, RZ ;  /* 0x000000272f2f7824 */ /* 0x000fe200078e02ff */
[----:B------:R-:W1:Y:S01]  /*36aa0*/  LDC R61, c[0x0][0x278] ;  /* 0x00009e00ff3d7b82 */ /* 0x000e620000000800 */
[C---:B--2---:R-:W-:Y:S02]  /*36ab0*/  PRMT R6, R62.reuse, 0x7773, RZ ;  /* 0x000077733e067816 */ /* 0x044fe400000000ff */
[----:B------:R2:W-:Y:S01]  /*36ac0*/  STL [R1+0x10dc], R5 ;  /* 0x0010dc0501007387 */ /* 0x0005e20000100800 */
[----:B---3--:R-:W-:-:S03]  /*36ad0*/  PRMT R4, R62, 0x7772, RZ ;  /* 0x000077723e047816 */ /* 0x008fc600000000ff */
[----:B------:R3:W-:Y:S04]  /*36ae0*/  STL [R1+0x10e8], R6 ;  /* 0x0010e80601007387 */ /* 0x0007e80000100800 */
[----:B------:R4:W-:Y:S01]  /*36af0*/  STL [R1+0x10e4], R4 ;  /* 0x0010e40401007387 */ /* 0x0009e20000100800 */
[C---:B--2---:R-:W-:Y:S02]  /*36b00*/  PRMT R5, R62.reuse, 0x7771, RZ ;  /* 0x000077713e057816 */ /* 0x044fe400000000ff */
[----:B---3--:R-:W-:-:S03]  /*36b10*/  PRMT R6, R62, 0x7770, RZ ;  /* 0x000077703e067816 */ /* 0x008fc600000000ff */
[----:B------:R2:W-:Y:S01]  /*36b20*/  STL [R1+0x10e0], R5 ;  /* 0x0010e00501007387 */ /* 0x0005e20000100800 */
[----:B------:R-:W-:Y:S01]  /*36b30*/  IMAD R48, R48, 0x28, RZ ;  /* 0x0000002830307824 */ /* 0x000fe200078e02ff */
[----:B------:R-:W3:Y:S01]  /*36b40*/  LDC R62, c[0x0][0x278] ;  /* 0x00009e00ff3e7b82 */ /* 0x000ee20000000800 */
[C---:B----4-:R-:W-:Y:S01]  /*36b50*/  PRMT R4, R63.reuse, 0x7773, RZ ;  /* 0x000077733f047816 */ /* 0x050fe200000000ff */
[----:B------:R4:W-:Y:S04]  /*36b60*/  STL [R1+0x10cc], R6 ;  /* 0x0010cc0601007387 */ /* 0x0009e80000100800 */
[----:B------:R0:W-:Y:S01]  /*36b70*/  STL [R1+0x10d8], R4 ;  /* 0x0010d80401007387 */ /* 0x0001e20000100800 */
[C---:B--2---:R-:W-:Y:S02]  /*36b80*/  PRMT R5, R63.reuse, 0x7772, RZ ;  /* 0x000077723f057816 */ /* 0x044fe400000000ff */
[----:B----4-:R-:W-:-:S03]  /*36b90*/  PRMT R6, R63, 0x7771, RZ ;  /* 0x000077713f067816 */ /* 0x010fc600000000ff */
[----:B------:R2:W-:Y:S01]  /*36ba0*/  STL [R1+0x10d4], R5 ;  /* 0x0010d40501007387 */ /* 0x0005e20000100800 */
[----:B0-----:R-:W-:-:S03]  /*36bb0*/  PRMT R4, R63, 0x7770, RZ ;  /* 0x000077703f047816 */ /* 0x001fc600000000ff */
[----:B------:R0:W-:Y:S01]  /*36bc0*/  STL [R1+0x10d0], R6 ;  /* 0x0010d00601007387 */ /* 0x0001e20000100800 */
[----:B------:R-:W-:Y:S01]  /*36bd0*/  IMAD R49, R49, 0x29, RZ ;  /* 0x0000002931317824 */ /* 0x000fe200078e02ff */
[----:B------:R-:W4:Y:S02]  /*36be0*/  LDC R63, c[0x0][0x278] ;  /* 0x00009e00ff3f7b82 */ /* 0x000f240000000800 */
[----:B------:R1:W-:Y:S01]  /*36bf0*/  STL [R1+0x10c4], R4 ;  /* 0x0010c40401007387 */ /* 0x0003e20000100800 */
[C---:B--2---:R-:W-:Y:S02]  /*36c00*/  PRMT R5, R64.reuse, 0x7773, RZ ;  /* 0x0000777340057816 */ /* 0x044fe400000000ff */
[----:B0-----:R-:W-:-:S03]  /*36c10*/  PRMT R6, R64, 0x7772, RZ ;  /* 0x0000777240067816 */ /* 0x001fc600000000ff */
[----:B------:R0:W-:Y:S01]  /*36c20*/  STL [R1+0x10c0], R5 ;  /* 0x0010c00501007387 */ /* 0x0001e20000100800 */
[----:B-1----:R-:W-:-:S03]  /*36c30*/  PRMT R4, R64, 0x7771, RZ ;  /* 0x0000777140047816 */ /* 0x002fc600000000ff */
[----:B------:R1:W-:Y:S04]  /*36c40*/  STL [R1+0x10bc], R6 ;  /* 0x0010bc0601007387 */ /* 0x0003e80000100800 */
[----:B------:R2:W-:Y:S01]  /*36c50*/  STL [R1+0x10b8], R4 ;  /* 0x0010b80401007387 */ /* 0x0005e20000100800 */
[----:B0-----:R-:W-:Y:S01]  /*36c60*/  PRMT R5, R64, 0x7770, RZ ;  /* 0x0000777040057816 */ /* 0x001fe200000000ff */
[----:B------:R-:W-:Y:S01]  /*36c70*/  IMAD R50, R50, 0x2a, RZ ;  /* 0x0000002a32327824 */ /* 0x000fe200078e02ff */
[----:B------:R-:W0:Y:S01]  /*36c80*/  LDC R64, c[0x0][0x278] ;  /* 0x00009e00ff407b82 */ /* 0x000e220000000800 */
[C---:B-1----:R-:W-:Y:S02]  /*36c90*/  PRMT R6, R65.reuse, 0x7773, RZ ;  /* 0x0000777341067816 */ /* 0x042fe400000000ff */
[----:B------:R1:W-:Y:S01]  /*36ca0*/  STL [R1+0x10a0], R5 ;  /* 0x0010a00501007387 */ /* 0x0003e20000100800 */
[----:B--2---:R-:W-:-:S03]  /*36cb0*/  PRMT R4, R65, 0x7772, RZ ;  /* 0x0000777241047816 */ /* 0x004fc600000000ff */
[----:B------:R2:W-:Y:S04]  /*36cc0*/  STL [R1+0x10ac], R6 ;  /* 0x0010ac0601007387 */ /* 0x0005e80000100800 */
[----:B------:R3:W-:Y:S01]  /*36cd0*/  STL [R1+0x10a8], R4 ;  /* 0x0010a80401007387 */ /* 0x0007e20000100800 */
[C---:B-1----:R-:W-:Y:S02]  /*36ce0*/  PRMT R5, R65.reuse, 0x7771, RZ ;  /* 0x0000777141057816 */ /* 0x042fe400000000ff */
[----:B--2---:R-:W-:-:S03]  /*36cf0*/  PRMT R6, R65, 0x7770, RZ ;  /* 0x0000777041067816 */ /* 0x004fc600000000ff */
[----:B------:R1:W-:Y:S01]  /*36d00*/  STL [R1+0x10a4], R5 ;  /* 0x0010a40501007387 */ /* 0x0003e20000100800 */
[----:B------:R-:W-:Y:S01]  /*36d10*/  IMAD R51, R51, 0x2b, RZ ;  /* 0x0000002b33337824 */ /* 0x000fe200078e02ff */
[----:B------:R-:W2:Y:S01]  /*36d20*/  LDC R65, c[0x0][0x278] ;  /* 0x00009e00ff417b82 */ /* 0x000ea20000000800 */
[C---:B---3--:R-:W-:Y:S01]  /*36d30*/  PRMT R4, R66.reuse, 0x7773, RZ ;  /* 0x0000777342047816 */ /* 0x048fe200000000ff */
[----:B------:R3:W-:Y:S04]  /*36d40*/  STL [R1+0x108c], R6 ;  /* 0x00108c0601007387 */ /* 0x0007e80000100800 */
[----:B------:R4:W-:Y:S01]  /*36d50*/  STL [R1+0x1098], R4 ;  /* 0x0010980401007387 */ /* 0x0009e20000100800 */
[C---:B-1----:R-:W-:Y:S02]  /*36d60*/  PRMT R5, R66.reuse, 0x7772, RZ ;  /* 0x0000777242057816 */ /* 0x042fe400000000ff */
[----:B---3--:R-:W-:-:S03]  /*36d70*/  PRMT R6, R66, 0x7771, RZ ;  /* 0x0000777142067816 */ /* 0x008fc600000000ff */
[----:B------:R1:W-:Y:S01]  /*36d80*/  STL [R1+0x1094], R5 ;  /* 0x0010940501007387 */ /* 0x0003e20000100800 */
[----:B----4-:R-:W-:-:S03]  /*36d90*/  PRMT R4, R66, 0x7770, RZ ;  /* 0x0000777042047816 */ /* 0x010fc600000000ff */
[----:B------:R3:W-:Y:S01]  /*36da0*/  STL [R1+0x1090], R6 ;  /* 0x0010900601007387 */ /* 0x0007e20000100800 */
[----:B------:R-:W-:Y:S01]  /*36db0*/  IMAD R57, R57, 0x31, RZ ;  /* 0x0000003139397824 */ /* 0x000fe200078e02ff */
[----:B------:R-:W4:Y:S02]  /*36dc0*/  LDC R66, c[0x0][0x278] ;  /* 0x00009e00ff427b82 */ /* 0x000f240000000800 */
[----:B------:R0:W-:Y:S01]  /*36dd0*/  STL [R1+0x107c], R4 ;  /* 0x00107c0401007387 */ /* 0x0001e20000100800 */
[C---:B-1----:R-:W-:Y:S02]  /*36de0*/  PRMT R5, R67.reuse, 0x7773, RZ ;  /* 0x0000777343057816 */ /* 0x042fe400000000ff */
[----:B---3--:R-:W-:-:S03]  /*36df0*/  PRMT R6, R67, 0x7772, RZ ;  /* 0x0000777243067816 */ /* 0x008fc600000000ff */
[----:B------:R1:W-:Y:S01]  /*36e00*/  STL [R1+0x1088], R5 ;  /* 0x0010880501007387 */ /* 0x0003e20000100800 */
[----:B0-----:R-:W-:-:S03]  /*36e10*/  PRMT R4, R67, 0x7771, RZ ;  /* 0x0000777143047816 */ /* 0x001fc600000000ff */
[----:B------:R0:W-:Y:S04]  /*36e20*/  STL [R1+0x1084], R6 ;  /* 0x0010840601007387 */ /* 0x0001e80000100800 */
[----:B------:R3:W-:Y:S01]  /*36e30*/  STL [R1+0x1080], R4 ;  /* 0x0010800401007387 */ /* 0x0007e20000100800 */
[----:B-1----:R-:W-:Y:S01]  /*36e40*/  PRMT R5, R67, 0x7770, RZ ;  /* 0x0000777043057816 */ /* 0x002fe200000000ff */
[----:B------:R-:W-:Y:S01]  /*36e50*/  IMAD R56, R56, 0x30, RZ ;  /* 0x0000003038387824 */ /* 0x000fe200078e02ff */
[----:B------:R-:W1:Y:S01]  /*36e60*/  LDC R67, c[0x0][0x278] ;  /* 0x00009e00ff437b82 */ /* 0x000e620000000800 */
[C---:B0-----:R-:W-:Y:S02]  /*36e70*/  PRMT R6, R72.reuse, 0x7773, RZ ;  /* 0x0000777348067816 */ /* 0x041fe400000000ff */
[----:B------:R0:W-:Y:S01]  /*36e80*/  STL [R1+0x1078], R5 ;  /* 0x0010780501007387 */ /* 0x0001e20000100800 */
[----:B---3--:R-:W-:-:S03]  /*36e90*/  PRMT R4, R72, 0x7772, RZ ;  /* 0x0000777248047816 */ /* 0x008fc600000000ff */
[----:B------:R3:W-:Y:S04]  /*36ea0*/  STL [R1+0x1074], R6 ;  /* 0x0010740601007387 */ /* 0x0007e80000100800 */
[----:B------:R2:W-:Y:S01]  /*36eb0*/  STL [R1+0x1070], R4 ;  /* 0x0010700401007387 */ /* 0x0005e20000100800 */
[C---:B0-----:R-:W-:Y:S02]  /*36ec0*/  PRMT R5, R72.reuse, 0x7771, RZ ;  /* 0x0000777148057816 */ /* 0x041fe400000000ff */
[----:B---3--:R-:W-:-:S03]  /*36ed0*/  PRMT R6, R72, 0x7770, RZ ;  /* 0x0000777048067816 */ /* 0x008fc600000000ff */
[----:B------:R0:W-:Y:S01]  /*36ee0*/  STL [R1+0x106c], R5 ;  /* 0x00106c0501007387 */ /* 0x0001e20000100800 */
[----:B------:R-:W-:Y:S01]  /*36ef0*/  IMAD R58, R58, 0x32, RZ ;  /* 0x000000323a3a7824 */ /* 0x000fe200078e02ff */
[----:B------:R-:W3:Y:S01]  /*36f00*/  LDC R72, c[0x0][0x278] ;  /* 0x00009e00ff487b82 */ /* 0x000ee20000000800 */
[C---:B--2---:R-:W-:Y:S01]  /*36f10*/  PRMT R4, R73.reuse, 0x7773, RZ ;  /* 0x0000777349047816 */ /* 0x044fe200000000ff */
[----:B------:R2:W-:Y:S04]  /*36f20*/  STL [R1+0x105c], R6 ;  /* 0x00105c0601007387 */ /* 0x0005e80000100800 */
[----:B------:R4:W-:Y:S01]  /*36f30*/  STL [R1+0x1068], R4 ;  /* 0x0010680401007387 */ /* 0x0009e20000100800 */
[C---:B0-----:R-:W-:Y:S02]  /*36f40*/  PRMT R5, R73.reuse, 0x7772, RZ ;  /* 0x0000777249057816 */ /* 0x041fe400000000ff */
[----:B--2---:R-:W-:-:S03]  /*36f50*/  PRMT R6, R73, 0x7771, RZ ;  /* 0x0000777149067816 */ /* 0x004fc600000000ff */
[----:B------:R0:W-:Y:S01]  /*36f60*/  STL [R1+0x1064], R5 ;  /* 0x0010640501007387 */ /* 0x0001e20000100800 */
[----:B----4-:R-:W-:-:S03]  /*36f70*/  PRMT R4, R73, 0x7770, RZ ;  /* 0x0000777049047816 */ /* 0x010fc600000000ff */
[----:B------:R2:W-:Y:S01]  /*36f80*/  STL [R1+0x1060], R6 ;  /* 0x0010600601007387 */ /* 0x0005e20000100800 */
[----:B------:R-:W-:Y:S01]  /*36f90*/  IMAD R59, R59, 0x33, RZ ;  /* 0x000000333b3b7824 */ /* 0x000fe200078e02ff */
[----:B------:R-:W4:Y:S02]  /*36fa0*/  LDC R73, c[0x0][0x278] ;  /* 0x00009e00ff497b82 */ /* 0x000f240000000800 */
[----:B------:R1:W-:Y:S01]  /*36fb0*/  STL [R1+0x104c], R4 ;  /* 0x00104c0401007387 */ /* 0x0003e20000100800 */
[C---:B0-----:R-:W-:Y:S02]  /*36fc0*/  PRMT R5, R74.reuse, 0x7773, RZ ;  /* 0x000077734a057816 */ /* 0x041fe400000000ff */
[----:B--2---:R-:W-:-:S03]  /*36fd0*/  PRMT R6, R74, 0x7772, RZ ;  /* 0x000077724a067816 */ /* 0x004fc600000000ff */
        /* <DEDUP_REMOVED lines=115> */
[----:B------:R-:W-:Y:S01]  /*37710*/  IMAD.SHL.U32 R72, R72, 0x40, RZ ;  /* 0x0000004048487824 */ /* 0x000fe200078e00ff */
        /* <DEDUP_REMOVED lines=94> */
[----:B------:R-:W-:Y:S01]  /*37d00*/  STL [R1+0xef8], R5 ;  /* 0x000ef80501007387 */ /* 0x000fe20000100800 */
[----:B0-----:R-:W-:-:S03]  /*37d10*/  PRMT R4, R159, 0x7771, RZ ;  /* 0x000077719f047816 */ /* 0x001fc600000000ff */
[----:B------:R-:W-:Y:S04]  /*37d20*/  STL [R1+0xef4], R6 ;  /* 0x000ef40601007387 */ /* 0x000fe80000100800 */
[----:B------:R0:W-:Y:S02]  /*37d30*/  STL [R1+0xef0], R4 ;  /* 0x000ef00401007387 */ /* 0x0001e40000100800 */
[----:B0-----:R-:W0:Y:S01]  /*37d40*/  LDC R4, c[0x0][0x278] ;  /* 0x00009e00ff047b82 */ /* 0x001e220000000800 */
[----:B------:R-:W-:-:S05]  /*37d50*/  PRMT R5, R159, 0x7770, RZ ;  /* 0x000077709f057816 */ /* 0x000fca00000000ff */
[----:B------:R1:W-:Y:S01]  /*37d60*/  STL [R1+0xee8], R5 ;  /* 0x000ee80501007387 */ /* 0x0003e20000100800 */
[----:B------:R-:W-:Y:S01]  /*37d70*/  IMAD R90, R90, 0x52, RZ ;  /* 0x000000525a5a7824 */ /* 0x000fe200078e02ff */
[----:B------:R-:W3:Y:S01]  /*37d80*/  LDC R159, c[0x0][0x278] ;  /* 0x00009e00ff9f7b82 */ /* 0x000ee20000000800 */
[----:B0-----:R-:W-:Y:S02]  /*37d90*/  IADD3 R6, P5, R2, R4, RZ ;  /* 0x0000000402067210 */ /* 0x001fe40007fbe0ff */
[----:B------:R-:W-:Y:S02]  /*37da0*/  IADD3 R4, P6, R8, R2, RZ ;  /* 0x0000000208047210 */ /* 0x000fe40007fde0ff */
[-C--:B------:R-:W-:Y:S02]  /*37db0*/  LEA.HI.X.SX32 R7, R18, R3.reuse, 0x1, P5 ;  /* 0x0000000312077211 */ /* 0x080fe400028f0eff */
[----:B-1----:R-:W-:-:S03]  /*37dc0*/  LEA.HI.X.SX32 R5, R8, R3, 0x1, P6 ;  /* 0x0000000308057211 */ /* 0x002fc600030f0eff */
[----:B------:R0:W-:Y:S01]  /*37dd0*/  STL.64 [R1+0xd00], R6 ;  /* 0x000d000601007387 */ /* 0x0001e20000100a00 */
[----:B------:R-:W-:-:S03]  /*37de0*/  IADD3 R138, P5, R10, R2, RZ ;  /* 0x000000020a8a7210 */ /* 0x000fc60007fbe0ff */
[----:B------:R1:W-:Y:S01]  /*37df0*/  STL.64 [R1+0xcf8], R4 ;  /* 0x000cf80401007387 */ /* 0x0003e20000100a00 */
[-C--:B------:R-:W-:Y:S02]  /*37e00*/  LEA.HI.X.SX32 R139, R10, R3.reuse, 0x1, P5 ;  /* 0x000000030a8b7211 */ /* 0x080fe400028f0eff */
[CC--:B0-----:R-:W-:Y:S02]  /*37e10*/  IADD3 R6, P6, R11.reuse, R2.reuse, RZ ;  /* 0x000000020b067210 */ /* 0x0c1fe40007fde0ff */
[CC--:B-1----:R-:W-:Y:S02]  /*37e20*/  IADD3 R4, P4, R12.reuse, R2.reuse, RZ ;  /* 0x000000020c047210 */ /* 0x0c2fe40007f9e0ff */
[-C--:B------:R-:W-:Y:S02]  /*37e30*/  LEA.HI.X.SX32 R7, R11, R3.reuse, 0x1, P6 ;  /* 0x000000030b077211 */ /* 0x080fe400030f0eff */
[-C--:B------:R-:W-:Y:S02]  /*37e40*/  LEA.HI.X.SX32 R5, R12, R3.reuse, 0x1, P4 ;  /* 0x000000030c057211 */ /* 0x080fe400020f0eff */
[CC--:B------:R-:W-:Y:S01]  /*37e50*/  IADD3 R136, P5, R13.reuse, R2.reuse, RZ ;  /* 0x000000020d887210 */ /* 0x0c0fe20007fbe0ff */
[----:B------:R-:W-:Y:S03]  /*37e60*/  STL.64 [R1+0xce0], R6 ;  /* 0x000ce00601007387 */ /* 0x000fe60000100a00 */
[----:B------:R-:W-:Y:S01]  /*37e70*/  LEA.HI.X.SX32 R137, R13, R3, 0x1, P5 ;  /* 0x000000030d897211 */ /* 0x000fe200028f0eff */
[----:B------:R0:W-:Y:S01]  /*37e80*/  STL.64 [R1+0xcd8], R4 ;  /* 0x000cd80401007387 */ /* 0x0001e20000100a00 */
[----:B------:R-:W-:-:S02]  /*37e90*/  IADD3 R132, P6, R14, R2, RZ ;  /* 0x000000020e847210 */ /* 0x000fc40007fde0ff */
[-C--:B------:R-:W-:Y:S02]  /*37ea0*/  IADD3 R8, P4, R15, R2.reuse, RZ ;  /* 0x000000020f087210 */ /* 0x080fe40007f9e0ff */
[----:B0-----:R-:W-:-:S04]  /*37eb0*/  IADD3 R4, P5, R16, R2, RZ ;  /* 0x0000000210047210 */ /* 0x001fc80007fbe0ff */
[-C--:B------:R-:W-:Y:S02]  /*37ec0*/  LEA.HI.X.SX32 R5, R16, R3.reuse, 0x1, P5 ;  /* 0x0000000310057211 */ /* 0x080fe400028f0eff */
[-C--:B------:R-:W-:Y:S02]  /*37ed0*/  LEA.HI.X.SX32 R133, R14, R3.reuse, 0x1, P6 ;  /* 0x000000030e857211 */ /* 0x080fe400030f0eff */
[-C--:B------:R-:W-:Y:S01]  /*37ee0*/  IADD3 R6, P6, R17, R2.reuse, RZ ;  /* 0x0000000211067210 */ /* 0x080fe20007fde0ff */
[----:B------:R0:W-:Y:S01]  /*37ef0*/  STL.64 [R1+0xcb8], R4 ;  /* 0x000cb80401007387 */ /* 0x0001e20000100a00 */
[-C--:B------:R-:W-:Y:S02]  /*37f00*/  LEA.HI.X.SX32 R9, R15, R3.reuse, 0x1, P4 ;  /* 0x000000030f097211 */ /* 0x080fe400020f0eff */
[----:B------:R-:W-:Y:S02]  /*37f10*/  IADD3 R128, P4, R20, R2, RZ ;  /* 0x0000000214807210 */ /* 0x000fe40007f9e0ff */
[----:B------:R-:W-:-:S02]  /*37f20*/  LEA.HI.X.SX32 R7, R17, R3, 0x1, P6 ;  /* 0x0000000311077211 */ /* 0x000fc400030f0eff */
[-C--:B------:R-:W-:Y:S02]  /*37f30*/  IADD3 R126, P6, R22, R2.reuse, RZ ;  /* 0x00000002167e7210 */ /* 0x080fe40007fde0ff */
[CC--:B0-----:R-:W-:Y:S02]  /*37f40*/  IADD3 R4, P5, R21.reuse, R2.reuse, RZ ;  /* 0x0000000215047210 */ /* 0x0c1fe40007fbe0ff */
[-C--:B------:R-:W-:Y:S02]  /*37f50*/  LEA.HI.X.SX32 R129, R20, R3.reuse, 0x1, P4 ;  /* 0x0000000314817211 */ /* 0x080fe400020f0eff */
[-C--:B------:R-:W-:Y:S02]  /*37f60*/  LEA.HI.X.SX32 R5, R21, R3.reuse, 0x1, P5 ;  /* 0x0000000315057211 */ /* 0x080fe400028f0eff */
[----:B------:R-:W-:Y:S01]  /*37f70*/  IADD3 R124, P4, R23, R2, RZ ;  /* 0x00000002177c7210 */ /* 0x000fe20007f9e0ff */
[----:B------:R-:W-:Y:S01]  /*37f80*/  STL.64 [R1+0xcc0], R8 ;  /* 0x000cc00801007387 */ /* 0x000fe20000100a00 */
[----:B------:R-:W-:-:S02]  /*37f90*/  LEA.HI.X.SX32 R127, R22, R3, 0x1, P6 ;  /* 0x00000003167f7211 */ /* 0x000fc400030f0eff */
[----:B------:R-:W-:Y:S01]  /*37fa0*/  LEA.HI.X.SX32 R125, R23, R3, 0x1, P4 ;  /* 0x00000003177d7211 */ /* 0x000fe200020f0eff */
[----:B------:R0:W-:Y:S01]  /*37fb0*/  STL.64 [R1+0xcb0], R6 ;  /* 0x000cb00601007387 */ /* 0x0001e20000100a00 */
[----:B------:R-:W-:-:S03]  /*37fc0*/  IADD3 R130, P5, R24, R2, RZ ;  /* 0x0000000218827210 */ /* 0x000fc60007fbe0ff */
[----:B------:R1:W-:Y:S01]  /*37fd0*/  STL.64 [R1+0xca0], R4 ;  /* 0x000ca00401007387 */ /* 0x0003e20000100a00 */
[-C--:B------:R-:W-:Y:S02]  /*37fe0*/  LEA.HI.X.SX32 R131, R24, R3.reuse, 0x1, P5 ;  /* 0x0000000318837211 */ /* 0x080fe400028f0eff */
[CC--:B0-----:R-:W-:Y:S02]  /*37ff0*/  IADD3 R6, P6, R25.reuse, R2.reuse, RZ ;  /* 0x0000000219067210 */ /* 0x0c1fe40007fde0ff */
[CC--:B-1----:R-:W-:Y:S02]  /*38000*/  IADD3 R4, P4, R26.reuse, R2.reuse, RZ ;  /* 0x000000021a047210 */ /* 0x0c2fe40007f9e0ff */
[-C--:B------:R-:W-:Y:S02]  /*38010*/  LEA.HI.X.SX32 R7, R25, R3.reuse, 0x1, P6 ;  /* 0x0000000319077211 */ /* 0x080fe400030f0eff */
[-C--:B------:R-:W-:Y:S01]  /*38020*/  LEA.HI.X.SX32 R5, R26, R3.reuse, 0x1, P4 ;  /* 0x000000031a057211 */ /* 0x080fe200020f0eff */
[----:B------:R-:W-:Y:S01]  /*38030*/  IMAD R91, R91, 0x53, RZ ;  /* 0x000000535b5b7824 */ /* 0x000fe200078e02ff */
[CC--:B------:R-:W-:Y:S01]  /*38040*/  IADD3 R120, P5, R27.reuse, R2.reuse, RZ ;  /* 0x000000021b787210 */ /* 0x0c0fe20007fbe0ff */
[----:B------:R0:W-:Y:S01]  /*38050*/  STL.64 [R1+0xc80], R6 ;  /* 0x000c800601007387 */ /* 0x0001e20000100a00 */
[-C--:B------:R-:W-:Y:S01]  /*38060*/  IADD3 R122, P6, R28, R2.reuse, RZ ;  /* 0x000000021c7a7210 */ /* 0x080fe20007fde0ff */
[----:B------:R-:W-:Y:S01]  /*38070*/  IMAD R92, R92, 0x54, RZ ;  /* 0x000000545c5c7824 */ /* 0x000fe200078e02ff */
[-C--:B------:R-:W-:Y:S01]  /*38080*/  LEA.HI.X.SX32 R121, R27, R3.reuse, 0x1, P5 ;  /* 0x000000031b797211 */ /* 0x080fe200028f0eff */
[----:B------:R1:W-:Y:S01]  /*38090*/  STL.64 [R1+0xc78], R4 ;  /* 0x000c780401007387 */ /* 0x0003e20000100a00 */
[----:B------:R-:W-:Y:S01]  /*380a0*/  LEA.HI.X.SX32 R123, R28, R3, 0x1, P6 ;  /* 0x000000031c7b7211 */ /* 0x000fe200030f0eff */
[----:B------:R-:W-:Y:S01]  /*380b0*/  IMAD R93, R93, 0x55, RZ ;  /* 0x000000555d5d7824 */ /* 0x000fe200078e02ff */
[----:B------:R-:W3:Y:S01]  /*380c0*/  LDC R25, c[0x0][0x278] ;  /* 0x00009e00ff197b82 */ /* 0x000ee20000000800 */
[----:B0-----:R-:W-:Y:S01]  /*380d0*/  IADD3 R6, P4, R29, R2, RZ ;  /* 0x000000021d067210 */ /* 0x001fe20007f9e0ff */
[----:B------:R-:W-:-:S02]  /*380e0*/  IMAD R94, R94, 0x56, RZ ;  /* 0x000000565e5e7824 */ /* 0x000fc400078e02ff */
[----:B------:R-:W-:Y:S01]  /*380f0*/  IMAD R95, R95, 0x57, RZ ;  /* 0x000000575f5f7824 */ /* 0x000fe200078e02ff */
[-C--:B-1----:R-:W-:Y:S01]  /*38100*/  IADD3 R4, P5, R30, R2.reuse, RZ ;  /* 0x000000021e047210 */ /* 0x082fe20007fbe0ff */
[----:B------:R-:W-:Y:S01]  /*38110*/  IMAD R152, R152, 0x5c, RZ ;  /* 0x0000005c98987824 */ /* 0x000fe200078e02ff */
[-C--:B------:R-:W-:Y:S01]  /*38120*/  LEA.HI.X.SX32 R7, R29, R3.reuse, 0x1, P4 ;  /* 0x000000031d077211 */ /* 0x080fe200020f0eff */
[----:B------:R-:W-:Y:S01]  /*38130*/  IMAD R153, R153, 0x5d, RZ ;  /* 0x0000005d99997824 */ /* 0x000fe200078e02ff */
[-C--:B------:R-:W-:Y:S01]  /*38140*/  LEA.HI.X.SX32 R5, R30, R3.reuse, 0x1, P5 ;  /* 0x000000031e057211 */ /* 0x080fe200028f0eff */
[----:B------:R-:W-:Y:S01]  /*38150*/  IMAD R154, R154, 0x5e, RZ ;  /* 0x0000005e9a9a7824 */ /* 0x000fe200078e02ff */
[-C--:B------:R-:W-:Y:S01]  /*38160*/  IADD3 R118, P6, R31, R2.reuse, RZ ;  /* 0x000000021f767210 */ /* 0x080fe20007fde0ff */
[----:B------:R0:W-:Y:S01]  /*38170*/  STL.64 [R1+0xc60], R6 ;  /* 0x000c600601007387 */ /* 0x0001e20000100a00 */
[CC--:B------:R-:W-:Y:S01]  /*38180*/  IADD3 R116, P4, R32.reuse, R2.reuse, RZ ;  /* 0x0000000220747210 */ /* 0x0c0fe20007f9e0ff */
[----:B------:R-:W-:Y:S01]  /*38190*/  IMAD R155, R155, 0x5f, RZ ;  /* 0x0000005f9b9b7824 */ /* 0x000fe200078e02ff */
[-C--:B------:R-:W-:Y:S01]  /*381a0*/  LEA.HI.X.SX32 R119, R31, R3.reuse, 0x1, P6 ;  /* 0x000000031f777211 */ /* 0x080fe200030f0eff */
[----:B------:R1:W-:Y:S01]  /*381b0*/  STL.64 [R1+0xc58], R4 ;  /* 0x000c580401007387 */ /* 0x0003e20000100a00 */
[----:B------:R-:W-:Y:S01]  /*381c0*/  LEA.HI.X.SX32 R117, R32, R3, 0x1, P4 ;  /* 0x0000000320757211 */ /* 0x000fe200020f0eff */
[----:B------:R-:W-:Y:S01]  /*381d0*/  IMAD R156, R156, 0x60, RZ ;  /* 0x000000609c9c7824 */ /* 0x000fe200078e02ff */
[----:B------:R-:W3:Y:S01]  /*381e0*/  LDC R27, c[0x0][0x278] ;  /* 0x00009e00ff1b7b82 */ /* 0x000ee20000000800 */
[----:B0-----:R-:W-:Y:S01]  /*381f0*/  IADD3 R6, P5, R33, R2, RZ ;  /* 0x0000000221067210 */ /* 0x001fe20007fbe0ff */
[----:B--2---:R-:W-:-:S02]  /*38200*/  IMAD R157, R157, 0x61, RZ ;  /* 0x000000619d9d7824 */ /* 0x004fc400078e02ff */
[----:B----4-:R-:W-:Y:S01]  /*38210*/  IMAD R158, R158, 0x62, RZ ;  /* 0x000000629e9e7824 */ /* 0x010fe200078e02ff */
[-C--:B-1----:R-:W-:Y:S01]  /*38220*/  IADD3 R4, P6, R34, R2.reuse, RZ ;  /* 0x0000000222047210 */ /* 0x082fe20007fde0ff */
[----:B---3--:R-:W-:Y:S01]  /*38230*/  IMAD R159, R159, 0x63, RZ ;  /* 0x000000639f9f7824 */ /* 0x008fe200078e02ff */
[-C--:B------:R-:W-:Y:S01]  /*38240*/  LEA.HI.X.SX32 R7, R33, R3.reuse, 0x1, P5 ;  /* 0x0000000321077211 */ /* 0x080fe200028f0eff */
[----:B------:R-:W-:Y:S01]  /*38250*/  IMAD R160, R160, 0x64, RZ ;  /* 0x00000064a0a07824 */ /* 0x000fe200078e02ff */
[-C--:B------:R-:W-:Y:S01]  /*38260*/  LEA.HI.X.SX32 R5, R34, R3.reuse, 0x1, P6 ;  /* 0x0000000322057211 */ /* 0x080fe200030f0eff */
[----:B------:R-:W-:Y:S01]  /*38270*/  IMAD R167, R167, 0x6b, RZ ;  /* 0x0000006ba7a77824 */ /* 0x000fe200078e02ff */
[-C--:B------:R-:W-:Y:S01]  /*38280*/  IADD3 R114, P4, R35, R2.reuse, RZ ;  /* 0x0000000223727210 */ /* 0x080fe20007f9e0ff */
[----:B------:R-:W-:Y:S01]  /*38290*/  STL.64 [R1+0xc40], R6 ;  /* 0x000c400601007387 */ /* 0x000fe20000100a00 */
[----:B------:R-:W-:Y:S01]  /*382a0*/  IMAD R183, R183, 0x7b, RZ ;  /* 0x0000007bb7b77824 */ /* 0x000fe200078e02ff */
[----:B------:R-:W0:Y:S01]  /*382b0*/  LDC R31, c[0x0][0x278] ;  /* 0x00009e00ff1f7b82 */ /* 0x000e220000000800 */
[----:B------:R-:W-:Y:S01]  /*382c0*/  LEA.HI.X.SX32 R115, R35, R3, 0x1, P4 ;  /* 0x0000000323737211 */ /* 0x000fe200020f0eff */
[----:B------:R1:W-:Y:S01]  /*382d0*/  STL.64 [R1+0xc38], R4 ;  /* 0x000c380401007387 */ /* 0x0003e20000100a00 */
[----:B------:R-:W-:Y:S01]  /*382e0*/  IADD3 R112, P5, R36, R2, RZ ;  /* 0x0000000224707210 */ /* 0x000fe20007fbe0ff */
[----:B------:R-:W-:-:S02]  /*382f0*/  IMAD R197, R197, 0x89, RZ ;  /* 0x00000089c5c57824 */ /* 0x000fc400078e02ff */
[----:B------:R-:W-:Y:S02]  /*38300*/  IMAD R198, R198, 0x8a, RZ ;  /* 0x0000008ac6c67824 */ /* 0x000fe400078e02ff */
[----:B------:R-:W-:Y:S01]  /*38310*/  IMAD R199, R199, 0x8b, RZ ;  /* 0x0000008bc7c77824 */ /* 0x000fe200078e02ff */
[----:B------:R-:W2:Y:S01]  /*38320*/  LDC R35, c[0x0][0x278] ;  /* 0x00009e00ff237b82 */ /* 0x000ea20000000800 */
[CC--:B-1----:R-:W-:Y:S02]  /*38330*/  IADD3 R4, P4, R38.reuse, R2.reuse, RZ ;  /* 0x0000000226047210 */ /* 0x0c2fe40007f9e0ff */
[-C--:B------:R-:W-:Y:S01]  /*38340*/  IADD3 R6, P6, R37, R2.reuse, RZ ;  /* 0x0000000225067210 */ /* 0x080fe20007fde0ff */
[----:B------:R-:W-:Y:S01]  /*38350*/  IMAD R205, R205, 0x91, RZ ;  /* 0x00000091cdcd7824 */ /* 0x000fe200078e02ff */
[-C--:B------:R-:W-:Y:S01]  /*38360*/  LEA.HI.X.SX32 R5, R38, R3.reuse, 0x1, P4 ;  /* 0x0000000326057211 */ /* 0x080fe200020f0eff */
[----:B------:R-:W-:Y:S01]  /*38370*/  IMAD R206, R206, 0x92, RZ ;  /* 0x00000092cece7824 */ /* 0x000fe200078e02ff */
[-C--:B------:R-:W-:Y:S01]  /*38380*/  LEA.HI.X.SX32 R113, R36, R3.reuse, 0x1, P5 ;  /* 0x0000000324717211 */ /* 0x080fe200028f0eff */
[----:B------:R-:W-:Y:S01]  /*38390*/  IMAD R207, R207, 0x93, RZ ;  /* 0x00000093cfcf7824 */ /* 0x000fe200078e02ff */
[-C--:B------:R-:W-:Y:S01]  /*383a0*/  IADD3 R18, P5, R39, R2.reuse, RZ ;  /* 0x0000000227127210 */ /* 0x080fe20007fbe0ff */
[----:B------:R1:W-:Y:S01]  /*383b0*/  STL.64 [R1+0xc18], R4 ;  /* 0x000c180401007387 */ /* 0x0003e20000100a00 */
[-C--:B------:R-:W-:Y:S01]  /*383c0*/  LEA.HI.X.SX32 R7, R37, R3.reuse, 0x1, P6 ;  /* 0x0000000325077211 */ /* 0x080fe200030f0eff */
[----:B------:R-:W-:Y:S01]  /*383d0*/  IMAD R213, R213, 0x99, RZ ;  /* 0x00000099d5d57824 */ /* 0x000fe200078e02ff */
[-C--:B------:R-:W-:Y:S01]  /*383e0*/  IADD3 R108, P6, R40, R2.reuse, RZ ;  /* 0x00000002286c7210 */ /* 0x080fe20007fde0ff */
[----:B------:R-:W-:Y:S01]  /*383f0*/  IMAD R214, R214, 0x9a, RZ ;  /* 0x0000009ad6d67824 */ /* 0x000fe200078e02ff */
[----:B------:R-:W-:Y:S01]  /*38400*/  LEA.HI.X.SX32 R19, R39, R3, 0x1, P5 ;  /* 0x0000000327137211 */ /* 0x000fe200028f0eff */
[----:B------:R-:W-:Y:S01]  /*38410*/  IMAD R215, R215, 0x9b, RZ ;  /* 0x0000009bd7d77824 */ /* 0x000fe200078e02ff */
[-C--:B------:R-:W-:Y:S01]  /*38420*/  IADD3 R104, P5, R42, R2.reuse, RZ ;  /* 0x000000022a687210 */ /* 0x080fe20007fbe0ff */
[----:B------:R-:W-:Y:S01]  /*38430*/  IMAD R221, R221, 0xa1, RZ ;  /* 0x000000a1dddd7824 */ /* 0x000fe200078e02ff */
[----:B------:R-:W3:Y:S01]  /*38440*/  LDC R33, c[0x0][0x278] ;  /* 0x00009e00ff217b82 */ /* 0x000ee20000000800 */
[----:B-1----:R-:W-:-:S02]  /*38450*/  IADD3 R4, P4, R41, R2, RZ ;  /* 0x0000000229047210 */ /* 0x002fc40007f9e0ff */
[-C--:B------:R-:W-:Y:S02]  /*38460*/  LEA.HI.X.SX32 R109, R40, R3.reuse, 0x1, P6 ;  /* 0x00000003286d7211 */ /* 0x080fe400030f0eff */
[-C--:B------:R-:W-:Y:S01]  /*38470*/  LEA.HI.X.SX32 R5, R41, R3.reuse, 0x1, P4 ;  /* 0x0000000329057211 */ /* 0x080fe200020f0eff */
[----:B------:R1:W-:Y:S01]  /*38480*/  STL.64 [R1+0xc20], R6 ;  /* 0x000c200601007387 */ /* 0x0003e20000100a00 */
[CC--:B------:R-:W-:Y:S01]  /*38490*/  IADD3 R106, P6, R43.reuse, R2.reuse, RZ ;  /* 0x000000022b6a7210 */ /* 0x0c0fe20007fde0ff */
[----:B------:R-:W-:Y:S01]  /*384a0*/  IMAD R222, R222, 0xa2, RZ ;  /* 0x000000a2dede7824 */ /* 0x000fe200078e02ff */
[-C--:B------:R-:W-:Y:S01]  /*384b0*/  LEA.HI.X.SX32 R105, R42, R3.reuse, 0x1, P5 ;  /* 0x000000032a697211 */ /* 0x080fe200028f0eff */
[----:B------:R4:W-:Y:S01]  /*384c0*/  STL.64 [R1+0xc00], R4 ;  /* 0x000c000401007387 */ /* 0x0009e20000100a00 */
[----:B------:R-:W-:Y:S01]  /*384d0*/  LEA.HI.X.SX32 R107, R43, R3, 0x1, P6 ;  /* 0x000000032b6b7211 */ /* 0x000fe200030f0eff */
[----:B------:R-:W-:Y:S01]  /*384e0*/  IMAD R223, R223, 0xa3, RZ ;  /* 0x000000a3dfdf7824 */ /* 0x000fe200078e02ff */
[-C--:B------:R-:W-:Y:S01]  /*384f0*/  IADD3 R110, P4, R44, R2.reuse, RZ ;  /* 0x000000022c6e7210 */ /* 0x080fe20007f9e0ff */
[----:B------:R-:W-:Y:S01]  /*38500*/  IMAD R229, R229, 0xa9, RZ ;  /* 0x000000a9e5e57824 */ /* 0x000fe200078e02ff */
[----:B------:R-:W0:Y:S01]  /*38510*/  LDC R41, c[0x0][0x278] ;  /* 0x00009e00ff297b82 */ /* 0x000e220000000800 */
[----:B-1----:R-:W-:-:S02]  /*38520*/  IADD3 R6, P5, R45, R2, RZ ;  /* 0x000000022d067210 */ /* 0x002fc40007fbe0ff */
[-C--:B----4-:R-:W-:Y:S01]  /*38530*/  IADD3 R4, P6, R46, R2.reuse, RZ ;  /* 0x000000022e047210 */ /* 0x090fe20007fde0ff */
[----:B------:R-:W-:Y:S01]  /*38540*/  IMAD R230, R230, 0xaa, RZ ;  /* 0x000000aae6e67824 */ /* 0x000fe200078e02ff */
[-C--:B------:R-:W-:Y:S01]  /*38550*/  LEA.HI.X.SX32 R7, R45, R3.reuse, 0x1, P5 ;  /* 0x000000032d077211 */ /* 0x080fe200028f0eff */
[----:B------:R-:W-:Y:S01]  /*38560*/  IMAD R231, R231, 0xab, RZ ;  /* 0x000000abe7e77824 */ /* 0x000fe200078e02ff */
[-C--:B------:R-:W-:Y:S01]  /*38570*/  LEA.HI.X.SX32 R111, R44, R3.reuse, 0x1, P4 ;  /* 0x000000032c6f7211 */ /* 0x080fe200020f0eff */
[----:B------:R-:W-:Y:S01]  /*38580*/  IMAD R234, R234, 0xae, RZ ;  /* 0x000000aeeaea7824 */ /* 0x000fe200078e02ff */
[-C--:B------:R-:W-:Y:S01]  /*38590*/  LEA.HI.X.SX32 R5, R46, R3.reuse, 0x1, P6 ;  /* 0x000000032e057211 */ /* 0x080fe200030f0eff */
[----:B------:R-:W-:Y:S01]  /*385a0*/  IMAD R235, R235, 0xaf, RZ ;  /* 0x000000afebeb7824 */ /* 0x000fe200078e02ff */
[CC--:B------:R-:W-:Y:S01]  /*385b0*/  IADD3 R102, P4, R47.reuse, R2.reuse, RZ ;  /* 0x000000022f667210 */ /* 0x0c0fe20007f9e0ff */
[----:B------:R-:W-:Y:S01]  /*385c0*/  IMAD R236, R236, 0xb0, RZ ;  /* 0x000000b0ecec7824 */ /* 0x000fe200078e02ff */
[CC--:B------:R-:W-:Y:S01]  /*385d0*/  IADD3 R100, P5, R48.reuse, R2.reuse, RZ ;  /* 0x0000000230647210 */ /* 0x0c0fe20007fbe0ff */
[----:B------:R1:W-:Y:S01]  /*385e0*/  STL.64 [R1+0xbe0], R6 ;  /* 0x000be00601007387 */ /* 0x0003e20000100a00 */
[-C--:B------:R-:W-:Y:S01]  /*385f0*/  LEA.HI.X.SX32 R103, R47, R3.reuse, 0x1, P4 ;  /* 0x000000032f677211 */ /* 0x080fe200020f0eff */
[----:B------:R-:W-:Y:S01]  /*38600*/  IMAD R237, R237, 0xb1, RZ ;  /* 0x000000b1eded7824 */ /* 0x000fe200078e02ff */
[----:B------:R-:W-:Y:S01]  /*38610*/  LEA.HI.X.SX32 R101, R48, R3, 0x1, P5 ;  /* 0x0000000330657211 */ /* 0x000fe200028f0eff */
[----:B------:R4:W-:Y:S01]  /*38620*/  STL.64 [R1+0xbd8], R4 ;  /* 0x000bd80401007387 */ /* 0x0009e20000100a00 */
[-C--:B------:R-:W-:Y:S01]  /*38630*/  IADD3 R8, P5, R51, R2.reuse, RZ ;  /* 0x0000000233087210 */ /* 0x080fe20007fbe0ff */
[----:B------:R-:W-:Y:S01]  /*38640*/  IMAD R238, R238, 0xb2, RZ ;  /* 0x000000b2eeee7824 */ /* 0x000fe200078e02ff */
[----:B------:R-:W3:Y:S01]  /*38650*/  LDC R47, c[0x0][0x278] ;  /* 0x00009e00ff2f7b82 */ /* 0x000ee20000000800 */
[----:B-1----:R-:W-:Y:S01]  /*38660*/  IADD3 R6, P6, R49, R2, RZ ;  /* 0x0000000231067210 */ /* 0x002fe20007fde0ff */
[----:B------:R-:W-:-:S02]  /*38670*/  IMAD R239, R239, 0xb3, RZ ;  /* 0x000000b3efef7824 */ /* 0x000fc400078e02ff */
[----:B------:R-:W-:Y:S01]  /*38680*/  IMAD R240, R240, 0xb4, RZ ;  /* 0x000000b4f0f07824 */ /* 0x000fe200078e02ff */
[-C--:B----4-:R-:W-:Y:S01]  /*38690*/  IADD3 R4, P4, R50, R2.reuse, RZ ;  /* 0x0000000232047210 */ /* 0x090fe20007f9e0ff */
[----:B------:R-:W-:Y:S01]  /*386a0*/  IMAD R241, R241, 0xb5, RZ ;  /* 0x000000b5f1f17824 */ /* 0x000fe200078e02ff */
[-C--:B------:R-:W-:Y:S01]  /*386b0*/  LEA.HI.X.SX32 R7, R49, R3.reuse, 0x1, P6 ;  /* 0x0000000331077211 */ /* 0x080fe200030f0eff */
[----:B------:R-:W-:Y:S01]  /*386c0*/  IMAD R242, R242, 0xb6, RZ ;  /* 0x000000b6f2f27824 */ /* 0x000fe200078e02ff */
[-C--:B------:R-:W-:Y:S01]  /*386d0*/  LEA.HI.X.SX32 R5, R50, R3.reuse, 0x1, P4 ;  /* 0x0000000332057211 */ /* 0x080fe200020f0eff */
[----:B------:R-:W-:Y:S01]  /*386e0*/  IMAD R243, R243, 0xb7, RZ ;  /* 0x000000b7f3f37824 */ /* 0x000fe200078e02ff */
[----:B------:R-:W-:Y:S01]  /*386f0*/  LEA.HI.X.SX32 R9, R51, R3, 0x1, P5 ;  /* 0x0000000333097211 */ /* 0x000fe200028f0eff */
[----:B------:R-:W-:Y:S01]  /*38700*/  STL.64 [R1+0xbc0], R6 ;  /* 0x000bc00601007387 */ /* 0x000fe20000100a00 */
[----:B------:R-:W-:Y:S01]  /*38710*/  IMAD R244, R244, 0xb8, RZ ;  /* 0x000000b8f4f47824 */ /* 0x000fe200078e02ff */
[----:B------:R-:W1:Y:S02]  /*38720*/  LDC R37, c[0x0][0x278] ;  /* 0x00009e00ff257b82 */ /* 0x000e640000000800 */
[----:B------:R4:W-:Y:S04]  /*38730*/  STL.64 [R1+0xbb8], R4 ;  /* 0x000bb80401007387 */ /* 0x0009e80000100a00 */
[----:B------:R2:W-:Y:S01]  /*38740*/  STL.64 [R1+0xbb0], R8 ;  /* 0x000bb00801007387 */ /* 0x0005e20000100a00 */
[----:B------:R-:W-:Y:S01]  /*38750*/  IMAD R245, R245, 0xb9, RZ ;  /* 0x000000b9f5f57824 */ /* 0x000fe200078e02ff */
[----:B------:R-:W1:Y:S01]  /*38760*/  LDC R43, c[0x0][0x278] ;  /* 0x00009e00ff2b7b82 */ /* 0x000e620000000800 */
[----:B----4-:R-:W-:Y:S01]  /*38770*/  IADD3 R4, P4, R53, R2, RZ ;  /* 0x0000000235047210 */ /* 0x010fe20007f9e0ff */
[----:B------:R-:W-:-:S06]  /*38780*/  IMAD R246, R246, 0xba, RZ ;  /* 0x000000baf6f67824 */ /* 0x000fcc00078e02ff */
[----:B------:R-:W4:Y:S01]  /*38790*/  LDC R39, c[0x0][0x278] ;  /* 0x00009e00ff277b82 */ /* 0x000f220000000800 */
[-C--:B--2---:R-:W-:Y:S02]  /*387a0*/  IADD3 R8, P5, R54, R2.reuse, RZ ;  /* 0x0000000236087210 */ /* 0x084fe40007fbe0ff */
[-C--:B------:R-:W-:Y:S02]  /*387b0*/  LEA.HI.X.SX32 R5, R53, R3.reuse, 0x1, P4 ;  /* 0x0000000335057211 */ /* 0x080fe400020f0eff */
[-C--:B------:R-:W-:Y:S02]  /*387c0*/  IADD3 R6, P6, R52, R2.reuse, RZ ;  /* 0x0000000234067210 */ /* 0x080fe40007fde0ff */
[-C--:B------:R-:W-:Y:S01]  /*387d0*/  LEA.HI.X.SX32 R9, R54, R3.reuse, 0x1, P5 ;  /* 0x0000000336097211 */ /* 0x080fe200028f0eff */
[----:B------:R2:W-:Y:S01]  /*387e0*/  STL.64 [R1+0xba0], R4 ;  /* 0x000ba00401007387 */ /* 0x0005e20000100a00 */
[-C--:B------:R-:W-:Y:S01]  /*387f0*/  LEA.HI.X.SX32 R7, R52, R3.reuse, 0x1, P6 ;  /* 0x0000000334077211 */ /* 0x080fe200030f0eff */
[----:B------:R-:W-:Y:S01]  /*38800*/  IMAD R247, R247, 0xbb, RZ ;  /* 0x000000bbf7f77824 */ /* 0x000fe200078e02ff */
[----:B------:R-:W-:Y:S01]  /*38810*/  IADD3 R10, P6, R55, R2, RZ ;  /* 0x00000002370a7210 */ /* 0x000fe20007fde0ff */
[----:B------:R0:W-:Y:S01]  /*38820*/  STL.64 [R1+0xb98], R8 ;  /* 0x000b980801007387 */ /* 0x0001e20000100a00 */
[----:B------:R-:W-:Y:S01]  /*38830*/  IMAD R249, R249, 0xbd, RZ ;  /* 0x000000bdf9f97824 */ /* 0x000fe200078e02ff */
[----:B------:R-:W4:Y:S01]  /*38840*/  LDC R45, c[0x0][0x278] ;  /* 0x00009e00ff2d7b82 */ /* 0x000f220000000800 */
[----:B------:R-:W-:-:S02]  /*38850*/  LEA.HI.X.SX32 R11, R55, R3, 0x1, P6 ;  /* 0x00000003370b7211 */ /* 0x000fc400030f0eff */
[----:B--2---:R-:W-:Y:S01]  /*38860*/  IADD3 R4, P4, R56, R2, RZ ;  /* 0x0000000238047210 */ /* 0x004fe20007f9e0ff */
[----:B------:R-:W-:-:S04]  /*38870*/  IMAD R250, R250, 0xbe, RZ ;  /* 0x000000befafa7824 */ /* 0x000fc800078e02ff */
[----:B------:R-:W2:Y:S01]  /*38880*/  LDC R51, c[0x0][0x278] ;  /* 0x00009e00ff337b82 */ /* 0x000ea20000000800 */
[----:B0-----:R-:W-:-:S04]  /*38890*/  IADD3 R8, P5, R57, R2, RZ ;  /* 0x0000000239087210 */ /* 0x001fc80007fbe0ff */
[-C--:B------:R-:W-:Y:S01]  /*388a0*/  LEA.HI.X.SX32 R9, R57, R3.reuse, 0x1, P5 ;  /* 0x0000000339097211 */ /* 0x080fe200028f0eff */
[----:B------:R0:W-:Y:S01]  /*388b0*/  STL.64 [R1+0xb90], R10 ;  /* 0x000b900a01007387 */ /* 0x0001e20000100a00 */
[-C--:B------:R-:W-:Y:S01]  /*388c0*/  IADD3 R12, P6, R58, R2.reuse, RZ ;  /* 0x000000023a0c7210 */ /* 0x080fe20007fde0ff */
[----:B------:R-:W-:Y:S01]  /*388d0*/  IMAD R251, R251, 0xbf, RZ ;  /* 0x000000bffbfb7824 */ /* 0x000fe200078e02ff */
[-C--:B------:R-:W-:Y:S01]  /*388e0*/  LEA.HI.X.SX32 R5, R56, R3.reuse, 0x1, P4 ;  /* 0x0000000338057211 */ /* 0x080fe200020f0eff */
[----:B------:R3:W-:Y:S01]  /*388f0*/  STL.64 [R1+0xb80], R8 ;  /* 0x000b800801007387 */ /* 0x0007e20000100a00 */
[----:B------:R-:W-:Y:S01]  /*38900*/  LEA.HI.X.SX32 R13, R58, R3, 0x1, P6 ;  /* 0x000000033a0d7211 */ /* 0x000fe200030f0eff */
[----:B------:R-:W-:Y:S01]  /*38910*/  IMAD R28, R25, 0x1a7, RZ ;  /* 0x000001a7191c7824 */ /* 0x000fe200078e02ff */
[----:B------:R-:W2:Y:S01]  /*38920*/  LDC R53, c[0x0][0x278] ;  /* 0x00009e00ff357b82 */ /* 0x000ea20000000800 */
[----:B0-----:R-:W-:Y:S01]  /*38930*/  IADD3 R10, P4, R59, R2, RZ ;  /* 0x000000023b0a7210 */ /* 0x001fe20007f9e0ff */
[----:B------:R-:W-:-:S02]  /*38940*/  IMAD R40, R35, 0x1ad, RZ ;  /* 0x000001ad23287824 */ /* 0x000fc400078e02ff */
[----:B------:R-:W-:Y:S01]  /*38950*/  IMAD R46, R41, 0x1b0, RZ ;  /* 0x000001b0292e7824 */ /* 0x000fe200078e02ff */
[CC--:B---3--:R-:W-:Y:S01]  /*38960*/  IADD3 R8, P5, R60.reuse, R2.reuse, RZ ;  /* 0x000000023c087210 */ /* 0x0c8fe20007fbe0ff */
[----:B------:R-:W-:Y:S01]  /*38970*/  IMAD R52, R47, 0x1b3, RZ ;  /* 0x000001b32f347824 */ /* 0x000fe200078e02ff */
[-C--:B------:R-:W-:Y:S01]  /*38980*/  LEA.HI.X.SX32 R11, R59, R3.reuse, 0x1, P4 ;  /* 0x000000033b0b7211 */ /* 0x080fe200020f0eff */
[----:B------:R-:W-:Y:S01]  /*38990*/  IMAD R36, R31, 0x1ab, RZ ;  /* 0x000001ab1f247824 */ /* 0x000fe200078e02ff */
[----:B------:R-:W-:Y:S01]  /*389a0*/  LEA.HI.X.SX32 R9, R60, R3, 0x1, P5 ;  /* 0x000000033c097211 */ /* 0x000fe200028f0eff */
[----:B------:R0:W-:Y:S01]  /*389b0*/  STL.64 [R1+0xb78], R12 ;  /* 0x000b780c01007387 */ /* 0x0001e20000100a00 */
[----:B-1----:R-:W-:Y:S01]  /*389c0*/  IMAD R42, R37, 0x1ae, RZ ;  /* 0x000001ae252a7824 */ /* 0x002fe200078e02ff */
[----:B------:R-:W1:Y:S02]  /*389d0*/  LDC R57, c[0x0][0x278] ;  /* 0x00009e00ff397b82 */ /* 0x000e640000000800 */
[----:B------:R3:W-:Y:S04]  /*389e0*/  STL.64 [R1+0xb70], R10 ;  /* 0x000b700a01007387 */ /* 0x0007e80000100a00 */
[----:B------:R4:W-:Y:S01]  /*389f0*/  STL.64 [R1+0xb68], R8 ;  /* 0x000b680801007387 */ /* 0x0009e20000100a00 */
[----:B0-----:R-:W-:-:S02]  /*38a00*/  IADD3 R12, P6, R61, R2, RZ ;  /* 0x000000023d0c7210 */ /* 0x001fc40007fde0ff */
[CC--:B---3--:R-:W-:Y:S02]  /*38a10*/  IADD3 R10, P4, R62.reuse, R2.reuse, RZ ;  /* 0x000000023e0a7210 */ /* 0x0c8fe40007f9e0ff */
[-C--:B------:R-:W-:Y:S02]  /*38a20*/  LEA.HI.X.SX32 R13, R61, R3.reuse, 0x1, P6 ;  /* 0x000000033d0d7211 */ /* 0x080fe400030f0eff */
[-C--:B----4-:R-:W-:Y:S01]  /*38a30*/  IADD3 R8, P5, R63, R2.reuse, RZ ;  /* 0x000000023f087210 */ /* 0x090fe20007fbe0ff */
[----:B------:R-:W-:Y:S01]  /*38a40*/  IMAD R48, R43, 0x1b1, RZ ;  /* 0x000001b12b307824 */ /* 0x000fe200078e02ff */
[-C--:B------:R-:W-:Y:S01]  /*38a50*/  LEA.HI.X.SX32 R11, R62, R3.reuse, 0x1, P4 ;  /* 0x000000033e0b7211 */ /* 0x080fe200020f0eff */
[----:B------:R-:W-:Y:S01]  /*38a60*/  IMAD R32, R27, 0x1a9, RZ ;  /* 0x000001a91b207824 */ /* 0x000fe200078e02ff */
[----:B------:R-:W-:Y:S01]  /*38a70*/  LEA.HI.X.SX32 R9, R63, R3, 0x1, P5 ;  /* 0x000000033f097211 */ /* 0x000fe200028f0eff */
[----:B------:R0:W-:Y:S01]  /*38a80*/  STL.64 [R1+0xb60], R12 ;  /* 0x000b600c01007387 */ /* 0x0001e20000100a00 */
[----:B------:R-:W-:Y:S01]  /*38a90*/  IMAD R38, R33, 0x1ac, RZ ;  /* 0x000001ac21267824 */ /* 0x000fe200078e02ff */
[----:B------:R-:W3:Y:S02]  /*38aa0*/  LDC R61, c[0x0][0x278] ;  /* 0x00009e00ff3d7b82 */ /* 0x000ee40000000800 */
[----:B------:R4:W-:Y:S04]  /*38ab0*/  STL.64 [R1+0xb58], R10 ;  /* 0x000b580a01007387 */ /* 0x0009e80000100a00 */
[----:B------:R2:W-:Y:S01]  /*38ac0*/  STL.64 [R1+0xb50], R8 ;  /* 0x000b500801007387 */ /* 0x0005e20000100a00 */
[----:B0-----:R-:W-:-:S02]  /*38ad0*/  IADD3 R12, P6, R64, R2, RZ ;  /* 0x00000002400c7210 */ /* 0x001fc40007fde0ff */
[CC--:B----4-:R-:W-:Y:S02]  /*38ae0*/  IADD3 R10, P4, R65.reuse, R2.reuse, RZ ;  /* 0x00000002410a7210 */ /* 0x0d0fe40007f9e0ff */
[-C--:B------:R-:W-:Y:S02]  /*38af0*/  LEA.HI.X.SX32 R13, R64, R3.reuse, 0x1, P6 ;  /* 0x00000003400d7211 */ /* 0x080fe400030f0eff */
[CC--:B--2---:R-:W-:Y:S02]  /*38b00*/  IADD3 R8, P5, R66.reuse, R2.reuse, RZ ;  /* 0x0000000242087210 */ /* 0x0c4fe40007fbe0ff */
[-C--:B------:R-:W-:Y:S02]  /*38b10*/  LEA.HI.X.SX32 R11, R65, R3.reuse, 0x1, P4 ;  /* 0x00000003410b7211 */ /* 0x080fe400020f0eff */
[----:B------:R-:W-:Y:S01]  /*38b20*/  LEA.HI.X.SX32 R9, R66, R3, 0x1, P5 ;  /* 0x0000000342097211 */ /* 0x000fe200028f0eff */
[----:B------:R0:W-:Y:S01]  /*38b30*/  STL.64 [R1+0xb48], R12 ;  /* 0x000b480c01007387 */ /* 0x0001e20000100a00 */
[----:B------:R-:W-:Y:S01]  /*38b40*/  IMAD R44, R39, 0x1af, RZ ;  /* 0x000001af272c7824 */ /* 0x000fe200078e02ff */
[----:B------:R-:W2:Y:S02]  /*38b50*/  LDC R65, c[0x0][0x278] ;  /* 0x00009e00ff417b82 */ /* 0x000ea40000000800 */
[----:B------:R4:W-:Y:S04]  /*38b60*/  STL.64 [R1+0xb40], R10 ;  /* 0x000b400a01007387 */ /* 0x0009e80000100a00 */
[----:B------:R1:W-:Y:S01]  /*38b70*/  STL.64 [R1+0xb38], R8 ;  /* 0x000b380801007387 */ /* 0x0003e20000100a00 */
[----:B0-----:R-:W-:-:S02]  /*38b80*/  IADD3 R12, P6, R67, R2, RZ ;  /* 0x00000002430c7210 */ /* 0x001fc40007fde0ff */
[CC--:B----4-:R-:W-:Y:S02]  /*38b90*/  IADD3 R10, P4, R68.reuse, R2.reuse, RZ ;  /* 0x00000002440a7210 */ /* 0x0d0fe40007f9e0ff */
[-C--:B------:R-:W-:Y:S02]  /*38ba0*/  LEA.HI.X.SX32 R13, R67, R3.reuse, 0x1, P6 ;  /* 0x00000003430d7211 */ /* 0x080fe400030f0eff */
[-C--:B-1----:R-:W-:Y:S01]  /*38bb0*/  IADD3 R8, P5, R69, R2.reuse, RZ ;  /* 0x0000000245087210 */ /* 0x082fe20007fbe0ff */
[----:B------:R-:W-:Y:S01]  /*38bc0*/  IMAD R50, R45, 0x1b2, RZ ;  /* 0x000001b22d327824 */ /* 0x000fe200078e02ff */
[-C--:B------:R-:W-:Y:S01]  /*38bd0*/  LEA.HI.X.SX32 R11, R68, R3.reuse, 0x1, P4 ;  /* 0x00000003440b7211 */ /* 0x080fe200020f0eff */
[----:B------:R-:W-:Y:S01]  /*38be0*/  IMAD R56, R51, 0x1b5, RZ ;  /* 0x000001b533387824 */ /* 0x000fe200078e02ff */
[----:B------:R-:W-:Y:S01]  /*38bf0*/  LEA.HI.X.SX32 R9, R69, R3, 0x1, P5 ;  /* 0x0000000345097211 */ /* 0x000fe200028f0eff */
[----:B------:R0:W-:Y:S01]  /*38c00*/  STL.64 [R1+0xb30], R12 ;  /* 0x000b300c01007387 */ /* 0x0001e20000100a00 */
[----:B---3--:R-:W-:Y:S01]  /*38c10*/  IMAD R66, R61, 0x1ba, RZ ;  /* 0x000001ba3d427824 */ /* 0x008fe200078e02ff */
[----:B------:R-:W1:Y:S02]  /*38c20*/  LDC R67, c[0x0][0x278] ;  /* 0x00009e00ff437b82 */ /* 0x000e640000000800 */
[----:B------:R3:W-:Y:S04]  /*38c30*/  STL.64 [R1+0xb28], R10 ;  /* 0x000b280a01007387 */ /* 0x0007e80000100a00 */
[----:B------:R4:W-:Y:S01]  /*38c40*/  STL.64 [R1+0xb20], R8 ;  /* 0x000b200801007387 */ /* 0x0009e20000100a00 */
[----:B0-----:R-:W-:-:S02]  /*38c50*/  IADD3 R12, P6, R70, R2, RZ ;  /* 0x00000002460c7210 */ /* 0x001fc40007fde0ff */
[CC--:B---3--:R-:W-:Y:S02]  /*38c60*/  IADD3 R10, P4, R71.reuse, R2.reuse, RZ ;  /* 0x00000002470a7210 */ /* 0x0c8fe40007f9e0ff */
[-C--:B------:R-:W-:Y:S02]  /*38c70*/  LEA.HI.X.SX32 R13, R70, R3.reuse, 0x1, P6 ;  /* 0x00000003460d7211 */ /* 0x080fe400030f0eff */
[CC--:B----4-:R-:W-:Y:S02]  /*38c80*/  IADD3 R8, P5, R72.reuse, R2.reuse, RZ ;  /* 0x0000000248087210 */ /* 0x0d0fe40007fbe0ff */
[-C--:B------:R-:W-:Y:S02]  /*38c90*/  LEA.HI.X.SX32 R11, R71, R3.reuse, 0x1, P4 ;  /* 0x00000003470b7211 */ /* 0x080fe400020f0eff */
[----:B------:R-:W-:Y:S01]  /*38ca0*/  LEA.HI.X.SX32 R9, R72, R3, 0x1, P5 ;  /* 0x0000000348097211 */ /* 0x000fe200028f0eff */
[----:B------:R0:W-:Y:S01]  /*38cb0*/  STL.64 [R1+0xb18], R12 ;  /* 0x000b180c01007387 */ /* 0x0001e20000100a00 */
[----:B------:R-:W3:Y:S03]  /*38cc0*/  LDC R71, c[0x0][0x278] ;  /* 0x00009e00ff477b82 */ /* 0x000ee60000000800 */
[----:B------:R4:W-:Y:S04]  /*38cd0*/  STL.64 [R1+0xb10], R10 ;  /* 0x000b100a01007387 */ /* 0x0009e80000100a00 */
[----:B------:R2:W-:Y:S01]  /*38ce0*/  STL.64 [R1+0xb08], R8 ;  /* 0x000b080801007387 */ /* 0x0005e20000100a00 */
[----:B------:R-:W3:Y:S01]  /*38cf0*/  LDC R72, c[0x0][0x278] ;  /* 0x00009e00ff487b82 */ /* 0x000ee20000000800 */
[----:B0-----:R-:W-:-:S02]  /*38d00*/  IADD3 R12, P6, R73, R2, RZ ;  /* 0x00000002490c7210 */ /* 0x001fc40007fde0ff */
[CC--:B----4-:R-:W-:Y:S02]  /*38d10*/  IADD3 R10, P4, R74.reuse, R2.reuse, RZ ;  /* 0x000000024a0a7210 */ /* 0x0d0fe40007f9e0ff */
[-C--:B------:R-:W-:Y:S02]  /*38d20*/  LEA.HI.X.SX32 R13, R73, R3.reuse, 0x1, P6 ;  /* 0x00000003490d7211 */ /* 0x080fe400030f0eff */
[CC--:B--2---:R-:W-:Y:S02]  /*38d30*/  IADD3 R8, P5, R75.reuse, R2.reuse, RZ ;  /* 0x000000024b087210 */ /* 0x0c4fe40007fbe0ff */
[-C--:B------:R-:W-:Y:S02]  /*38d40*/  LEA.HI.X.SX32 R11, R74, R3.reuse, 0x1, P4 ;  /* 0x000000034a0b7211 */ /* 0x080fe400020f0eff */
[----:B------:R-:W-:Y:S01]  /*38d50*/  LEA.HI.X.SX32 R9, R75, R3, 0x1, P5 ;  /* 0x000000034b097211 */ /* 0x000fe200028f0eff */
[----:B------:R0:W-:Y:S01]  /*38d60*/  STL.64 [R1+0xb00], R12 ;  /* 0x000b000c01007387 */ /* 0x0001e20000100a00 */
[----:B------:R-:W2:Y:S03]  /*38d70*/  LDC R75, c[0x0][0x278] ;  /* 0x00009e00ff4b7b82 */ /* 0x000ea60000000800 */
[----:B------:R4:W-:Y:S04]  /*38d80*/  STL.64 [R1+0xaf8], R10 ;  /* 0x000af80a01007387 */ /* 0x0009e80000100a00 */
[----:B------:R1:W-:Y:S01]  /*38d90*/  STL.64 [R1+0xaf0], R8 ;  /* 0x000af00801007387 */ /* 0x0003e20000100a00 */
[----:B0-----:R-:W-:-:S02]  /*38da0*/  IADD3 R12, P6, R76, R2, RZ ;  /* 0x000000024c0c7210 */ /* 0x001fc40007fde0ff */
[CC--:B----4-:R-:W-:Y:S02]  /*38db0*/  IADD3 R10, P4, R77.reuse, R2.reuse, RZ ;  /* 0x000000024d0a7210 */ /* 0x0d0fe40007f9e0ff */
[-C--:B------:R-:W-:Y:S02]  /*38dc0*/  LEA.HI.X.SX32 R13, R76, R3.reuse, 0x1, P6 ;  /* 0x000000034c0d7211 */ /* 0x080fe400030f0eff */
[CC--:B-1----:R-:W-:Y:S01]  /*38dd0*/  IADD3 R8, P5, R78.reuse, R2.reuse, RZ ;  /* 0x000000024e087210 */ /* 0x0c2fe20007fbe0ff */
[----:B------:R-:W0:Y:S01]  /*38de0*/  LDC R76, c[0x0][0x278] ;  /* 0x00009e00ff4c7b82 */ /* 0x000e220000000800 */
[-C--:B------:R-:W-:Y:S02]  /*38df0*/  LEA.HI.X.SX32 R11, R77, R3.reuse, 0x1, P4 ;  /* 0x000000034d0b7211 */ /* 0x080fe400020f0eff */
[----:B------:R-:W-:Y:S01]  /*38e00*/  LEA.HI.X.SX32 R9, R78, R3, 0x1, P5 ;  /* 0x000000034e097211 */ /* 0x000fe200028f0eff */
[----:B------:R1:W-:Y:S04]  /*38e10*/  STL.64 [R1+0xae8], R12 ;  /* 0x000ae80c01007387 */ /* 0x0003e80000100a00 */
[----:B------:R4:W-:Y:S04]  /*38e20*/  STL.64 [R1+0xae0], R10 ;  /* 0x000ae00a01007387 */ /* 0x0009e80000100a00 */
[----:B------:R3:W-:Y:S01]  /*38e30*/  STL.64 [R1+0xad8], R8 ;  /* 0x000ad80801007387 */ /* 0x0007e20000100a00 */
[----:B-1----:R-:W-:-:S02]  /*38e40*/  IADD3 R12, P6, R79, R2, RZ ;  /* 0x000000024f0c7210 */ /* 0x002fc40007fde0ff */
[CC--:B----4-:R-:W-:Y:S02]  /*38e50*/  IADD3 R10, P4, R80.reuse, R2.reuse, RZ ;  /* 0x00000002500a7210 */ /* 0x0d0fe40007f9e0ff */
[-C--:B------:R-:W-:Y:S02]  /*38e60*/  LEA.HI.X.SX32 R13, R79, R3.reuse, 0x1, P6 ;  /* 0x000000034f0d7211 */ /* 0x080fe400030f0eff */
[CC--:B---3--:R-:W-:Y:S01]  /*38e70*/  IADD3 R8, P5, R81.reuse, R2.reuse, RZ ;  /* 0x0000000251087210 */ /* 0x0c8fe20007fbe0ff */
[----:B------:R-:W1:Y:S01]  /*38e80*/  LDC R79, c[0x0][0x278] ;  /* 0x00009e00ff4f7b82 */ /* 0x000e620000000800 */
[-C--:B------:R-:W-:Y:S02]  /*38e90*/  LEA.HI.X.SX32 R11, R80, R3.reuse, 0x1, P4 ;  /* 0x00000003500b7211 */ /* 0x080fe400020f0eff */
[----:B------:R-:W-:Y:S01]  /*38ea0*/  LEA.HI.X.SX32 R9, R81, R3, 0x1, P5 ;  /* 0x0000000351097211 */ /* 0x000fe200028f0eff */
[----:B------:R3:W-:Y:S04]  /*38eb0*/  STL.64 [R1+0xad0], R12 ;  /* 0x000ad00c01007387 */ /* 0x0007e80000100a00 */
[----:B------:R4:W-:Y:S01]  /*38ec0*/  STL.64 [R1+0xac8], R10 ;  /* 0x000ac80a01007387 */ /* 0x0009e20000100a00 */
[----:B------:R-:W-:Y:S01]  /*38ed0*/  IMAD R58, R53, 0x1b6, RZ ;  /* 0x000001b6353a7824 */ /* 0x000fe200078e02ff */
[----:B------:R-:W0:Y:S02]  /*38ee0*/  LDC R80, c[0x0][0x278] ;  /* 0x00009e00ff507b82 */ /* 0x000e240000000800 */
[----:B------:R2:W-:Y:S01]  /*38ef0*/  STL.64 [R1+0xac0], R8 ;  /* 0x000ac00801007387 */ /* 0x0005e20000100a00 */
[----:B---3--:R-:W-:-:S02]  /*38f00*/  IADD3 R12, P6, R82, R2, RZ ;  /* 0x00000002520c7210 */ /* 0x008fc40007fde0ff */
[CC--:B----4-:R-:W-:Y:S02]  /*38f10*/  IADD3 R10, P4, R83.reuse, R2.reuse, RZ ;  /* 0x00000002530a7210 */ /* 0x0d0fe40007f9e0ff */
[-C--:B------:R-:W-:Y:S02]  /*38f20*/  LEA.HI.X.SX32 R13, R82, R3.reuse, 0x1, P6 ;  /* 0x00000003520d7211 */ /* 0x080fe400030f0eff */
[CC--:B--2---:R-:W-:Y:S02]  /*38f30*/  IADD3 R8, P5, R84.reuse, R2.reuse, RZ ;  /* 0x0000000254087210 */ /* 0x0c4fe40007fbe0ff */
[-C--:B------:R-:W-:Y:S02]  /*38f40*/  LEA.HI.X.SX32 R11, R83, R3.reuse, 0x1, P4 ;  /* 0x00000003530b7211 */ /* 0x080fe400020f0eff */
[----:B------:R-:W-:Y:S01]  /*38f50*/  LEA.HI.X.SX32 R9, R84, R3, 0x1, P5 ;  /* 0x0000000354097211 */ /* 0x000fe200028f0eff */
[----:B------:R2:W-:Y:S01]  /*38f60*/  STL.64 [R1+0xab8], R12 ;  /* 0x000ab80c01007387 */ /* 0x0005e20000100a00 */
[----:B------:R-:W3:Y:S03]  /*38f70*/  LDC R83, c[0x0][0x278] ;  /* 0x00009e00ff537b82 */ /* 0x000ee60000000800 */
[----:B------:R4:W-:Y:S04]  /*38f80*/  STL.64 [R1+0xab0], R10 ;  /* 0x000ab00a01007387 */ /* 0x0009e80000100a00 */
[----:B------:R1:W-:Y:S01]  /*38f90*/  STL.64 [R1+0xaa8], R8 ;  /* 0x000aa80801007387 */ /* 0x0003e20000100a00 */
[----:B------:R-:W-:Y:S01]  /*38fa0*/  IMAD R62, R57, 0x1b8, RZ ;  /* 0x000001b8393e7824 */ /* 0x000fe200078e02ff */
[----:B------:R-:W3:Y:S01]  /*38fb0*/  LDC R84, c[0x0][0x278] ;  /* 0x00009e00ff547b82 */ /* 0x000ee20000000800 */
[----:B--2---:R-:W-:-:S02]  /*38fc0*/  IADD3 R12, P6, R85, R2, RZ ;  /* 0x00000002550c7210 */ /* 0x004fc40007fde0ff */
[CC--:B----4-:R-:W-:Y:S02]  /*38fd0*/  IADD3 R10, P4, R86.reuse, R2.reuse, RZ ;  /* 0x00000002560a7210 */ /* 0x0d0fe40007f9e0ff */
[-C--:B------:R-:W-:Y:S02]  /*38fe0*/  LEA.HI.X.SX32 R13, R85, R3.reuse, 0x1, P6 ;  /* 0x00000003550d7211 */ /* 0x080fe400030f0eff */
[CC--:B-1----:R-:W-:Y:S02]  /*38ff0*/  IADD3 R8, P5, R87.reuse, R2.reuse, RZ ;  /* 0x0000000257087210 */ /* 0x0c2fe40007fbe0ff */
[-C--:B------:R-:W-:Y:S02]  /*39000*/  LEA.HI.X.SX32 R11, R86, R3.reuse, 0x1, P4 ;  /* 0x00000003560b7211 */ /* 0x080fe400020f0eff */
[----:B------:R-:W-:Y:S01]  /*39010*/  LEA.HI.X.SX32 R9, R87, R3, 0x1, P5 ;  /* 0x0000000357097211 */ /* 0x000fe200028f0eff */
[----:B------:R1:W-:Y:S01]  /*39020*/  STL.64 [R1+0xaa0], R12 ;  /* 0x000aa00c01007387 */ /* 0x0003e20000100a00 */
[----:B------:R-:W2:Y:S03]  /*39030*/  LDC R87, c[0x0][0x278] ;  /* 0x00009e00ff577b82 */ /* 0x000ea60000000800 */
[----:B------:R4:W-:Y:S04]  /*39040*/  STL.64 [R1+0xa98], R10 ;  /* 0x000a980a01007387 */ /* 0x0009e80000100a00 */
[----:B------:R0:W-:Y:S01]  /*39050*/  STL.64 [R1+0xa90], R8 ;  /* 0x000a900801007387 */ /* 0x0001e20000100a00 */
[----:B-1----:R-:W-:-:S02]  /*39060*/  IADD3 R12, P6, R88, R2, RZ ;  /* 0x00000002580c7210 */ /* 0x002fc40007fde0ff */
[CC--:B----4-:R-:W-:Y:S02]  /*39070*/  IADD3 R10, P4, R89.reuse, R2.reuse, RZ ;  /* 0x00000002590a7210 */ /* 0x0d0fe40007f9e0ff */
[-C--:B------:R-:W-:Y:S02]  /*39080*/  LEA.HI.X.SX32 R13, R88, R3.reuse, 0x1, P6 ;  /* 0x00000003580d7211 */ /* 0x080fe400030f0eff */
[CC--:B0-----:R-:W-:Y:S01]  /*39090*/  IADD3 R8, P5, R90.reuse, R2.reuse, RZ ;  /* 0x000000025a087210 */ /* 0x0c1fe20007fbe0ff */
        /* <DEDUP_REMOVED lines=28> */
[----:B--2---:R-:W-:-:S02]  /*39260*/  IADD3 R12, P6, R97, R2, RZ ;  /* 0x00000002610c7210 */ /* 0x004fc40007fde0ff */
[CC--:B----4-:R-:W-:Y:S02]  /*39270*/  IADD3 R10, P4, R98.reuse, R2.reuse, RZ ;  /* 0x00000002620a7210 */ /* 0x0d0fe40007f9e0ff */
[-C--:B------:R-:W-:Y:S02]  /*39280*/  LEA.HI.X.SX32 R13, R97, R3.reuse, 0x1, P6 ;  /* 0x00000003610d7211 */ /* 0x080fe400030f0eff */
[-C--:B-1----:R-:W-:Y:S01]  /*39290*/  IADD3 R8, P5, R99, R2.reuse, RZ ;  /* 0x0000000263087210 */ /* 0x082fe20007fbe0ff */
[----:B------:R-:W-:Y:S01]  /*392a0*/  IMAD R73, R67, 0x1bd, RZ ;  /* 0x000001bd43497824 */ /* 0x000fe200078e02ff */
[-C--:B------:R-:W-:Y:S01]  /*392b0*/  LEA.HI.X.SX32 R11, R98, R3.reuse, 0x1, P4 ;  /* 0x00000003620b7211 */ /* 0x080fe200020f0eff */
[----:B------:R-:W1:Y:S01]  /*392c0*/  LDC R97, c[0x0][0x278] ;  /* 0x00009e00ff617b82 */ /* 0x000e620000000800 */
[----:B------:R-:W-:Y:S01]  /*392d0*/  LEA.HI.X.SX32 R9, R99, R3, 0x1, P5 ;  /* 0x0000000363097211 */ /* 0x000fe200028f0eff */
[----:B------:R2:W-:Y:S04]  /*392e0*/  STL.64 [R1+0xa40], R12 ;  /* 0x000a400c01007387 */ /* 0x0005e80000100a00 */
[----:B------:R4:W-:Y:S01]  /*392f0*/  STL.64 [R1+0xa38], R10 ;  /* 0x000a380a01007387 */ /* 0x0009e20000100a00 */
[----:B------:R-:W-:Y:S01]  /*39300*/  IMAD R77, R71, 0x1bf, RZ ;  /* 0x000001bf474d7824 */ /* 0x000fe200078e02ff */
[----:B------:R-:W1:Y:S02]  /*39310*/  LDC R98, c[0x0][0x278] ;  /* 0x00009e00ff627b82 */ /* 0x000e640000000800 */
[----:B------:R0:W-:Y:S01]  /*39320*/  STL.64 [R1+0xa30], R8 ;  /* 0x000a300801007387 */ /* 0x0001e20000100a00 */
[----:B--2---:R-:W-:-:S02]  /*39330*/  IADD3 R12, P6, R152, R2, RZ ;  /* 0x00000002980c7210 */ /* 0x004fc40007fde0ff */
[CC--:B----4-:R-:W-:Y:S02]  /*39340*/  IADD3 R10, P4, R153.reuse, R2.reuse, RZ ;  /* 0x00000002990a7210 */ /* 0x0d0fe40007f9e0ff */
[-C--:B------:R-:W-:Y:S02]  /*39350*/  LEA.HI.X.SX32 R13, R152, R3.reuse, 0x1, P6 ;  /* 0x00000003980d7211 */ /* 0x080fe400030f0eff */
[CC--:B0-----:R-:W-:Y:S02]  /*39360*/  IADD3 R8, P5, R154.reuse, R2.reuse, RZ ;  /* 0x000000029a087210 */ /* 0x0c1fe40007fbe0ff */
        /* <DEDUP_REMOVED lines=9> */
[-C--:B---3--:R-:W-:Y:S01]  /*39400*/  IADD3 R8, P5, R157, R2.reuse, RZ ;  /* 0x000000029d087210 */ /* 0x088fe20007fbe0ff */
[----:B------:R-:W-:Y:S01]  /*39410*/  IMAD R78, R75, 0x1c0, RZ ;  /* 0x000001c04b4e7824 */ /* 0x000fe200078e02ff */
[-C--:B------:R-:W-:Y:S01]  /*39420*/  LEA.HI.X.SX32 R11, R156, R3.reuse, 0x1, P4 ;  /* 0x000000039c0b7211 */ /* 0x080fe200020f0eff */
[----:B------:R-:W0:Y:S01]  /*39430*/  LDC R155, c[0x0][0x278] ;  /* 0x00009e00ff9b7b82 */ /* 0x000e220000000800 */
        /* <DEDUP_REMOVED lines=9> */
[CC--:B-1----:R-:W-:Y:S02]  /*394d0*/  IADD3 R8, P5, R160.reuse, R2.reuse, RZ ;  /* 0x00000002a0087210 */ /* 0x0c2fe40007fbe0ff */
[-C--:B------:R-:W-:Y:S02]  /*394e0*/  LEA.HI.X.SX32 R11, R159, R3.reuse, 0x1, P4 ;  /* 0x000000039f0b7211 */ /* 0x080fe400020f0eff */
[----:B------:R-:W-:Y:S01]  /*394f0*/  LEA.HI.X.SX32 R9, R160, R3, 0x1, P5 ;  /* 0x00000003a0097211 */ /* 0x000fe200028f0eff */
[----:B------:R1:W-:Y:S01]  /*39500*/  STL.64 [R1+0x9f8], R12 ;  /* 0x0009f80c01007387 */ /* 0x0003e20000100a00 */
[----:B------:R-:W-:Y:S01]  /*39510*/  IMAD R82, R79, 0x1c2, RZ ;  /* 0x000001c24f527824 */ /* 0x000fe200078e02ff */
[----:B------:R-:W3:Y:S02]  /*39520*/  LDC R159, c[0x0][0x278] ;  /* 0x00009e00ff9f7b82 */ /* 0x000ee40000000800 */
[----:B------:R4:W-:Y:S04]  /*39530*/  STL.64 [R1+0x9f0], R10 ;  /* 0x0009f00a01007387 */ /* 0x0009e80000100a00 */
[----:B------:R2:W-:Y:S01]  /*39540*/  STL.64 [R1+0x9e8], R8 ;  /* 0x0009e80801007387 */ /* 0x0005e20000100a00 */
[----:B-1----:R-:W-:-:S02]  /*39550*/  IADD3 R12, P6, R161, R2, RZ ;  /* 0x00000002a10c7210 */ /* 0x002fc40007fde0ff */
[-C--:B----4-:R-:W-:Y:S02]  /*39560*/  IADD3 R10, P4, R162, R2.reuse, RZ ;  /* 0x00000002a20a7210 */ /* 0x090fe40007f9e0ff */
[-C--:B------:R-:W-:Y:S02]  /*39570*/  LEA.HI.X.SX32 R13, R161, R3.reuse, 0x1, P6 ;  /* 0x00000003a10d7211 */ /* 0x080fe400030f0eff */
[CC--:B--2---:R-:W-:Y:S01]  /*39580*/  IADD3 R8, P5, R163.reuse, R2.reuse, RZ ;  /* 0x00000002a3087210 */ /* 0x0c4fe20007fbe0ff */
        /* <DEDUP_REMOVED lines=68> */
[----:B------:R-:W-:Y:S01]  /*399d0*/  IMAD R154, R97, 0x1cc, RZ ;  /* 0x000001cc619a7824 */ /* 0x000fe200078e02ff */
[----:B------:R-:W2:Y:S01]  /*399e0*/  LDC R178, c[0x0][0x278] ;  /* 0x00009e00ffb27b82 */ /* 0x000ea20000000800 */
[----:B0-----:R-:W-:-:S02]  /*399f0*/  IADD3 R12, P6, R179, R2, RZ ;  /* 0x00000002b30c7210 */ /* 0x001fc40007fde0ff */
[CC--:B----4-:R-:W-:Y:S02]  /*39a00*/  IADD3 R10, P4, R180.reuse, R2.reuse, RZ ;  /* 0x00000002b40a7210 */ /* 0x0d0fe40007f9e0ff */
[-C--:B------:R-:W-:Y:S02]  /*39a10*/  LEA.HI.X.SX32 R13, R179, R3.reuse, 0x1, P6 ;  /* 0x00000003b30d7211 */ /* 0x080fe400030f0eff */
[CC--:B---3--:R-:W-:Y:S02]  /*39a20*/  IADD3 R8, P5, R181.reuse, R2.reuse, RZ ;  /* 0x00000002b5087210 */ /* 0x0c8fe40007fbe0ff */
[-C--:B------:R-:W-:Y:S02]  /*39a30*/  LEA.HI.X.SX32 R11, R180, R3.reuse, 0x1, P4 ;  /* 0x00000003b40b7211 */ /* 0x080fe400020f0eff */
[----:B------:R-:W-:Y:S01]  /*39a40*/  LEA.HI.X.SX32 R9, R181, R3, 0x1, P5 ;  /* 0x00000003b5097211 */ /* 0x000fe200028f0eff */
[----:B------:R0:W-:Y:S01]  /*39a50*/  STL.64 [R1+0x950], R12 ;  /* 0x0009500c01007387 */ /* 0x0001e20000100a00 */
[----:B------:R-:W3:Y:S03]  /*39a60*/  LDC R181, c[0x0][0x278] ;  /* 0x00009e00ffb57b82 */ /* 0x000ee60000000800 */
[----:B------:R4:W-:Y:S04]  /*39a70*/  STL.64 [R1+0x948], R10 ;  /* 0x0009480a01007387 */ /* 0x0009e80000100a00 */
[----:B------:R1:W-:Y:S01]  /*39a80*/  STL.64 [R1+0x940], R8 ;  /* 0x0009400801007387 */ /* 0x0003e20000100a00 */
[----:B0-----:R-:W-:-:S02]  /*39a90*/  IADD3 R12, P6, R182, R2, RZ ;  /* 0x00000002b60c7210 */ /* 0x001fc40007fde0ff */
[CC--:B----4-:R-:W-:Y:S02]  /*39aa0*/  IADD3 R10, P4, R183.reuse, R2.reuse, RZ ;  /* 0x00000002b70a7210 */ /* 0x0d0fe40007f9e0ff */
[-C--:B------:R-:W-:Y:S02]  /*39ab0*/  LEA.HI.X.SX32 R13, R182, R3.reuse, 0x1, P6 ;  /* 0x00000003b60d7211 */ /* 0x080fe400030f0eff */
[CC--:B-1----:R-:W-:Y:S02]  /*39ac0*/  IADD3 R8, P5, R184.reuse, R2.reuse, RZ ;  /* 0x00000002b8087210 */ /* 0x0c2fe40007fbe0ff */
[-C--:B------:R-:W-:Y:S02]  /*39ad0*/  LEA.HI.X.SX32 R11, R183, R3.reuse, 0x1, P4 ;  /* 0x00000003b70b7211 */ /* 0x080fe400020f0eff */
[----:B------:R-:W-:Y:S01]  /*39ae0*/  LEA.HI.X.SX32 R9, R184, R3, 0x1, P5 ;  /* 0x00000003b8097211 */ /* 0x000fe200028f0eff */
[----:B------:R0:W-:Y:S01]  /*39af0*/  STL.64 [R1+0x938], R12 ;  /* 0x0009380c01007387 */ /* 0x0001e20000100a00 */
[----:B------:R-:W-:Y:S01]  /*39b00*/  IMAD R157, R153, 0x1cd, RZ ;  /* 0x000001cd999d7824 */ /* 0x000fe200078e02ff */
[----:B------:R-:W1:Y:S02]  /*39b10*/  LDC R183, c[0x0][0x278] ;  /* 0x00009e00ffb77b82 */ /* 0x000e640000000800 */
[----:B------:R4:W-:Y:S04]  /*39b20*/  STL.64 [R1+0x930], R10 ;  /* 0x0009300a01007387 */ /* 0x0009e80000100a00 */
[----:B------:R2:W-:Y:S01]  /*39b30*/  STL.64 [R1+0x928], R8 ;  /* 0x0009280801007387 */ /* 0x0005e20000100a00 */
[----:B------:R-:W-:Y:S01]  /*39b40*/  IMAD R158, R98, 0x1ce, RZ ;  /* 0x000001ce629e7824 */ /* 0x000fe200078e02ff */
[----:B------:R-:W1:Y:S01]  /*39b50*/  LDC R184, c[0x0][0x278] ;  /* 0x00009e00ffb87b82 */ /* 0x000e620000000800 */
        /* <DEDUP_REMOVED lines=14> */
[CC--:B---3--:R-:W-:Y:S02]  /*39c40*/  IADD3 R8, P5, R190.reuse, R2.reuse, RZ ;  /* 0x00000002be087210 */ /* 0x0c8fe40007fbe0ff */
[-C--:B------:R-:W-:Y:S02]  /*39c50*/  LEA.HI.X.SX32 R11, R189, R3.reuse, 0x1, P4 ;  /* 0x00000003bd0b7211 */ /* 0x080fe400020f0eff */
[----:B------:R-:W-:Y:S01]  /*39c60*/  LEA.HI.X.SX32 R9, R190, R3, 0x1, P5 ;  /* 0x00000003be097211 */ /* 0x000fe200028f0eff */
[----:B------:R0:W-:Y:S01]  /*39c70*/  STL.64 [R1+0x908], R12 ;  /* 0x0009080c01007387 */ /* 0x0001e20000100a00 */
[----:B------:R-:W-:Y:S01]  /*39c80*/  IMAD R163, R159, 0x1d0, RZ ;  /* 0x000001d09fa37824 */ /* 0x000fe200078e02ff */
[----:B------:R-:W3:Y:S02]  /*39c90*/  LDC R189, c[0x0][0x278] ;  /* 0x00009e00ffbd7b82 */ /* 0x000ee40000000800 */
[----:B------:R4:W-:Y:S04]  /*39ca0*/  STL.64 [R1+0x900], R10 ;  /* 0x0009000a01007387 */ /* 0x0009e80000100a00 */
[----:B------:R1:W-:Y:S01]  /*39cb0*/  STL.64 [R1+0x8f8], R8 ;  /* 0x0008f80801007387 */ /* 0x0003e20000100a00 */
[----:B------:R-:W-:Y:S01]  /*39cc0*/  IMAD R164, R156, 0x1d1, RZ ;  /* 0x000001d19ca47824 */ /* 0x000fe200078e02ff */
[----:B------:R-:W3:Y:S01]  /*39cd0*/  LDC R190, c[0x0][0x278] ;  /* 0x00009e00ffbe7b82 */ /* 0x000ee20000000800 */
        /* <DEDUP_REMOVED lines=86> */
[-C--:B--2---:R-:W-:Y:S01]  /*3a240*/  IADD3 R8, P5, R214, R2.reuse, RZ ;  /* 0x00000002d6087210 */ /* 0x084fe20007fbe0ff */
[----:B------:R-:W-:Y:S01]  /*3a250*/  IMAD R186, R178, 0x1dc, RZ ;  /* 0x000001dcb2ba7824 */ /* 0x000fe200078e02ff */
[-C--:B------:R-:W-:Y:S01]  /*3a260*/  LEA.HI.X.SX32 R11, R213, R3.reuse, 0x1, P4 ;  /* 0x00000003d50b7211 */ /* 0x080fe200020f0eff */
[----:B------:R-:W-:Y:S01]  /*3a270*/  IMAD R188, R183, 0x1dd, RZ ;  /* 0x000001ddb7bc7824 */ /* 0x000fe200078e02ff */
        /* <DEDUP_REMOVED lines=9> */
[CC--:B---3--:R-:W-:Y:S01]  /*3a310*/  IADD3 R8, P5, R217.reuse, R2.reuse, RZ ;  /* 0x00000002d9087210 */ /* 0x0c8fe20007fbe0ff */
[----:B------:R-:W0:Y:S01]  /*3a320*/  LDC R215, c[0x0][0x278] ;  /* 0x00009e00ffd77b82 */ /* 0x000e220000000800 */
[-C--:B------:R-:W-:Y:S02]  /*3a330*/  LEA.HI.X.SX32 R11, R216, R3.reuse, 0x1, P4 ;  /* 0x00000003d80b7211 */ /* 0x080fe400020f0eff */
[----:B------:R-:W-:Y:S01]  /*3a340*/  LEA.HI.X.SX32 R9, R217, R3, 0x1, P5 ;  /* 0x00000003d9097211 */ /* 0x000fe200028f0eff */
[----:B------:R3:W-:Y:S04]  /*3a350*/  STL.64 [R1+0x830], R12 ;  /* 0x0008300c01007387 */ /* 0x0007e80000100a00 */
[----:B------:R4:W-:Y:S01]  /*3a360*/  STL.64 [R1+0x828], R10 ;  /* 0x0008280a01007387 */ /* 0x0009e20000100a00 */
[----:B------:R-:W-:Y:S01]  /*3a370*/  IMAD R192, R184, 0x1df, RZ ;  /* 0x000001dfb8c07824 */ /* 0x000fe200078e02ff */
[----:B------:R-:W2:Y:S02]  /*3a380*/  LDC R217, c[0x0][0x278] ;  /* 0x00009e00ffd97b82 */ /* 0x000ea40000000800 */
[----:B------:R1:W-:Y:S01]  /*3a390*/  STL.64 [R1+0x820], R8 ;  /* 0x0008200801007387 */ /* 0x0003e20000100a00 */
[----:B---3--:R-:W-:-:S02]  /*3a3a0*/  IADD3 R12, P6, R218, R2, RZ ;  /* 0x00000002da0c7210 */ /* 0x008fc40007fde0ff */
[-C--:B----4-:R-:W-:Y:S02]  /*3a3b0*/  IADD3 R10, P4, R219, R2.reuse, RZ ;  /* 0x00000002db0a7210 */ /* 0x090fe40007f9e0ff */
[-C--:B------:R-:W-:Y:S02]  /*3a3c0*/  LEA.HI.X.SX32 R13, R218, R3.reuse, 0x1, P6 ;  /* 0x00000003da0d7211 */ /* 0x080fe400030f0eff */
[CC--:B-1----:R-:W-:Y:S01]  /*3a3d0*/  IADD3 R8, P5, R220.reuse, R2.reuse, RZ ;  /* 0x00000002dc087210 */ /* 0x0c2fe20007fbe0ff */
[----:B------:R-:W-:Y:S01]  /*3a3e0*/  IMAD R194, R189, 0x1e0, RZ ;  /* 0x000001e0bdc27824 */ /* 0x000fe200078e02ff */
[-C--:B------:R-:W-:Y:S01]  /*3a3f0*/  LEA.HI.X.SX32 R11, R219, R3.reuse, 0x1, P4 ;  /* 0x00000003db0b7211 */ /* 0x080fe200020f0eff */
[----:B------:R-:W-:Y:S01]  /*3a400*/  IMAD R197, R193, 0x1e1, RZ ;  /* 0x000001e1c1c57824 */ /* 0x000fe200078e02ff */
[----:B------:R-:W-:Y:S01]  /*3a410*/  LEA.HI.X.SX32 R9, R220, R3, 0x1, P5 ;  /* 0x00000003dc097211 */ /* 0x000fe200028f0eff */
[----:B------:R1:W-:Y:S01]  /*3a420*/  STL.64 [R1+0x818], R12 ;  /* 0x0008180c01007387 */ /* 0x0003e20000100a00 */
[----:B------:R-:W3:Y:S03]  /*3a430*/  LDC R218, c[0x0][0x278] ;  /* 0x00009e00ffda7b82 */ /* 0x000ee60000000800 */
        /* <DEDUP_REMOVED lines=10> */
[----:B------:R4:W-:Y:S01]  /*3a4e0*/  STL.64 [R1+0x7f8], R10 ;  /* 0x0007f80a01007387 */ /* 0x0009e20000100a00 */
[----:B------:R-:W-:Y:S01]  /*3a4f0*/  IMAD R198, R190, 0x1e2, RZ ;  /* 0x000001e2bec67824 */ /* 0x000fe200078e02ff */
[----:B------:R-:W3:Y:S02]  /*3a500*/  LDC R223, c[0x0][0x278] ;  /* 0x00009e00ffdf7b82 */ /* 0x000ee40000000800 */
[----:B------:R2:W-:Y:S01]  /*3a510*/  STL.64 [R1+0x7f0], R8 ;  /* 0x0007f00801007387 */ /* 0x0005e20000100a00 */
[----:B-1----:R-:W-:-:S02]  /*3a520*/  IADD3 R12, P6, R224, R2, RZ ;  /* 0x00000002e00c7210 */ /* 0x002fc40007fde0ff */
[-C--:B----4-:R-:W-:Y:S02]  /*3a530*/  IADD3 R10, P4, R225, R2.reuse, RZ ;  /* 0x00000002e10a7210 */ /* 0x090fe40007f9e0ff */
[-C--:B------:R-:W-:Y:S02]  /*3a540*/  LEA.HI.X.SX32 R13, R224, R3.reuse, 0x1, P6 ;  /* 0x00000003e00d7211 */ /* 0x080fe400030f0eff */
[CC--:B--2---:R-:W-:Y:S01]  /*3a550*/  IADD3 R8, P5, R226.reuse, R2.reuse, RZ ;  /* 0x00000002e2087210 */ /* 0x0c4fe20007fbe0ff */
[----:B------:R-:W-:Y:S01]  /*3a560*/  IMAD R200, R195, 0x1e3, RZ ;  /* 0x000001e3c3c87824 */ /* 0x000fe200078e02ff */
[-C--:B------:R-:W-:Y:S01]  /*3a570*/  LEA.HI.X.SX32 R11, R225, R3.reuse, 0x1, P4 ;  /* 0x00000003e10b7211 */ /* 0x080fe200020f0eff */
[----:B------:R-:W-:Y:S01]  /*3a580*/  IMAD R203, R199, 0x1e4, RZ ;  /* 0x000001e4c7cb7824 */ /* 0x000fe200078e02ff */
        /* <DEDUP_REMOVED lines=17> */
[----:B-1----:R-:W-:-:S02]  /*3a6a0*/  IADD3 R12, P6, R230, R2, RZ ;  /* 0x00000002e60c7210 */ /* 0x002fc40007fde0ff */
[-C--:B----4-:R-:W-:Y:S02]  /*3a6b0*/  IADD3 R10, P4, R231, R2.reuse, RZ ;  /* 0x00000002e70a7210 */ /* 0x090fe40007f9e0ff */
[-C--:B------:R-:W-:Y:S02]  /*3a6c0*/  LEA.HI.X.SX32 R13, R230, R3.reuse, 0x1, P6 ;  /* 0x00000003e60d7211 */ /* 0x080fe400030f0eff */
[CC--:B---3--:R-:W-:Y:S01]  /*3a6d0*/  IADD3 R8, P5, R232.reuse, R2.reuse, RZ ;  /* 0x00000002e8087210 */ /* 0x0c8fe20007fbe0ff */
        /* <DEDUP_REMOVED lines=58> */
[CC--:B0-----:R-:W-:Y:S01]  /*3aa80*/  IADD3 R8, P5, R247.reuse, R2.reuse, RZ ;  /* 0x00000002f7087210 */ /* 0x0c1fe20007fbe0ff */
[----:B------:R-:W-:Y:S01]  /*3aa90*/  IMAD R220, R212, 0x1ed, RZ ;  /* 0x000001edd4dc7824 */ /* 0x000fe200078e02ff */
[-C--:B------:R-:W-:Y:S01]  /*3aaa0*/  LEA.HI.X.SX32 R11, R246, R3.reuse, 0x1, P4 ;  /* 0x00000003f60b7211 */ /* 0x080fe200020f0eff */
[----:B------:R-:W0:Y:S01]  /*3aab0*/  LDC R245, c[0x0][0x278] ;  /* 0x00009e00fff57b82 */ /* 0x000e220000000800 */
[----:B------:R-:W-:Y:S01]  /*3aac0*/  LEA.HI.X.SX32 R9, R247, R3, 0x1, P5 ;  /* 0x00000003f7097211 */ /* 0x000fe200028f0eff */
[----:B------:R-:W-:Y:S04]  /*3aad0*/  STL.64 [R1+0x740], R12 ;  /* 0x0007400c01007387 */ /* 0x000fe80000100a00 */
[----:B------:R-:W-:Y:S01]  /*3aae0*/  STL.64 [R1+0x738], R10 ;  /* 0x0007380a01007387 */ /* 0x000fe20000100a00 */
[----:B------:R-:W-:Y:S01]  /*3aaf0*/  IMAD R222, R217, 0x1ee, RZ ;  /* 0x000001eed9de7824 */ /* 0x000fe200078e02ff */
[----:B------:R-:W1:Y:S02]  /*3ab00*/  LDC R246, c[0x0][0x278] ;  /* 0x00009e00fff67b82 */ /* 0x000e640000000800 */
[----:B------:R4:W-:Y:S06]  /*3ab10*/  STL.64 [R1+0x730], R8 ;  /* 0x0007300801007387 */ /* 0x0009ec0000100a00 */
[----:B----4-:R-:W4:Y:S01]  /*3ab20*/  LDC R8, c[0x0][0x278] ;  /* 0x00009e00ff087b82 */ /* 0x010f220000000800 */
[----:B------:R-:W-:-:S02]  /*3ab30*/  IADD3 R12, P6, R248, R2, RZ ;  /* 0x00000002f80c7210 */ /* 0x000fc40007fde0ff */
[CC--:B------:R-:W-:Y:S02]  /*3ab40*/  IADD3 R10, P4, R249.reuse, R2.reuse, RZ ;  /* 0x00000002f90a7210 */ /* 0x0c0fe40007f9e0ff */
[-C--:B------:R-:W-:Y:S02]  /*3ab50*/  LEA.HI.X.SX32 R13, R248, R3.reuse, 0x1, P6 ;  /* 0x00000003f80d7211 */ /* 0x080fe400030f0eff */
[----:B------:R-:W-:Y:S01]  /*3ab60*/  LEA.HI.X.SX32 R11, R249, R3, 0x1, P4 ;  /* 0x00000003f90b7211 */ /* 0x000fe200020f0eff */
[----:B------:R-:W2:Y:S01]  /*3ab70*/  LDC R9, c[0x0][0x278] ;  /* 0x00009e00ff097b82 */ /* 0x000ea20000000800 */
[----:B----4-:R-:W-:Y:S01]  /*3ab80*/  IMAD R20, R8, 0xc1, RZ ;  /* 0x000000c108147824 */ /* 0x010fe200078e02ff */
[----:B------:R-:W-:Y:S06]  /*3ab90*/  STL.64 [R1+0x728], R12 ;  /* 0x0007280c01007387 */ /* 0x000fec0000100a00 */
[----:B------:R-:W4:Y:S01]  /*3aba0*/  LDC R8, c[0x0][0x278] ;  /* 0x00009e00ff087b82 */ /* 0x000f220000000800 */
[----:B------:R3:W-:Y:S01]  /*3abb0*/  STL.64 [R1+0x720], R10 ;  /* 0x0007200a01007387 */ /* 0x0007e20000100a00 */
[----:B------:R-:W-:Y:S01]  /*3abc0*/  IADD3 R14, P5, R250, R2, RZ ;  /* 0x00000002fa0e7210 */ /* 0x000fe20007fbe0ff */
[----:B------:R-:W-:-:S02]  /*3abd0*/  IMAD R225, R221, 0x1ef, RZ ;  /* 0x000001efdde17824 */ /* 0x000fc400078e02ff */
[----:B------:R-:W-:-:S03]  /*3abe0*/  IMAD R226, R218, 0x1f0, RZ ;  /* 0x000001f0dae27824 */ /* 0x000fc600078e02ff */
[----:B------:R-:W1:Y:S08]  /*3abf0*/  LDC R249, c[0x0][0x278] ;  /* 0x00009e00fff97b82 */ /* 0x000e700000000800 */
[----:B---3--:R-:W3:Y:S01]  /*3ac00*/  LDC R10, c[0x0][0x278] ;  /* 0x00009e00ff0a7b82 */ /* 0x008ee20000000800 */
[----:B----4-:R-:W-:-:S07]  /*3ac10*/  IMAD R11, R8, 0xc3, RZ ;  /* 0x000000c3080b7824 */ /* 0x010fce00078e02ff */
[----:B------:R-:W4:Y:S01]  /*3ac20*/  LDC R8, c[0x0][0x278] ;  /* 0x00009e00ff087b82 */ /* 0x000f220000000800 */
[----:B--2---:R-:W-:Y:S01]  /*3ac30*/  IMAD R9, R9, 0xc0, RZ ;  /* 0x000000c009097824 */ /* 0x004fe200078e02ff */
[CC--:B------:R-:W-:Y:S02]  /*3ac40*/  IADD3 R12, P6, R251.reuse, R2.reuse, RZ ;  /* 0x00000002fb0c7210 */ /* 0x0c0fe40007fde0ff */
[-C--:B------:R-:W-:Y:S02]  /*3ac50*/  LEA.HI.X.SX32 R15, R250, R3.reuse, 0x1, P5 ;  /* 0x00000003fa0f7211 */ /* 0x080fe400028f0eff */
[----:B------:R-:W-:Y:S02]  /*3ac60*/  LEA.HI.X.SX32 R13, R251, R3, 0x1, P6 ;  /* 0x00000003fb0d7211 */ /* 0x000fe400030f0eff */
[----:B------:R-:W-:Y:S01]  /*3ac70*/  IADD3 R16, P4, R9, R2, RZ ;  /* 0x0000000209107210 */ /* 0x000fe20007f9e0ff */
[----:B------:R2:W-:Y:S01]  /*3ac80*/  STL.64 [R1+0x718], R14 ;  /* 0x0007180e01007387 */ /* 0x0005e20000100a00 */
[----:B---3--:R-:W-:-:S03]  /*3ac90*/  IMAD R10, R10, 0xc2, RZ ;  /* 0x000000c20a0a7824 */ /* 0x008fc600078e02ff */
[----:B------:R3:W-:Y:S01]  /*3aca0*/  STL.64 [R1+0x710], R12 ;  /* 0x0007100c01007387 */ /* 0x0007e20000100a00 */
[-C--:B------:R-:W-:Y:S01]  /*3acb0*/  LEA.HI.X.SX32 R17, R9, R3.reuse, 0x1, P4 ;  /* 0x0000000309117211 */ /* 0x080fe200020f0eff */
[----:B----4-:R-:W-:Y:S01]  /*3acc0*/  IMAD R8, R8, 0xc4, RZ ;  /* 0x000000c408087824 */ /* 0x010fe200078e02ff */
[-C--:B--2---:R-:W-:Y:S01]  /*3acd0*/  IADD3 R14, P5, R20, R2.reuse, RZ ;  /* 0x00000002140e7210 */ /* 0x084fe20007fbe0ff */
[----:B------:R-:W2:Y:S01]  /*3ace0*/  LDC R9, c[0x0][0x278] ;  /* 0x00009e00ff097b82 */ /* 0x000ea20000000800 */
[----:B---3--:R-:W-:Y:S02]  /*3acf0*/  IADD3 R12, P6, R10, R2, RZ ;  /* 0x000000020a0c7210 */ /* 0x008fe40007fde0ff */
[-C--:B------:R-:W-:Y:S01]  /*3ad00*/  LEA.HI.X.SX32 R15, R20, R3.reuse, 0x1, P5 ;  /* 0x00000003140f7211 */ /* 0x080fe200028f0eff */
[----:B------:R-:W-:Y:S01]  /*3ad10*/  STL.64 [R1+0x708], R16 ;  /* 0x0007081001007387 */ /* 0x000fe20000100a00 */
[----:B------:R-:W-:-:S03]  /*3ad20*/  LEA.HI.X.SX32 R13, R10, R3, 0x1, P6 ;  /* 0x000000030a0d7211 */ /* 0x000fc600030f0eff */
[----:B------:R3:W-:Y:S01]  /*3ad30*/  STL.64 [R1+0x700], R14 ;  /* 0x0007000e01007387 */ /* 0x0007e20000100a00 */
[----:B------:R-:W4:Y:S01]  /*3ad40*/  LDC R10, c[0x0][0x278] ;  /* 0x00009e00ff0a7b82 */ /* 0x000f220000000800 */
[----:B------:R-:W-:Y:S02]  /*3ad50*/  IMAD R228, R223, 0x1f1, RZ ;  /* 0x000001f1dfe47824 */ /* 0x000fe400078e02ff */
[----:B------:R-:W-:Y:S02]  /*3ad60*/  IMAD R231, R227, 0x1f2, RZ ;  /* 0x000001f2e3e77824 */ /* 0x000fe400078e02ff */
[----:B------:R-:W-:Y:S02]  /*3ad70*/  IMAD R232, R224, 0x1f3, RZ ;  /* 0x000001f3e0e87824 */ /* 0x000fe400078e02ff */
[----:B------:R-:W-:Y:S01]  /*3ad80*/  IMAD R234, R229, 0x1f4, RZ ;  /* 0x000001f4e5ea7824 */ /* 0x000fe200078e02ff */
[----:B------:R-:W1:Y:S01]  /*3ad90*/  LDC R251, c[0x0][0x278] ;  /* 0x00009e00fffb7b82 */ /* 0x000e620000000800 */
[----:B---3--:R-:W-:-:S04]  /*3ada0*/  IADD3 R14, P5, R8, R2, RZ ;  /* 0x00000002080e7210 */ /* 0x008fc80007fbe0ff */
[----:B------:R-:W-:-:S03]  /*3adb0*/  LEA.HI.X.SX32 R15, R8, R3, 0x1, P5 ;  /* 0x00000003080f7211 */ /* 0x000fc600028f0eff */
[----:B------:R-:W3:Y:S01]  /*3adc0*/  LDC R8, c[0x0][0x278] ;  /* 0x00009e00ff087b82 */ /* 0x000ee20000000800 */
[----:B------:R-:W-:Y:S01]  /*3add0*/  IADD3 R16, P4, R11, R2, RZ ;  /* 0x000000020b107210 */ /* 0x000fe20007f9e0ff */
[----:B--2---:R-:W-:Y:S01]  /*3ade0*/  IMAD R20, R9, 0xc5, RZ ;  /* 0x000000c509147824 */ /* 0x004fe200078e02ff */
[----:B------:R2:W-:Y:S02]  /*3adf0*/  STL.64 [R1+0x6f8], R12 ;  /* 0x0006f80c01007387 */ /* 0x0005e40000100a00 */
[----:B------:R-:W-:-:S03]  /*3ae00*/  LEA.HI.X.SX32 R17, R11, R3, 0x1, P4 ;  /* 0x000000030b117211 */ /* 0x000fc600020f0eff */
[----:B------:R-:W0:Y:S01]  /*3ae10*/  LDC R9, c[0x0][0x278] ;  /* 0x00009e00ff097b82 */ /* 0x000e220000000800 */
[----:B----4-:R-:W-:Y:S01]  /*3ae20*/  IMAD R11, R10, 0xc7, RZ ;  /* 0x000000c70a0b7824 */ /* 0x010fe200078e02ff */
[----:B--2---:R-:W-:-:S06]  /*3ae30*/  IADD3 R12, P6, R20, R2, RZ ;  /* 0x00000002140c7210 */ /* 0x004fcc0007fde0ff */
[----:B------:R-:W2:Y:S01]  /*3ae40*/  LDC R10, c[0x0][0x278] ;  /* 0x00009e00ff0a7b82 */ /* 0x000ea20000000800 */
[----:B------:R-:W-:Y:S01]  /*3ae50*/  LEA.HI.X.SX32 R13, R20, R3, 0x1, P6 ;  /* 0x00000003140d7211 */ /* 0x000fe200030f0eff */
[----:B---3--:R-:W-:-:S06]  /*3ae60*/  IMAD R20, R8, 0xc9, RZ ;  /* 0x000000c908147824 */ /* 0x008fcc00078e02ff */
[----:B------:R-:W3:Y:S01]  /*3ae70*/  LDC R8, c[0x0][0x278] ;  /* 0x00009e00ff087b82 */ /* 0x000ee20000000800 */
[----:B------:R4:W-:Y:S01]  /*3ae80*/  STL.64 [R1+0x6f0], R16 ;  /* 0x0006f01001007387 */ /* 0x0009e20000100a00 */
[----:B0-----:R-:W-:-:S03]  /*3ae90*/  IMAD R9, R9, 0xc6, RZ ;  /* 0x000000c609097824 */ /* 0x001fc600078e02ff */
[----:B------:R0:W-:Y:S02]  /*3aea0*/  STL.64 [R1+0x6e8], R14 ;  /* 0x0006e80e01007387 */ /* 0x0001e40000100a00 */
[-C--:B----4-:R-:W-:Y:S01]  /*3aeb0*/  IADD3 R16, P4, R9, R2.reuse, RZ ;  /* 0x0000000209107210 */ /* 0x090fe20007f9e0ff */
[----:B--2---:R-:W-:Y:S01]  /*3aec0*/  IMAD R10, R10, 0xc8, RZ ;  /* 0x000000c80a0a7824 */ /* 0x004fe200078e02ff */
[----:B------:R2:W-:Y:S01]  /*3aed0*/  STL.64 [R1+0x6e0], R12 ;  /* 0x0006e00c01007387 */ /* 0x0005e20000100a00 */
[-C--:B0-----:R-:W-:Y:S02]  /*3aee0*/  IADD3 R14, P5, R11, R2.reuse, RZ ;  /* 0x000000020b0e7210 */ /* 0x081fe40007fbe0ff */
[-C--:B------:R-:W-:Y:S02]  /*3aef0*/  LEA.HI.X.SX32 R17, R9, R3.reuse, 0x1, P4 ;  /* 0x0000000309117211 */ /* 0x080fe400020f0eff */
[----:B------:R-:W0:Y:S01]  /*3af00*/  LDC R9, c[0x0][0x278] ;  /* 0x00009e00ff097b82 */ /* 0x000e220000000800 */
[-C--:B------:R-:W-:Y:S01]  /*3af10*/  LEA.HI.X.SX32 R15, R11, R3.reuse, 0x1, P5 ;  /* 0x000000030b0f7211 */ /* 0x080fe200028f0eff */
[----:B---3--:R-:W-:Y:S01]  /*3af20*/  IMAD R8, R8, 0xca, RZ ;  /* 0x000000ca08087824 */ /* 0x008fe200078e02ff */
[CC--:B--2---:R-:W-:Y:S01]  /*3af30*/  IADD3 R12, P6, R10.reuse, R2.reuse, RZ ;  /* 0x000000020a0c7210 */ /* 0x0c4fe20007fde0ff */
[----:B------:R-:W-:Y:S03]  /*3af40*/  STL.64 [R1+0x6d8], R16 ;  /* 0x0006d81001007387 */ /* 0x000fe60000100a00 */
[----:B------:R-:W-:Y:S01]  /*3af50*/  LEA.HI.X.SX32 R13, R10, R3, 0x1, P6 ;  /* 0x000000030a0d7211 */ /* 0x000fe200030f0eff */
[----:B------:R2:W-:Y:S01]  /*3af60*/  STL.64 [R1+0x6d0], R14 ;  /* 0x0006d00e01007387 */ /* 0x0005e20000100a00 */
[----:B------:R-:W3:Y:S01]  /*3af70*/  LDC R10, c[0x0][0x278] ;  /* 0x00009e00ff0a7b82 */ /* 0x000ee20000000800 */
[----:B--2---:R-:W-:-:S04]  /*3af80*/  IADD3 R14, P5, R8, R2, RZ ;  /* 0x00000002080e7210 */ /* 0x004fc80007fbe0ff */
[----:B------:R-:W-:-:S03]  /*3af90*/  LEA.HI.X.SX32 R15, R8, R3, 0x1, P5 ;  /* 0x00000003080f7211 */ /* 0x000fc600028f0eff */
[----:B------:R-:W2:Y:S01]  /*3afa0*/  LDC R8, c[0x0][0x278] ;  /* 0x00009e00ff087b82 */ /* 0x000ea20000000800 */
[C---:B------:R-:W-:Y:S01]  /*3afb0*/  IADD3 R16, P4, R20.reuse, R2, RZ ;  /* 0x0000000214107210 */ /* 0x040fe20007f9e0ff */
[----:B0-----:R-:W-:Y:S01]  /*3afc0*/  IMAD R11, R9, 0xcb, RZ ;  /* 0x000000cb090b7824 */ /* 0x001fe200078e02ff */
[----:B------:R0:W-:Y:S02]  /*3afd0*/  STL.64 [R1+0x6c8], R12 ;  /* 0x0006c80c01007387 */ /* 0x0001e40000100a00 */
[----:B------:R-:W-:-:S03]  /*3afe0*/  LEA.HI.X.SX32 R17, R20, R3, 0x1, P4 ;  /* 0x0000000314117211 */ /* 0x000fc600020f0eff */
[----:B------:R-:W4:Y:S01]  /*3aff0*/  LDC R9, c[0x0][0x278] ;  /* 0x00009e00ff097b82 */ /* 0x000f220000000800 */
[----:B---3--:R-:W-:Y:S01]  /*3b000*/  IMAD R20, R10, 0xcd, RZ ;  /* 0x000000cd0a147824 */ /* 0x008fe200078e02ff */
[----:B0-----:R-:W-:-:S06]  /*3b010*/  IADD3 R12, P6, R11, R2, RZ ;  /* 0x000000020b0c7210 */ /* 0x001fcc0007fde0ff */
[----:B------:R-:W0:Y:S01]  /*3b020*/  LDC R10, c[0x0][0x278] ;  /* 0x00009e00ff0a7b82 */ /* 0x000e220000000800 */
[----:B------:R-:W-:Y:S01]  /*3b030*/  LEA.HI.X.SX32 R13, R11, R3, 0x1, P6 ;  /* 0x000000030b0d7211 */ /* 0x000fe200030f0eff */
[----:B--2---:R-:W-:-:S06]  /*3b040*/  IMAD R11, R8, 0xcf, RZ ;  /* 0x000000cf080b7824 */ /* 0x004fcc00078e02ff */
[----:B------:R-:W2:Y:S01]  /*3b050*/  LDC R8, c[0x0][0x278] ;  /* 0x00009e00ff087b82 */ /* 0x000ea20000000800 */
[----:B------:R3:W-:Y:S01]  /*3b060*/  STL.64 [R1+0x6c0], R16 ;  /* 0x0006c01001007387 */ /* 0x0007e20000100a00 */
[----:B----4-:R-:W-:-:S03]  /*3b070*/  IMAD R9, R9, 0xcc, RZ ;  /* 0x000000cc09097824 */ /* 0x010fc600078e02ff */
[----:B------:R4:W-:Y:S02]  /*3b080*/  STL.64 [R1+0x6b8], R14 ;  /* 0x0006b80e01007387 */ /* 0x0009e40000100a00 */
[CC--:B---3--:R-:W-:Y:S01]  /*3b090*/  IADD3 R16, P4, R9.reuse, R2.reuse, RZ ;  /* 0x0000000209107210 */ /* 0x0c8fe20007f9e0ff */
[----:B0-----:R-:W-:Y:S01]  /*3b0a0*/  IMAD R10, R10, 0xce, RZ ;  /* 0x000000ce0a0a7824 */ /* 0x001fe200078e02ff */
[----:B------:R0:W-:Y:S01]  /*3b0b0*/  STL.64 [R1+0x6b0], R12 ;  /* 0x0006b00c01007387 */ /* 0x0001e20000100a00 */
[CC--:B----4-:R-:W-:Y:S02]  /*3b0c0*/  IADD3 R14, P5, R20.reuse, R2.reuse, RZ ;  /* 0x00000002140e7210 */ /* 0x0d0fe40007fbe0ff */
[-C--:B------:R-:W-:Y:S02]  /*3b0d0*/  LEA.HI.X.SX32 R17, R9, R3.reuse, 0x1, P4 ;  /* 0x0000000309117211 */ /* 0x080fe400020f0eff */
[----:B------:R-:W3:Y:S01]  /*3b0e0*/  LDC R9, c[0x0][0x278] ;  /* 0x00009e00ff097b82 */ /* 0x000ee20000000800 */
[-C--:B------:R-:W-:Y:S01]  /*3b0f0*/  LEA.HI.X.SX32 R15, R20, R3.reuse, 0x1, P5 ;  /* 0x00000003140f7211 */ /* 0x080fe200028f0eff */
[----:B--2---:R-:W-:Y:S01]  /*3b100*/  IMAD R8, R8, 0xd0, RZ ;  /* 0x000000d008087824 */ /* 0x004fe200078e02ff */
[CC--:B0-----:R-:W-:Y:S01]  /*3b110*/  IADD3 R12, P6, R10.reuse, R2.reuse, RZ ;  /* 0x000000020a0c7210 */ /* 0x0c1fe20007fde0ff */
[----:B------:R-:W-:Y:S03]  /*3b120*/  STL.64 [R1+0x6a8], R16 ;  /* 0x0006a81001007387 */ /* 0x000fe60000100a00 */
[----:B------:R-:W-:Y:S01]  /*3b130*/  LEA.HI.X.SX32 R13, R10, R3, 0x1, P6 ;  /* 0x000000030a0d7211 */ /* 0x000fe200030f0eff */
[----:B------:R0:W-:Y:S01]  /*3b140*/  STL.64 [R1+0x6a0], R14 ;  /* 0x0006a00e01007387 */ /* 0x0001e20000100a00 */
[----:B------:R-:W2:Y:S01]  /*3b150*/  LDC R10, c[0x0][0x278] ;  /* 0x00009e00ff0a7b82 */ /* 0x000ea20000000800 */
[----:B0-----:R-:W-:-:S04]  /*3b160*/  IADD3 R14, P5, R8, R2, RZ ;  /* 0x00000002080e7210 */ /* 0x001fc80007fbe0ff */
[----:B------:R-:W-:-:S03]  /*3b170*/  LEA.HI.X.SX32 R15, R8, R3, 0x1, P5 ;  /* 0x00000003080f7211 */ /* 0x000fc600028f0eff */
[----:B------:R-:W0:Y:S01]  /*3b180*/  LDC R8, c[0x0][0x278] ;  /* 0x00009e00ff087b82 */ /* 0x000e220000000800 */
[----:B------:R-:W-:Y:S01]  /*3b190*/  IADD3 R16, P4, R11, R2, RZ ;  /* 0x000000020b107210 */ /* 0x000fe20007f9e0ff */
[----:B---3--:R-:W-:Y:S01]  /*3b1a0*/  IMAD R20, R9, 0xd1, RZ ;  /* 0x000000d109147824 */ /* 0x008fe200078e02ff */
[----:B------:R3:W-:Y:S02]  /*3b1b0*/  STL.64 [R1+0x698], R12 ;  /* 0x0006980c01007387 */ /* 0x0007e40000100a00 */
[----:B------:R-:W-:-:S03]  /*3b1c0*/  LEA.HI.X.SX32 R17, R11, R3, 0x1, P4 ;  /* 0x000000030b117211 */ /* 0x000fc600020f0eff */
[----:B------:R-:W4:Y:S01]  /*3b1d0*/  LDC R9, c[0x0][0x278] ;  /* 0x00009e00ff097b82 */ /* 0x000f220000000800 */
[----:B--2---:R-:W-:Y:S01]  /*3b1e0*/  IMAD R11, R10, 0xd3, RZ ;  /* 0x000000d30a0b7824 */ /* 0x004fe200078e02ff */
[----:B---3--:R-:W-:-:S06]  /*3b1f0*/  IADD3 R12, P6, R20, R2, RZ ;  /* 0x00000002140c7210 */ /* 0x008fcc0007fde0ff */
[----:B------:R-:W2:Y:S01]  /*3b200*/  LDC R10, c[0x0][0x278] ;  /* 0x00009e00ff0a7b82 */ /* 0x000ea20000000800 */
[----:B------:R-:W-:Y:S01]  /*3b210*/  LEA.HI.X.SX32 R13, R20, R3, 0x1, P6 ;  /* 0x00000003140d7211 */ /* 0x000fe200030f0eff */
[----:B0-----:R-:W-:-:S06]  /*3b220*/  IMAD R20, R8, 0xd5, RZ ;  /* 0x000000d508147824 */ /* 0x001fcc00078e02ff */
[----:B------:R-:W0:Y:S01]  /*3b230*/  LDC R8, c[0x0][0x278] ;  /* 0x00009e00ff087b82 */ /* 0x000e220000000800 */
[----:B------:R3:W-:Y:S01]  /*3b240*/  STL.64 [R1+0x690], R16 ;  /* 0x0006901001007387 */ /* 0x0007e20000100a00 */
[----:B----4-:R-:W-:-:S03]  /*3b250*/  IMAD R9, R9, 0xd2, RZ ;  /* 0x000000d209097824 */ /* 0x010fc600078e02ff */
[----:B------:R4:W-:Y:S02]  /*3b260*/  STL.64 [R1+0x688], R14 ;  /* 0x0006880e01007387 */ /* 0x0009e40000100a00 */
[-C--:B---3--:R-:W-:Y:S01]  /*3b270*/  IADD3 R16, P4, R9, R2.reuse, RZ ;  /* 0x0000000209107210 */ /* 0x088fe20007f9e0ff */
[----:B--2---:R-:W-:Y:S01]  /*3b280*/  IMAD R10, R10, 0xd4, RZ ;  /* 0x000000d40a0a7824 */ /* 0x004fe200078e02ff */
[----:B------:R2:W-:Y:S01]  /*3b290*/  STL.64 [R1+0x680], R12 ;  /* 0x0006800c01007387 */ /* 0x0005e20000100a00 */
[-C--:B----4-:R-:W-:Y:S02]  /*3b2a0*/  IADD3 R14, P5, R11, R2.reuse, RZ ;  /* 0x000000020b0e7210 */ /* 0x090fe40007fbe0ff */
[-C--:B------:R-:W-:Y:S02]  /*3b2b0*/  LEA.HI.X.SX32 R17, R9, R3.reuse, 0x1, P4 ;  /* 0x0000000309117211 */ /* 0x080fe400020f0eff */
[----:B------:R-:W3:Y:S01]  /*3b2c0*/  LDC R9, c[0x0][0x278] ;  /* 0x00009e00ff097b82 */ /* 0x000ee20000000800 */
[-C--:B------:R-:W-:Y:S01]  /*3b2d0*/  LEA.HI.X.SX32 R15, R11, R3.reuse, 0x1, P5 ;  /* 0x000000030b0f7211 */ /* 0x080fe200028f0eff */
[----:B0-----:R-:W-:Y:S01]  /*3b2e0*/  IMAD R8, R8, 0xd6, RZ ;  /* 0x000000d608087824 */ /* 0x001fe200078e02ff */
[CC--:B--2---:R-:W-:Y:S01]  /*3b2f0*/  IADD3 R12, P6, R10.reuse, R2.reuse, RZ ;  /* 0x000000020a0c7210 */ /* 0x0c4fe20007fde0ff */
[----:B------:R-:W-:Y:S03]  /*3b300*/  STL.64 [R1+0x678], R16 ;  /* 0x0006781001007387 */ /* 0x000fe60000100a00 */
[----:B------:R-:W-:Y:S01]  /*3b310*/  LEA.HI.X.SX32 R13, R10, R3, 0x1, P6 ;  /* 0x000000030a0d7211 */ /* 0x000fe200030f0eff */
[----:B------:R0:W-:Y:S01]  /*3b320*/  STL.64 [R1+0x670], R14 ;  /* 0x0006700e01007387 */ /* 0x0001e20000100a00 */
[----:B------:R-:W2:Y:S01]  /*3b330*/  LDC R10, c[0x0][0x278] ;  /* 0x00009e00ff0a7b82 */ /* 0x000ea20000000800 */
[----:B0-----:R-:W-:-:S04]  /*3b340*/  IADD3 R14, P5, R8, R2, RZ ;  /* 0x00000002080e7210 */ /* 0x001fc80007fbe0ff */
[----:B------:R-:W-:-:S03]  /*3b350*/  LEA.HI.X.SX32 R15, R8, R3, 0x1, P5 ;  /* 0x00000003080f7211 */ /* 0x000fc600028f0eff */
[----:B------:R-:W0:Y:S01]  /*3b360*/  LDC R8, c[0x0][0x278] ;  /* 0x00009e00ff087b82 */ /* 0x000e220000000800 */
[C---:B------:R-:W-:Y:S01]  /*3b370*/  IADD3 R16, P4, R20.reuse, R2, RZ ;  /* 0x0000000214107210 */ /* 0x040fe20007f9e0ff */
        /* <DEDUP_REMOVED lines=13> */
[CC--:B---3--:R-:W-:Y:S01]  /*3b450*/  IADD3 R16, P4, R9.reuse, R2.reuse, RZ ;  /* 0x0000000209107210 */ /* 0x0c8fe20007f9e0ff */
[----:B--2---:R-:W-:Y:S01]  /*3b460*/  IMAD R10, R10, 0xda, RZ ;  /* 0x000000da0a0a7824 */ /* 0x004fe200078e02ff */
[----:B------:R2:W-:Y:S01]  /*3b470*/  STL.64 [R1+0x650], R12 ;  /* 0x0006500c01007387 */ /* 0x0005e20000100a00 */
[CC--:B----4-:R-:W-:Y:S02]  /*3b480*/  IADD3 R14, P5, R20.reuse, R2.reuse, RZ ;  /* 0x00000002140e7210 */ /* 0x0d0fe40007fbe0ff */
        /* <DEDUP_REMOVED lines=183> */
[----:B0-----:R-:W-:Y:S01]  /*3c000*/  IMAD.SHL.U32 R8, R8, 0x100, RZ ;  /* 0x0000010008087824 */ /* 0x001fe200078e00ff */
        /* <DEDUP_REMOVED lines=759> */
[----:B---3--:R-:W-:-:S03]  /*3ef80*/  IMAD R11, R9, 0x197, RZ ;  /* 0x00000197090b7824 */ /* 0x008fc600078e02ff */
[----:B------:R-:W-:Y:S01]  /*3ef90*/  LEA.HI.X.SX32 R17, R20, R3, 0x1, P4 ;  /* 0x0000000314117211 */ /* 0x000fe200020f0eff */
[----:B------:R3:W-:Y:S02]  /*3efa0*/  STL.64 [R1+0x60], R12 ;  /* 0x0000600c01007387 */ /* 0x0007e40000100a00 */
[----:B------:R-:W4:Y:S02]  /*3efb0*/  LDC R9, c[0x0][0x278] ;  /* 0x00009e00ff097b82 */ /* 0x000f240000000800 */
[----:B------:R2:W-:Y:S01]  /*3efc0*/  STL.64 [R1+0x58], R16 ;  /* 0x0000581001007387 */ /* 0x0005e20000100a00 */
[----:B---3--:R-:W-:Y:S01]  /*3efd0*/  IADD3 R12, P6, R11, R2, RZ ;  /* 0x000000020b0c7210 */ /* 0x008fe20007fde0ff */
[----:B--2---:R-:W-:-:S04]  /*3efe0*/  IMAD R16, R10, 0x199, RZ ;  /* 0x000001990a107824 */ /* 0x004fc800078e02ff */
[----:B------:R-:W2:Y:S01]  /*3eff0*/  LDC R10, c[0x0][0x278] ;  /* 0x00009e00ff0a7b82 */ /* 0x000ea20000000800 */
[----:B------:R-:W-:Y:S01]  /*3f000*/  LEA.HI.X.SX32 R13, R11, R3, 0x1, P6 ;  /* 0x000000030b0d7211 */ /* 0x000fe200030f0eff */
[----:B0-----:R-:W-:-:S06]  /*3f010*/  IMAD R11, R8, 0x19b, RZ ;  /* 0x0000019b080b7824 */ /* 0x001fcc00078e02ff */
[----:B------:R-:W0:Y:S01]  /*3f020*/  LDC R8, c[0x0][0x278] ;  /* 0x00009e00ff087b82 */ /* 0x000e220000000800 */
[----:B----4-:R-:W-:Y:S01]  /*3f030*/  IMAD R9, R9, 0x198, RZ ;  /* 0x0000019809097824 */ /* 0x010fe200078e02ff */
[----:B------:R3:W-:Y:S04]  /*3f040*/  STL.64 [R1+0x50], R14 ;  /* 0x0000500e01007387 */ /* 0x0007e80000100a00 */
[C---:B------:R-:W-:Y:S01]  /*3f050*/  IADD3 R20, P4, R9.reuse, R2, RZ ;  /* 0x0000000209147210 */ /* 0x040fe20007f9e0ff */
[----:B------:R4:W-:Y:S03]  /*3f060*/  STL.64 [R1+0x48], R12 ;  /* 0x0000480c01007387 */ /* 0x0009e60000100a00 */
[----:B------:R-:W-:-:S02]  /*3f070*/  LEA.HI.X.SX32 R21, R9, R3, 0x1, P4 ;  /* 0x0000000309157211 */ /* 0x000fc400020f0eff */
[----:B------:R-:W1:Y:S01]  /*3f080*/  LDC R9, c[0x0][0x278] ;  /* 0x00009e00ff097b82 */ /* 0x000e620000000800 */
[----:B--2---:R-:W-:Y:S01]  /*3f090*/  IMAD R10, R10, 0x19a, RZ ;  /* 0x0000019a0a0a7824 */ /* 0x004fe200078e02ff */
[----:B---3--:R-:W-:-:S04]  /*3f0a0*/  IADD3 R14, P5, R16, R2, RZ ;  /* 0x00000002100e7210 */ /* 0x008fc80007fbe0ff */
[----:B----4-:R-:W-:Y:S01]  /*3f0b0*/  IADD3 R12, P6, R10, R2, RZ ;  /* 0x000000020a0c7210 */ /* 0x010fe20007fde0ff */
[----:B0-----:R-:W-:-:S03]  /*3f0c0*/  IMAD R8, R8, 0x19c, RZ ;  /* 0x0000019c08087824 */ /* 0x001fc600078e02ff */
[-C--:B------:R-:W-:Y:S02]  /*3f0d0*/  LEA.HI.X.SX32 R13, R10, R3.reuse, 0x1, P6 ;  /* 0x000000030a0d7211 */ /* 0x080fe400030f0eff */
[----:B------:R-:W-:Y:S01]  /*3f0e0*/  LEA.HI.X.SX32 R15, R16, R3, 0x1, P5 ;  /* 0x00000003100f7211 */ /* 0x000fe200028f0eff */
[----:B------:R-:W0:Y:S01]  /*3f0f0*/  LDC R10, c[0x0][0x278] ;  /* 0x00009e00ff0a7b82 */ /* 0x000e220000000800 */
[----:B------:R-:W-:-:S04]  /*3f100*/  IADD3 R16, P5, R8, R2, RZ ;  /* 0x0000000208107210 */ /* 0x000fc80007fbe0ff */
[----:B------:R-:W-:-:S03]  /*3f110*/  LEA.HI.X.SX32 R17, R8, R3, 0x1, P5 ;  /* 0x0000000308117211 */ /* 0x000fc600028f0eff */
[----:B------:R-:W2:Y:S01]  /*3f120*/  LDC R8, c[0x0][0x278] ;  /* 0x00009e00ff087b82 */ /* 0x000ea20000000800 */
[----:B------:R-:W-:Y:S04]  /*3f130*/  STL.64 [R1+0x40], R20 ;  /* 0x0000401401007387 */ /* 0x000fe80000100a00 */
[----:B------:R1:W-:Y:S04]  /*3f140*/  STL.64 [R1+0x38], R14 ;  /* 0x0000380e01007387 */ /* 0x0003e80000100a00 */
[----:B------:R3:W-:Y:S01]  /*3f150*/  STL.64 [R1+0x30], R12 ;  /* 0x0000300c01007387 */ /* 0x0007e20000100a00 */
[----:B-1----:R-:W-:-:S02]  /*3f160*/  IMAD R14, R9, 0x19d, RZ ;  /* 0x0000019d090e7824 */ /* 0x002fc400078e02ff */
[----:B------:R-:W1:Y:S01]  /*3f170*/  LDC R9, c[0x0][0x278] ;  /* 0x00009e00ff097b82 */ /* 0x000e620000000800 */
[----:B0-----:R-:W-:Y:S02]  /*3f180*/  IMAD R15, R10, 0x19f, RZ ;  /* 0x0000019f0a0f7824 */ /* 0x001fe400078e02ff */
[----:B---3--:R-:W-:-:S05]  /*3f190*/  IADD3 R12, P6, R14, R2, RZ ;  /* 0x000000020e0c7210 */ /* 0x008fca0007fde0ff */
[----:B------:R-:W0:Y:S01]  /*3f1a0*/  LDC R10, c[0x0][0x278] ;  /* 0x00009e00ff0a7b82 */ /* 0x000e220000000800 */
[----:B------:R-:W-:Y:S01]  /*3f1b0*/  LEA.HI.X.SX32 R13, R14, R3, 0x1, P6 ;  /* 0x000000030e0d7211 */ /* 0x000fe200030f0eff */
[----:B--2---:R-:W-:-:S06]  /*3f1c0*/  IMAD R14, R8, 0x1a1, RZ ;  /* 0x000001a1080e7824 */ /* 0x004fcc00078e02ff */
[----:B------:R-:W2:Y:S01]  /*3f1d0*/  LDC R8, c[0x0][0x278] ;  /* 0x00009e00ff087b82 */ /* 0x000ea20000000800 */
[----:B------:R-:W-:-:S04]  /*3f1e0*/  IADD3 R20, P4, R11, R2, RZ ;  /* 0x000000020b147210 */ /* 0x000fc80007f9e0ff */
[----:B------:R-:W-:Y:S01]  /*3f1f0*/  LEA.HI.X.SX32 R21, R11, R3, 0x1, P4 ;  /* 0x000000030b157211 */ /* 0x000fe200020f0eff */
[----:B-1----:R-:W-:-:S04]  /*3f200*/  IMAD R9, R9, 0x19e, RZ ;  /* 0x0000019e09097824 */ /* 0x002fc800078e02ff */
[----:B------:R1:W-:Y:S01]  /*3f210*/  STL.64 [R1+0x28], R20 ;  /* 0x0000281401007387 */ /* 0x0003e20000100a00 */
[----:B------:R-:W-:-:S03]  /*3f220*/  IADD3 R22, P4, R9, R2, RZ ;  /* 0x0000000209167210 */ /* 0x000fc60007f9e0ff */
[----:B------:R0:W-:Y:S01]  /*3f230*/  STL.64 [R1+0x20], R16 ;  /* 0x0000201001007387 */ /* 0x0001e20000100a00 */
[----:B------:R-:W-:-:S03]  /*3f240*/  LEA.HI.X.SX32 R23, R9, R3, 0x1, P4 ;  /* 0x0000000309177211 */ /* 0x000fc600020f0eff */
[----:B------:R3:W-:Y:S01]  /*3f250*/  STL.64 [R1+0x18], R12 ;  /* 0x0000180c01007387 */ /* 0x0007e20000100a00 */
[----:B-1----:R-:W1:Y:S01]  /*3f260*/  LDC R20, c[0x0][0x278] ;  /* 0x00009e00ff147b82 */ /* 0x002e620000000800 */
[----:B0-----:R-:W-:Y:S01]  /*3f270*/  IMAD R17, R10, 0x1a0, RZ ;  /* 0x000001a00a117824 */ /* 0x001fe200078e02ff */
[----:B------:R-:W-:Y:S01]  /*3f280*/  IADD3 R10, P5, R15, R2, RZ ;  /* 0x000000020f0a7210 */ /* 0x000fe20007fbe0ff */
[----:B--2---:R-:W-:-:S03]  /*3f290*/  IMAD R16, R8, 0x1a2, RZ ;  /* 0x000001a208107824 */ /* 0x004fc600078e02ff */
[----:B------:R-:W-:Y:S01]  /*3f2a0*/  LEA.HI.X.SX32 R11, R15, R3, 0x1, P5 ;  /* 0x000000030f0b7211 */ /* 0x000fe200028f0eff */
[----:B------:R0:W-:Y:S01]  /*3f2b0*/  STL.64 [R1+0x10], R22 ;  /* 0x0000101601007387 */ /* 0x0001e20000100a00 */
[-C--:B---3--:R-:W-:Y:S01]  /*3f2c0*/  IADD3 R12, P6, R17, R2.reuse, RZ ;  /* 0x00000002110c7210 */ /* 0x088fe20007fde0ff */
[----:B------:R-:W2:Y:S02]  /*3f2d0*/  LDC R15, c[0x0][0x278] ;  /* 0x00009e00ff0f7b82 */ /* 0x000ea40000000800 */
[----:B------:R3:W-:Y:S06]  /*3f2e0*/  STL.64 [R1+0x8], R10 ;  /* 0x0000080a01007387 */ /* 0x0007ec0000100a00 */
[----:B0-----:R-:W0:Y:S01]  /*3f2f0*/  LDC R22, c[0x0][0x278] ;  /* 0x00009e00ff167b82 */ /* 0x001e220000000800 */
[----:B---3--:R-:W-:-:S04]  /*3f300*/  IADD3 R10, P5, R16, R2, RZ ;  /* 0x00000002100a7210 */ /* 0x008fc80007fbe0ff */
[----:B------:R-:W-:-:S03]  /*3f310*/  LEA.HI.X.SX32 R11, R16, R3, 0x1, P5 ;  /* 0x00000003100b7211 */ /* 0x000fc600028f0eff */
[----:B------:R-:W3:Y:S01]  /*3f320*/  LDC R16, c[0x0][0x278] ;  /* 0x00009e00ff107b82 */ /* 0x000ee20000000800 */
[----:B------:R-:W-:Y:S01]  /*3f330*/  LEA.HI.X.SX32 R13, R17, R3, 0x1, P6 ;  /* 0x00000003110d7211 */ /* 0x000fe200030f0eff */
[----:B-1----:R-:W-:-:S04]  /*3f340*/  IMAD R20, R20, 0x1a3, RZ ;  /* 0x000001a314147824 */ /* 0x002fc800078e02ff */
[----:B------:R1:W-:Y:S01]  /*3f350*/  STL.64 [R1], R12 ;  /* 0x0000000c01007387 */ /* 0x0003e20000100a00 */
[-C--:B------:R-:W-:Y:S01]  /*3f360*/  IADD3 R8, P4, R14, R2.reuse, RZ ;  /* 0x000000020e087210 */ /* 0x080fe20007f9e0ff */
[----:B--2---:R-:W-:Y:S01]  /*3f370*/  IMAD R23, R15, 0x1a4, RZ ;  /* 0x000001a40f177824 */ /* 0x004fe200078e02ff */
[----:B------:R-:W2:Y:S01]  /*3f380*/  LDC R17, c[0x0][0x278] ;  /* 0x00009e00ff117b82 */ /* 0x000ea20000000800 */
[----:B-1----:R-:W-:Y:S01]  /*3f390*/  IADD3 R12, P6, R20, R2, RZ ;  /* 0x00000002140c7210 */ /* 0x002fe20007fde0ff */
[----:B---3--:R-:W-:-:S03]  /*3f3a0*/  IMAD R26, R16, 0x1a6, RZ ;  /* 0x000001a6101a7824 */ /* 0x008fc600078e02ff */
[----:B------:R-:W-:Y:S02]  /*3f3b0*/  LEA.HI.X.SX32 R13, R20, R3, 0x1, P6 ;  /* 0x00000003140d7211 */ /* 0x000fe400030f0eff */
[----:B------:R-:W-:-:S04]  /*3f3c0*/  IADD3 R20, P6, R26, R2, RZ ;  /* 0x000000021a147210 */ /* 0x000fc80007fde0ff */
[-C--:B------:R-:W-:Y:S02]  /*3f3d0*/  LEA.HI.X.SX32 R21, R26, R3.reuse, 0x1, P6 ;  /* 0x000000031a157211 */ /* 0x080fe400030f0eff */
[----:B------:R-:W1:Y:S01]  /*3f3e0*/  LDC R26, c[0x0][0x278] ;  /* 0x00009e00ff1a7b82 */ /* 0x000e620000000800 */
[----:B------:R-:W-:Y:S02]  /*3f3f0*/  LEA.HI.X.SX32 R9, R14, R3, 0x1, P4 ;  /* 0x000000030e097211 */ /* 0x000fe400020f0eff */
[----:B------:R-:W-:Y:S01]  /*3f400*/  IADD3 R14, P4, R23, R2, RZ ;  /* 0x00000002170e7210 */ /* 0x000fe20007f9e0ff */
[----:B0-----:R-:W-:-:S03]  /*3f410*/  IMAD R30, R22, 0x1a8, RZ ;  /* 0x000001a8161e7824 */ /* 0x001fc600078e02ff */
[----:B------:R-:W-:Y:S02]  /*3f420*/  LEA.HI.X.SX32 R15, R23, R3, 0x1, P4 ;  /* 0x00000003170f7211 */ /* 0x000fe400020f0eff */
[----:B------:R-:W-:-:S04]  /*3f430*/  IADD3 R22, P4, R28, R2, RZ ;  /* 0x000000021c167210 */ /* 0x000fc80007f9e0ff */
[----:B------:R-:W-:Y:S01]  /*3f440*/  LEA.HI.X.SX32 R23, R28, R3, 0x1, P4 ;  /* 0x000000031c177211 */ /* 0x000fe200020f0eff */
[----:B-1----:R-:W-:-:S05]  /*3f450*/  IMAD R34, R26, 0x1aa, RZ ;  /* 0x000001aa1a227824 */ /* 0x002fca00078e02ff */
[----:B------:R-:W-:-:S04]  /*3f460*/  IADD3 R28, P4, R34, R2, RZ ;  /* 0x00000002221c7210 */ /* 0x000fc80007f9e0ff */
[----:B------:R-:W-:Y:S02]  /*3f470*/  LEA.HI.X.SX32 R29, R34, R3, 0x1, P4 ;  /* 0x00000003221d7211 */ /* 0x000fe400020f0eff */
[----:B------:R-:W-:-:S04]  /*3f480*/  IADD3 R34, P4, R40, R2, RZ ;  /* 0x0000000228227210 */ /* 0x000fc80007f9e0ff */
[----:B------:R-:W-:Y:S02]  /*3f490*/  LEA.HI.X.SX32 R35, R40, R3, 0x1, P4 ;  /* 0x0000000328237211 */ /* 0x000fe400020f0eff */
[----:B------:R-:W-:-:S04]  /*3f4a0*/  IADD3 R40, P4, R46, R2, RZ ;  /* 0x000000022e287210 */ /* 0x000fc80007f9e0ff */
[----:B------:R-:W-:Y:S02]  /*3f4b0*/  LEA.HI.X.SX32 R41, R46, R3, 0x1, P4 ;  /* 0x000000032e297211 */ /* 0x000fe400020f0eff */
[----:B------:R-:W0:Y:S01]  /*3f4c0*/  LDC R46, c[0x0][0x278] ;  /* 0x00009e00ff2e7b82 */ /* 0x000e220000000800 */
[----:B--2---:R-:W-:-:S05]  /*3f4d0*/  IMAD R24, R17, 0x1a5, RZ ;  /* 0x000001a511187824 */ /* 0x004fca00078e02ff */
[----:B------:R-:W-:-:S04]  /*3f4e0*/  IADD3 R16, P5, R24, R2, RZ ;  /* 0x0000000218107210 */ /* 0x000fc80007fbe0ff */
[----:B------:R-:W-:Y:S02]  /*3f4f0*/  LEA.HI.X.SX32 R17, R24, R3, 0x1, P5 ;  /* 0x0000000318117211 */ /* 0x000fe400028f0eff */
[-C--:B------:R-:W-:Y:S01]  /*3f500*/  IADD3 R24, P5, R30, R2.reuse, RZ ;  /* 0x000000021e187210 */ /* 0x080fe20007fbe0ff */
[----:B0-----:R-:W-:Y:S01]  /*3f510*/  IMAD R54, R46, 0x1b4, RZ ;  /* 0x000001b42e367824 */ /* 0x001fe200078e02ff */
[----:B------:R-:W-:-:S04]  /*3f520*/  IADD3 R46, P4, R52, R2, RZ ;  /* 0x00000002342e7210 */ /* 0x000fc80007f9e0ff */
[-C--:B------:R-:W-:Y:S02]  /*3f530*/  LEA.HI.X.SX32 R47, R52, R3.reuse, 0x1, P4 ;  /* 0x00000003342f7211 */ /* 0x080fe400020f0eff */
[----:B------:R-:W0:Y:S01]  /*3f540*/  LDC R52, c[0x0][0x278] ;  /* 0x00009e00ff347b82 */ /* 0x000e220000000800 */
[----:B------:R-:W-:Y:S02]  /*3f550*/  LEA.HI.X.SX32 R25, R30, R3, 0x1, P5 ;  /* 0x000000031e197211 */ /* 0x000fe400028f0eff */
[----:B------:R-:W-:-:S04]  /*3f560*/  IADD3 R30, P5, R36, R2, RZ ;  /* 0x00000002241e7210 */ /* 0x000fc80007fbe0ff */
[----:B------:R-:W-:Y:S02]  /*3f570*/  LEA.HI.X.SX32 R31, R36, R3, 0x1, P5 ;  /* 0x00000003241f7211 */ /* 0x000fe400028f0eff */
[----:B------:R-:W-:-:S04]  /*3f580*/  IADD3 R36, P5, R42, R2, RZ ;  /* 0x000000022a247210 */ /* 0x000fc80007fbe0ff */
[----:B------:R-:W-:Y:S02]  /*3f590*/  LEA.HI.X.SX32 R37, R42, R3, 0x1, P5 ;  /* 0x000000032a257211 */ /* 0x000fe400028f0eff */
[----:B------:R-:W-:-:S04]  /*3f5a0*/  IADD3 R42, P5, R48, R2, RZ ;  /* 0x00000002302a7210 */ /* 0x000fc80007fbe0ff */
[----:B------:R-:W-:Y:S02]  /*3f5b0*/  LEA.HI.X.SX32 R43, R48, R3, 0x1, P5 ;  /* 0x00000003302b7211 */ /* 0x000fe400028f0eff */
[----:B------:R-:W-:Y:S01]  /*3f5c0*/  IADD3 R48, P5, R54, R2, RZ ;  /* 0x0000000236307210 */ /* 0x000fe20007fbe0ff */
[----:B0-----:R-:W-:-:S03]  /*3f5d0*/  IMAD R60, R52, 0x1b7, RZ ;  /* 0x000001b7343c7824 */ /* 0x001fc600078e02ff */
[-C--:B------:R-:W-:Y:S02]  /*3f5e0*/  LEA.HI.X.SX32 R49, R54, R3.reuse, 0x1, P5 ;  /* 0x0000000336317211 */ /* 0x080fe400028f0eff */
[-C--:B------:R-:W-:Y:S02]  /*3f5f0*/  IADD3 R26, P6, R32, R2.reuse, RZ ;  /* 0x00000002201a7210 */ /* 0x080fe40007fde0ff */
[-C--:B------:R-:W-:Y:S02]  /*3f600*/  IADD3 R54, P5, R60, R2.reuse, RZ ;  /* 0x000000023c367210 */ /* 0x080fe40007fbe0ff */
[-C--:B------:R-:W-:Y:S02]  /*3f610*/  LEA.HI.X.SX32 R27, R32, R3.reuse, 0x1, P6 ;  /* 0x00000003201b7211 */ /* 0x080fe400030f0eff */
[----:B------:R-:W-:Y:S02]  /*3f620*/  LEA.HI.X.SX32 R55, R60, R3, 0x1, P5 ;  /* 0x000000033c377211 */ /* 0x000fe400028f0eff */
[----:B------:R-:W0:Y:S01]  /*3f630*/  LDC R60, c[0x0][0x278] ;  /* 0x00009e00ff3c7b82 */ /* 0x000e220000000800 */
[----:B------:R-:W-:-:S04]  /*3f640*/  IADD3 R32, P6, R38, R2, RZ ;  /* 0x0000000226207210 */ /* 0x000fc80007fde0ff */
[----:B------:R-:W-:Y:S02]  /*3f650*/  LEA.HI.X.SX32 R33, R38, R3, 0x1, P6 ;  /* 0x0000000326217211 */ /* 0x000fe400030f0eff */
[----:B------:R-:W-:-:S04]  /*3f660*/  IADD3 R38, P6, R44, R2, RZ ;  /* 0x000000022c267210 */ /* 0x000fc80007fde0ff */
[----:B------:R-:W-:Y:S02]  /*3f670*/  LEA.HI.X.SX32 R39, R44, R3, 0x1, P6 ;  /* 0x000000032c277211 */ /* 0x000fe400030f0eff */
[----:B------:R-:W-:-:S04]  /*3f680*/  IADD3 R44, P6, R50, R2, RZ ;  /* 0x00000002322c7210 */ /* 0x000fc80007fde0ff */
[----:B------:R-:W-:Y:S02]  /*3f690*/  LEA.HI.X.SX32 R45, R50, R3, 0x1, P6 ;  /* 0x00000003322d7211 */ /* 0x000fe400030f0eff */
[----:B------:R-:W-:-:S04]  /*3f6a0*/  IADD3 R50, P6, R56, R2, RZ ;  /* 0x0000000238327210 */ /* 0x000fc80007fde0ff */
[----:B------:R-:W-:Y:S02]  /*3f6b0*/  LEA.HI.X.SX32 R51, R56, R3, 0x1, P6 ;  /* 0x0000000338337211 */ /* 0x000fe400030f0eff */
[----:B------:R-:W1:Y:S01]  /*3f6c0*/  LDC R56, c[0x0][0x278] ;  /* 0x00009e00ff387b82 */ /* 0x000e620000000800 */
[----:B0-----:R-:W-:Y:S01]  /*3f6d0*/  IMAD R68, R60, 0x1bb, RZ ;  /* 0x000001bb3c447824 */ /* 0x001fe200078e02ff */
[----:B------:R-:W-:-:S04]  /*3f6e0*/  IADD3 R60, P5, R66, R2, RZ ;  /* 0x00000002423c7210 */ /* 0x000fc80007fbe0ff */
[----:B------:R-:W-:Y:S02]  /*3f6f0*/  LEA.HI.X.SX32 R61, R66, R3, 0x1, P5 ;  /* 0x00000003423d7211 */ /* 0x000fe400028f0eff */
[----:B------:R-:W0:Y:S01]  /*3f700*/  LDC R66, c[0x0][0x278] ;  /* 0x00009e00ff427b82 */ /* 0x000e220000000800 */
[----:B------:R-:W-:Y:S01]  /*3f710*/  STL [R1+0x1300], R8 ;  /* 0x0013000801007387 */ /* 0x000fe20000100800 */
[----:B------:R-:W-:-:S03]  /*3f720*/  IADD3 R52, P4, R58, R2, RZ ;  /* 0x000000023a347210 */ /* 0x000fc60007f9e0ff */
[----:B------:R-:W-:Y:S01]  /*3f730*/  STL [R1+0x12f0], R9 ;  /* 0x0012f00901007387 */ /* 0x000fe20000100800 */
[----:B------:R-:W-:-:S03]  /*3f740*/  LEA.HI.X.SX32 R53, R58, R3, 0x1, P4 ;  /* 0x000000033a357211 */ /* 0x000fc600020f0eff */
[----:B------:R-:W-:Y:S04]  /*3f750*/  STL [R1+0x1310], R10 ;  /* 0x0013100a01007387 */ /* 0x000fe80000100800 */
[----:B------:R-:W-:Y:S01]  /*3f760*/  STL [R1+0x12ec], R11 ;  /* 0x0012ec0b01007387 */ /* 0x000fe20000100800 */
[----:B-1----:R-:W-:-:S03]  /*3f770*/  IMAD R64, R56, 0x1b9, RZ ;  /* 0x000001b938407824 */ /* 0x002fc600078e02ff */
[----:B------:R-:W-:Y:S01]  /*3f780*/  STL.64 [R1+0x12f8], R12 ;  /* 0x0012f80c01007387 */ /* 0x000fe20000100a00 */
[----:B------:R-:W-:-:S03]  /*3f790*/  IADD3 R56, P6, R62, R2, RZ ;  /* 0x000000023e387210 */ /* 0x000fc60007fde0ff */
[----:B------:R-:W-:Y:S01]  /*3f7a0*/  STL.64 [R1+0x1308], R14 ;  /* 0x0013080e01007387 */ /* 0x000fe20000100a00 */
[----:B------:R-:W-:-:S03]  /*3f7b0*/  IADD3 R58, P4, R64, R2, RZ ;  /* 0x00000002403a7210 */ /* 0x000fc60007f9e0ff */
[----:B------:R-:W-:Y:S01]  /*3f7c0*/  STL.64 [R1+0x1318], R16 ;  /* 0x0013181001007387 */ /* 0x000fe20000100a00 */
[-C--:B------:R-:W-:Y:S01]  /*3f7d0*/  LEA.HI.X.SX32 R57, R62, R3.reuse, 0x1, P6 ;  /* 0x000000033e397211 */ /* 0x080fe200030f0eff */
[----:B0-----:R-:W-:Y:S02]  /*3f7e0*/  IMAD R74, R66, 0x1be, RZ ;  /* 0x000001be424a7824 */ /* 0x001fe400078e02ff */
[----:B------:R-:W-:Y:S01]  /*3f7f0*/  STL [R1+0x1330], R20 ;  /* 0x0013301401007387 */ /* 0x000fe20000100800 */
[-C--:B------:R-:W-:Y:S02]  /*3f800*/  IADD3 R62, P6, R68, R2.reuse, RZ ;  /* 0x00000002443e7210 */ /* 0x080fe40007fde0ff */
[----:B------:R-:W-:Y:S01]  /*3f810*/  LEA.HI.X.SX32 R59, R64, R3, 0x1, P4 ;  /* 0x00000003403b7211 */ /* 0x000fe200020f0eff */
[----:B------:R-:W-:Y:S01]  /*3f820*/  STL [R1+0x1320], R21 ;  /* 0x0013201501007387 */ /* 0x000fe20000100800 */
[----:B------:R-:W-:-:S03]  /*3f830*/  IADD3 R64, P4, R70, R2, RZ ;  /* 0x0000000246407210 */ /* 0x000fc60007f9e0ff */
[----:B------:R-:W-:Y:S01]  /*3f840*/  STL.64 [R1+0x1328], R22 ;  /* 0x0013281601007387 */ /* 0x000fe20000100a00 */
[----:B------:R-:W-:-:S03]  /*3f850*/  IADD3 R66, P5, R73, R2, RZ ;  /* 0x0000000249427210 */ /* 0x000fc60007fbe0ff */
[----:B------:R-:W-:Y:S01]  /*3f860*/  STL [R1+0x1340], R24 ;  /* 0x0013401801007387 */ /* 0x000fe20000100800 */
[----:B------:R-:W-:-:S03]  /*3f870*/  LEA.HI.X.SX32 R63, R68, R3, 0x1, P6 ;  /* 0x00000003443f7211 */ /* 0x000fc600030f0eff */
[----:B------:R-:W-:Y:S01]  /*3f880*/  STL [R1+0x12e8], R25 ;  /* 0x0012e81901007387 */ /* 0x000fe20000100800 */
        /* <DEDUP_REMOVED lines=12> */
[-C--:B------:R-:W-:Y:S02]  /*3f950*/  IADD3 R74, P6, R81, R2.reuse, RZ ;  /* 0x00000002514a7210 */ /* 0x080fe40007fde0ff */
[----:B------:R-:W-:Y:S01]  /*3f960*/  LEA.HI.X.SX32 R71, R77, R3, 0x1, P4 ;  /* 0x000000034d477211 */ /* 0x000fe200020f0eff */
        /* <DEDUP_REMOVED lines=39> */
[----:B------:R-:W-:Y:S01]  /*3fbe0*/  STL.64 [R1+0x1358], R52 ;  /* 0x0013583401007387 */ /* 0x000fe20000100a00 */
[----:B------:R-:W-:-:S03]  /*3fbf0*/  LEA.HI.X.SX32 R93, R99, R3, 0x1, P6 ;  /* 0x00000003635d7211 */ /* 0x000fc600030f0eff */
[----:B------:R-:W-:Y:S01]  /*3fc00*/  STL [R1+0x1400], R54 ;  /* 0x0014003601007387 */ /* 0x000fe20000100800 */
[-C--:B------:R-:W-:Y:S02]  /*3fc10*/  IADD3 R98, P6, R157, R2.reuse, RZ ;  /* 0x000000029d627210 */ /* 0x080fe40007fde0ff */
[----:B------:R-:W-:Y:S01]  /*3fc20*/  LEA.HI.X.SX32 R95, R152, R3, 0x1, P4 ;  /* 0x00000003985f7211 */ /* 0x000fe200020f0eff */
[----:B------:R-:W-:Y:S01]  /*3fc30*/  STL [R1+0x12b8], R55 ;  /* 0x0012b83701007387 */ /* 0x000fe20000100800 */
[----:B------:R-:W-:-:S03]  /*3fc40*/  IADD3 R152, P4, R158, R2, RZ ;  /* 0x000000029e987210 */ /* 0x000fc60007f9e0ff */
[----:B------:R-:W-:Y:S01]  /*3fc50*/  STL.64 [R1+0x1368], R56 ;  /* 0x0013683801007387 */ /* 0x000fe20000100a00 */
        /* <DEDUP_REMOVED lines=16> */
[----:B------:R-:W-:Y:S01]  /*3fd60*/  STL.64 [R1+0x1388], R66 ;  /* 0x0013884201007387 */ /* 0x000fe20000100a00 */
[-C--:B------:R-:W-:Y:S02]  /*3fd70*/  IADD3 R162, P6, R169, R2.reuse, RZ ;  /* 0x00000002a9a27210 */ /* 0x080fe40007fde0ff */
[----:B------:R-:W-:Y:S01]  /*3fd80*/  LEA.HI.X.SX32 R159, R164, R3, 0x1, P4 ;  /* 0x00000003a49f7211 */ /* 0x000fe200020f0eff */
[----:B------:R-:W-:Y:S01]  /*3fd90*/  STL.64 [R1+0x1398], R68 ;  /* 0x0013984401007387 */ /* 0x000fe20000100a00 */
[----:B------:R-:W-:-:S03]  /*3fda0*/  IADD3 R164, P4, R170, R2, RZ ;  /* 0x00000002aaa47210 */ /* 0x000fc60007f9e0ff */
[----:B------:R-:W-:Y:S01]  /*3fdb0*/  STL.64 [R1+0x13a8], R70 ;  /* 0x0013a84601007387 */ /* 0x000fe20000100a00 */
[----:B------:R-:W-:-:S03]  /*3fdc0*/  LEA.HI.X.SX32 R161, R166, R3, 0x1, P5 ;  /* 0x00000003a6a17211 */ /* 0x000fc600028f0eff */
[----:B------:R-:W-:Y:S01]  /*3fdd0*/  STL.64 [R1+0x13b8], R72 ;  /* 0x0013b84801007387 */ /* 0x000fe20000100a00 */
[----:B------:R-:W-:-:S03]  /*3fde0*/  IADD3 R166, P5, R172, R2, RZ ;  /* 0x00000002aca67210 */ /* 0x000fc60007fbe0ff */
[----:B------:R-:W-:Y:S01]  /*3fdf0*/  STL.64 [R1+0x13c8], R74 ;  /* 0x0013c84a01007387 */ /* 0x000fe20000100a00 */
        /* <DEDUP_REMOVED lines=23> */
[----:B------:R-:W-:Y:S01]  /*3ff70*/  STL.64 [R1+0x1458], R94 ;  /* 0x0014585e01007387 */ /* 0x000fe20000100a00 */
[-C--:B------:R-:W-:Y:S02]  /*3ff80*/  IADD3 R180, P6, R186, R2.reuse, RZ ;  /* 0x00000002bab47210 */ /* 0x080fe40007fde0ff */
[----:B------:R-:W-:Y:S01]  /*3ff90*/  LEA.HI.X.SX32 R177, R182, R3, 0x1, P4 ;  /* 0x00000003b6b17211 */ /* 0x000fe200020f0eff */
[----:B------:R-:W-:Y:S01]  /*3ffa0*/  STL [R1+0x1470], R96 ;  /* 0x0014706001007387 */ /* 0x000fe20000100800 */
[----:B------:R-:W-:-:S03]  /*3ffb0*/  IADD3 R182, P4, R188, R2, RZ ;  /* 0x00000002bcb67210 */ /* 0x000fc60007f9e0ff */
[----:B------:R-:W-:Y:S01]  /*3ffc0*/  STL [R1+0x1460], R97 ;  /* 0x0014606101007387 */ /* 0x000fe20000100800 */
[----:B------:R-:W-:-:S03]  /*3ffd0*/  LEA.HI.X.SX32 R179, R185, R3, 0x1, P5 ;  /* 0x00000003b9b37211 */ /* 0x000fc600028f0eff */
[----:B------:R-:W-:Y:S01]  /*3ffe0*/  STL.64 [R1+0x1468], R98 ;  /* 0x0014686201007387 */ /* 0x000fe20000100a00 */
        /* <DEDUP_REMOVED lines=10> */
[----:B------:R-:W-:Y:S01]  /*40090*/  STL.64 [R1+0x1498], R158 ;  /* 0x0014989e01007387 */ /* 0x000fe20000100a00 */
        /* <DEDUP_REMOVED lines=59> */
[-C--:B------:R-:W-:Y:S01]  /*40450*/  IADD3 R222, P6, R228, R2.reuse, RZ ;  /* 0x00000002e4de7210 */ /* 0x080fe20007fde0ff */
[----:B------:R-:W-:Y:S01]  /*40460*/  IMAD R237, R233, 0x1f5, RZ ;  /* 0x000001f5e9ed7824 */ /* 0x000fe200078e02ff */
[----:B------:R-:W-:Y:S01]  /*40470*/  LEA.HI.X.SX32 R219, R225, R3, 0x1, P4 ;  /* 0x00000003e1db7211 */ /* 0x000fe200020f0eff */
[----:B------:R-:W-:Y:S01]  /*40480*/  STL [R1+0x1570], R201 ;  /* 0x001570c901007387 */ /* 0x000fe20000100800 */
[----:B------:R-:W-:-:S03]  /*40490*/  IADD3 R224, P4, R231, R2, RZ ;  /* 0x00000002e7e07210 */ /* 0x000fc60007f9e0ff */
[----:B------:R-:W-:Y:S01]  /*404a0*/  STL.64 [R1+0x1578], R202 ;  /* 0x001578ca01007387 */ /* 0x000fe20000100a00 */
[----:B------:R-:W-:Y:S01]  /*404b0*/  LEA.HI.X.SX32 R221, R226, R3, 0x1, P5 ;  /* 0x00000003e2dd7211 */ /* 0x000fe200028f0eff */
[----:B------:R-:W-:Y:S02]  /*404c0*/  IMAD R238, R230, 0x1f6, RZ ;  /* 0x000001f6e6ee7824 */ /* 0x000fe400078e02ff */
[----:B------:R-:W-:Y:S01]  /*404d0*/  STL.64 [R1+0x1580], R204 ;  /* 0x001580cc01007387 */ /* 0x000fe20000100a00 */
[----:B------:R-:W-:-:S03]  /*404e0*/  IADD3 R226, P5, R232, R2, RZ ;  /* 0x00000002e8e27210 */ /* 0x000fc60007fbe0ff */
[----:B------:R-:W-:Y:S01]  /*404f0*/  STL.64 [R1+0x1588], R206 ;  /* 0x001588ce01007387 */ /* 0x000fe20000100a00 */
[-C--:B------:R-:W-:Y:S01]  /*40500*/  LEA.HI.X.SX32 R223, R228, R3.reuse, 0x1, P6 ;  /* 0x00000003e4df7211 */ /* 0x080fe200030f0eff */
[----:B------:R-:W-:Y:S02]  /*40510*/  IMAD R241, R235, 0x1f7, RZ ;  /* 0x000001f7ebf17824 */ /* 0x000fe400078e02ff */
[----:B------:R-:W-:Y:S01]  /*40520*/  STL.64 [R1+0x1598], R208 ;  /* 0x001598d001007387 */ /* 0x000fe20000100a00 */
[-C--:B------:R-:W-:Y:S01]  /*40530*/  IADD3 R228, P6, R234, R2.reuse, RZ ;  /* 0x00000002eae47210 */ /* 0x080fe20007fde0ff */
[----:B------:R-:W-:Y:S01]  /*40540*/  IMAD R242, R239, 0x1f8, RZ ;  /* 0x000001f8eff27824 */ /* 0x000fe200078e02ff */
[----:B------:R-:W-:Y:S01]  /*40550*/  LEA.HI.X.SX32 R225, R231, R3, 0x1, P4 ;  /* 0x00000003e7e17211 */ /* 0x000fe200020f0eff */
[----:B------:R-:W-:Y:S01]  /*40560*/  STL [R1+0x15b0], R210 ;  /* 0x0015b0d201007387 */ /* 0x000fe20000100800 */
[----:B------:R-:W-:-:S03]  /*40570*/  IADD3 R230, P4, R237, R2, RZ ;  /* 0x00000002ede67210 */ /* 0x000fc60007f9e0ff */
[----:B------:R-:W-:Y:S01]  /*40580*/  STL [R1+0x15a0], R211 ;  /* 0x0015a0d301007387 */ /* 0x000fe20000100800 */
[----:B------:R-:W-:Y:S01]  /*40590*/  LEA.HI.X.SX32 R227, R232, R3, 0x1, P5 ;  /* 0x00000003e8e37211 */ /* 0x000fe200028f0eff */
[----:B------:R-:W-:Y:S02]  /*405a0*/  IMAD R244, R236, 0x1f9, RZ ;  /* 0x000001f9ecf47824 */ /* 0x000fe400078e02ff */
[----:B------:R0:W-:Y:S01]  /*405b0*/  STL.64 [R1+0x15a8], R212 ;  /* 0x0015a8d401007387 */ /* 0x0001e20000100a00 */
[----:B------:R-:W-:-:S03]  /*405c0*/  IADD3 R232, P5, R238, R2, RZ ;  /* 0x00000002eee87210 */ /* 0x000fc60007fbe0ff */
[----:B------:R-:W-:Y:S01]  /*405d0*/  STL.64 [R1+0x15b8], R214 ;  /* 0x0015b8d601007387 */ /* 0x000fe20000100a00 */
[-C--:B------:R-:W-:Y:S01]  /*405e0*/  LEA.HI.X.SX32 R229, R234, R3.reuse, 0x1, P6 ;  /* 0x00000003eae57211 */ /* 0x080fe200030f0eff */
[----:B------:R-:W-:Y:S02]  /*405f0*/  IMAD R247, R243, 0x1fa, RZ ;  /* 0x000001faf3f77824 */ /* 0x000fe400078e02ff */
        /* <DEDUP_REMOVED lines=18> */
[----:B------:R1:W-:Y:S01]  /*40720*/  STL.64 [R1+0x15f8], R226 ;  /* 0x0015f8e201007387 */ /* 0x0003e20000100a00 */
[----:B------:R-:W-:-:S03]  /*40730*/  LEA.HI.X.SX32 R239, R244, R3, 0x1, P5 ;  /* 0x00000003f4ef7211 */ /* 0x000fc600028f0eff */
[----:B------:R-:W-:Y:S01]  /*40740*/  STL [R1+0x1610], R228 ;  /* 0x001610e401007387 */ /* 0x000fe20000100800 */
[----:B------:R-:W-:-:S03]  /*40750*/  IADD3 R244, P5, R250, R2, RZ ;  /* 0x00000002faf47210 */ /* 0x000fc60007fbe0ff */
[----:B------:R-:W-:Y:S01]  /*40760*/  STL [R1+0x1600], R229 ;  /* 0x001600e501007387 */ /* 0x000fe20000100800 */
[----:B------:R-:W-:-:S03]  /*40770*/  LEA.HI.X.SX32 R241, R247, R3, 0x1, P6 ;  /* 0x00000003f7f17211 */ /* 0x000fc600030f0eff */
[----:B------:R-:W-:Y:S01]  /*40780*/  STL.64 [R1+0x1608], R230 ;  /* 0x001608e601007387 */ /* 0x000fe20000100a00 */
[----:B------:R-:W-:-:S03]  /*40790*/  LEA.HI.X.SX32 R243, R248, R3, 0x1, P4 ;  /* 0x00000003f8f37211 */ /* 0x000fc600020f0eff */
[----:B------:R-:W-:Y:S01]  /*407a0*/  STL.64 [R1+0x1618], R232 ;  /* 0x001618e801007387 */ /* 0x000fe20000100a00 */
[----:B------:R-:W-:-:S03]  /*407b0*/  LEA.HI.X.SX32 R245, R250, R3, 0x1, P5 ;  /* 0x00000003faf57211 */ /* 0x000fc600028f0eff */
[----:B------:R-:W-:Y:S01]  /*407c0*/  STL.64 [R1+0x1620], R234 ;  /* 0x001620ea01007387 */ /* 0x000fe20000100a00 */
[----:B0-----:R-:W-:-:S03]  /*407d0*/  PRMT R213, R148, 0x7773, RZ ;  /* 0x0000777394d57816 */ /* 0x001fc600000000ff */
[----:B------:R-:W-:Y:S01]  /*407e0*/  STL.64 [R1+0x1628], R236 ;  /* 0x001628ec01007387 */ /* 0x000fe20000100a00 */
[----:B-1----:R-:W-:-:S03]  /*407f0*/  PRMT R226, R148, 0x7772, RZ ;  /* 0x0000777294e27816 */ /* 0x002fc600000000ff */
[----:B------:R-:W-:Y:S01]  /*40800*/  STL [R1+0x1640], R238 ;  /* 0x001640ee01007387 */ /* 0x000fe20000100800 */
[----:B------:R-:W-:-:S03]  /*40810*/  PRMT R12, R148, 0x7771, RZ ;  /* 0x00007771940c7816 */ /* 0x000fc600000000ff */
[----:B------:R-:W-:Y:S01]  /*40820*/  STL [R1+0x1630], R239 ;  /* 0x001630ef01007387 */ /* 0x000fe20000100800 */
[----:B------:R-:W-:-:S03]  /*40830*/  PRMT R11, R148, 0x7770, RZ ;  /* 0x00007770940b7816 */ /* 0x000fc600000000ff */
[----:B------:R-:W-:Y:S04]  /*40840*/  STL.64 [R1+0x1638], R240 ;  /* 0x001638f001007387 */ /* 0x000fe80000100a00 */
[----:B------:R-:W-:Y:S04]  /*40850*/  STL.64 [R1+0x1648], R242 ;  /* 0x001648f201007387 */ /* 0x000fe80000100a00 */
[----:B------:R-:W-:Y:S01]  /*40860*/  STL [R1+0x1660], R244 ;  /* 0x001660f401007387 */ /* 0x000fe20000100800 */
[----:B------:R-:W-:-:S03]  /*40870*/  PRMT R212, R149, 0x7772, RZ ;  /* 0x0000777295d47816 */ /* 0x000fc600000000ff */
[----:B------:R-:W-:Y:S04]  /*40880*/  STL [R1+0x1650], R245 ;  /* 0x001650f501007387 */ /* 0x000fe80000100800 */
[----:B------:R-:W-:Y:S04]  /*40890*/  STL [R1+0x16c0], R213 ;  /* 0x0016c0d501007387 */ /* 0x000fe80000100800 */
[----:B------:R-:W-:Y:S01]  /*408a0*/  STL [R1+0x16d0], R226 ;  /* 0x0016d0e201007387 */ /* 0x000fe20000100800 */
[----:B------:R-:W-:-:S03]  /*408b0*/  IMAD R10, R249, 0x1fd, RZ ;  /* 0x000001fdf90a7824 */ /* 0x000fc600078e02ff */
[----:B------:R0:W-:Y:S01]  /*408c0*/  STL [R1+0xedc], R12 ;  /* 0x000edc0c01007387 */ /* 0x0001e20000100800 */
[----:B------:R-:W-:-:S03]  /*408d0*/  IMAD R9, R246, 0x1fe, RZ ;  /* 0x000001fef6097824 */ /* 0x000fc600078e02ff */
[----:B------:R1:W-:Y:S01]  /*408e0*/  STL [R1+0xecc], R11 ;  /* 0x000ecc0b01007387 */ /* 0x0003e20000100800 */
[C---:B------:R-:W-:Y:S02]  /*408f0*/  PRMT R199, R149.reuse, 0x7773, RZ ;  /* 0x0000777395c77816 */ /* 0x040fe400000000ff */
[C---:B0-----:R-:W-:Y:S01]  /*40900*/  PRMT R12, R149.reuse, 0x7771, RZ ;  /* 0x00007771950c7816 */ /* 0x041fe200000000ff */
[----:B------:R-:W-:Y:S01]  /*40910*/  STL [R1+0x16e0], R212 ;  /* 0x0016e0d401007387 */ /* 0x000fe20000100800 */
[----:B-1----:R-:W-:-:S03]  /*40920*/  PRMT R11, R149, 0x7770, RZ ;  /* 0x00007770950b7816 */ /* 0x002fc600000000ff */
[----:B------:R-:W-:Y:S01]  /*40930*/  STL [R1+0xed0], R12 ;  /* 0x000ed00c01007387 */ /* 0x000fe20000100800 */
[----:B------:R-:W-:Y:S01]  /*40940*/  PRMT R198, R150, 0x7772, RZ ;  /* 0x0000777296c67816 */ /* 0x000fe200000000ff */
[----:B------:R-:W-:Y:S01]  /*40950*/  IMAD R8, R251, 0x1ff, RZ ;  /* 0x000001fffb087824 */ /* 0x000fe200078e02ff */
[----:B------:R-:W-:Y:S01]  /*40960*/  PRMT R157, R151, 0x7773, RZ ;  /* 0x00007773979d7816 */ /* 0x000fe200000000ff */
[----:B------:R0:W-:Y:S01]  /*40970*/  STL [R1+0xebc], R11 ;  /* 0x000ebc0b01007387 */ /* 0x0001e20000100800 */
[-C--:B------:R-:W-:Y:S02]  /*40980*/  IADD3 R246, P6, R10, R2.reuse, RZ ;  /* 0x000000020af67210 */ /* 0x080fe40007fde0ff */
[----:B------:R-:W-:Y:S02]  /*40990*/  IADD3 R248, P4, R9, R2, RZ ;  /* 0x0000000209f87210 */ /* 0x000fe40007f9e0ff */
[----:B------:R-:W-:Y:S02]  /*409a0*/  PRMT R179, R150, 0x7773, RZ ;  /* 0x0000777396b37816 */ /* 0x000fe400000000ff */
[----:B------:R-:W-:-:S02]  /*409b0*/  PRMT R178, R151, 0x7772, RZ ;  /* 0x0000777297b27816 */ /* 0x000fc400000000ff */
[C---:B0-----:R-:W-:Y:S01]  /*409c0*/  PRMT R11, R150.reuse, 0x7770, RZ ;  /* 0x00007770960b7816 */ /* 0x041fe200000000ff */
[----:B------:R-:W-:Y:S01]  /*409d0*/  STL.64 [R1+0x16c8], R198 ;  /* 0x0016c8c601007387 */ /* 0x000fe20000100a00 */
[C---:B------:R-:W-:Y:S02]  /*409e0*/  PRMT R227, R151.reuse, 0x7771, RZ ;  /* 0x0000777197e37816 */ /* 0x040fe400000000ff */
[----:B------:R-:W-:Y:S01]  /*409f0*/  PRMT R237, R150, 0x7771, RZ ;  /* 0x0000777196ed7816 */ /* 0x000fe200000000ff */
[----:B------:R-:W-:Y:S01]  /*40a00*/  STL [R1+0x16f0], R157 ;  /* 0x0016f09d01007387 */ /* 0x000fe20000100800 */
[----:B------:R-:W-:Y:S02]  /*40a10*/  PRMT R236, R151, 0x7770, RZ ;  /* 0x0000777097ec7816 */ /* 0x000fe400000000ff */
[----:B------:R-:W-:Y:S01]  /*40a20*/  IADD3 R250, P5, R8, R2, RZ ;  /* 0x0000000208fa7210 */ /* 0x000fe20007fbe0ff */
[----:B------:R-:W-:Y:S01]  /*40a30*/  STL [R1+0xeac], R11 ;  /* 0x000eac0b01007387 */ /* 0x000fe20000100800 */
[----:B------:R-:W-:-:S02]  /*40a40*/  LEA.HI.X.SX32 R247, R10, R3, 0x1, P6 ;  /* 0x000000030af77211 */ /* 0x000fc400030f0eff */
[-C--:B------:R-:W-:Y:S01]  /*40a50*/  LEA.HI.X.SX32 R249, R9, R3.reuse, 0x1, P4 ;  /* 0x0000000309f97211 */ /* 0x080fe200020f0eff */
[----:B------:R-:W-:Y:S01]  /*40a60*/  STL.64 [R1+0x16d8], R178 ;  /* 0x0016d8b201007387 */ /* 0x000fe20000100a00 */
[----:B------:R-:W-:-:S03]  /*40a70*/  LEA.HI.X.SX32 R251, R8, R3, 0x1, P5 ;  /* 0x0000000308fb7211 */ /* 0x000fc600028f0eff */
[----:B------:R-:W-:Y:S04]  /*40a80*/  STL [R1+0x1700], R227 ;  /* 0x001700e301007387 */ /* 0x000fe80000100800 */
[----:B------:R-:W-:Y:S04]  /*40a90*/  STL.64 [R1+0x16e8], R236 ;  /* 0x0016e8ec01007387 */ /* 0x000fe80000100a00 */
[----:B------:R-:W-:Y:S04]  /*40aa0*/  STL.64 [R1+0x1658], R246 ;  /* 0x001658f601007387 */ /* 0x000fe80000100a00 */
[----:B------:R-:W-:Y:S04]  /*40ab0*/  STL.64 [R1+0x1668], R248 ;  /* 0x001668f801007387 */ /* 0x000fe80000100a00 */
[----:B------:R-:W2:Y:S04]  /*40ac0*/  LDL.LU.64 R8, [R1+0xd00] ;  /* 0x000d000001087983 */ /* 0x000ea80000300a00 */
[----:B------:R-:W-:Y:S04]  /*40ad0*/  STL [R1+0x1680], R250 ;  /* 0x001680fa01007387 */ /* 0x000fe80000100800 */
[----:B------:R-:W-:Y:S04]  /*40ae0*/  STL [R1+0x1670], R251 ;  /* 0x001670fb01007387 */ /* 0x000fe80000100800 */
[----:B------:R0:W-:Y:S04]  /*40af0*/  STG.E.U8 desc[UR60][R2.64], R147 ;  /* 0x0000009302007986 */ /* 0x0001e8000c10113c */
[----:B0-----:R-:W3:Y:S04]  /*40b00*/  LDL.LU R147, [R1+0x1930] ;  /* 0x0019300001937983 */ /* 0x001ee80000300800 */
[----:B------:R-:W4:Y:S01]  /*40b10*/  LDL.LU.64 R14, [R1+0xcf8] ;  /* 0x000cf800010e7983 */ /* 0x000f220000300a00 */
[----:B------:R-:W-:-:S02]  /*40b20*/  PRMT R251, R144, 0x7773, RZ ;  /* 0x0000777390fb7816 */ /* 0x000fc400000000ff */
[C---:B------:R-:W-:Y:S02]  /*40b30*/  PRMT R250, R144.reuse, 0x7772, RZ ;  /* 0x0000777290fa7816 */ /* 0x040fe400000000ff */
[C---:B------:R-:W-:Y:S02]  /*40b40*/  PRMT R156, R144.reuse, 0x7770, RZ ;  /* 0x00007770909c7816 */ /* 0x040fe400000000ff */
[C---:B------:R-:W-:Y:S02]  /*40b50*/  PRMT R245, R145.reuse, 0x7773, RZ ;  /* 0x0000777391f57816 */ /* 0x040fe400000000ff */
[C---:B------:R-:W-:Y:S01]  /*40b60*/  PRMT R244, R145.reuse, 0x7772, RZ ;  /* 0x0000777291f47816 */ /* 0x040fe200000000ff */
[----:B------:R0:W-:Y:S01]  /*40b70*/  STL [R1+0x1690], R251 ;  /* 0x001690fb01007387 */ /* 0x0001e20000100800 */
[----:B------:R-:W-:Y:S02]  /*40b80*/  PRMT R75, R144, 0x7771, RZ ;  /* 0x00007771904b7816 */ /* 0x000fe400000000ff */
[----:B------:R-:W-:Y:S01]  /*40b90*/  PRMT R74, R145, 0x7770, RZ ;  /* 0x00007770914a7816 */ /* 0x000fe200000000ff */
[----:B------:R1:W-:Y:S01]  /*40ba0*/  STL [R1+0x16a0], R250 ;  /* 0x0016a0fa01007387 */ /* 0x0003e20000100800 */
[----:B------:R-:W-:-:S02]  /*40bb0*/  PRMT R239, R146, 0x7773, RZ ;  /* 0x0000777392ef7816 */ /* 0x000fc400000000ff */
[C---:B------:R-:W-:Y:S01]  /*40bc0*/  PRMT R238, R146.reuse, 0x7772, RZ ;  /* 0x0000777292ee7816 */ /* 0x040fe200000000ff */
[----:B------:R-:W-:Y:S01]  /*40bd0*/  STL [R1+0x1710], R156 ;  /* 0x0017109c01007387 */ /* 0x000fe20000100800 */
[----:B------:R-:W-:Y:S02]  /*40be0*/  PRMT R43, R145, 0x7771, RZ ;  /* 0x00007771912b7816 */ /* 0x000fe400000000ff */
[C---:B------:R-:W-:Y:S01]  /*40bf0*/  PRMT R42, R146.reuse, 0x7770, RZ ;  /* 0x00007770922a7816 */ /* 0x040fe200000000ff */
[----:B------:R-:W-:Y:S01]  /*40c00*/  STL.64 [R1+0x1678], R244 ;  /* 0x001678f401007387 */ /* 0x000fe20000100a00 */
[----:B------:R-:W-:-:S03]  /*40c10*/  PRMT R2, R146, 0x7771, RZ ;  /* 0x0000777192027816 */ /* 0x000fc600000000ff */
[----:B------:R-:W-:Y:S04]  /*40c20*/  STL.64 [R1+0x16f8], R74 ;  /* 0x0016f84a01007387 */ /* 0x000fe80000100a00 */
[----:B------:R-:W-:Y:S04]  /*40c30*/  STL.64 [R1+0x1688], R238 ;  /* 0x001688ee01007387 */ /* 0x000fe80000100a00 */
[----:B------:R-:W-:Y:S04]  /*40c40*/  STL.64 [R1+0x1708], R42 ;  /* 0x0017082a01007387 */ /* 0x000fe80000100a00 */
[----:B------:R-:W-:Y:S04]  /*40c50*/  STL [R1+0xe70], R2 ;  /* 0x000e700201007387 */ /* 0x000fe80000100800 */
[----:B--2---:R2:W-:Y:S01]  /*40c60*/  STG.E.U8 desc[UR60][R8.64], R140 ;  /* 0x0000008c08007986 */ /* 0x0045e2000c10113c */
[----:B---3--:R-:W-:-:S02]  /*40c70*/  PRMT R232, R147, 0x7773, RZ ;  /* 0x0000777393e87816 */ /* 0x008fc400000000ff */
[C---:B------:R-:W-:Y:S02]  /*40c80*/  PRMT R233, R147.reuse, 0x7772, RZ ;  /* 0x0000777293e97816 */ /* 0x040fe400000000ff */
[C---:B0-----:R-:W-:Y:S02]  /*40c90*/  PRMT R251, R147.reuse, 0x7771, RZ ;  /* 0x0000777193fb7816 */ /* 0x041fe400000000ff */
[----:B-1----:R-:W-:Y:S01]  /*40ca0*/  PRMT R250, R147, 0x7770, RZ ;  /* 0x0000777093fa7816 */ /* 0x002fe200000000ff */
[----:B------:R-:W-:Y:S04]  /*40cb0*/  STL.64 [R1+0x1698], R232 ;  /* 0x001698e801007387 */ /* 0x000fe80000100a00 */
[----:B------:R-:W-:Y:S04]  /*40cc0*/  STL [R1+0x16b0], R251 ;  /* 0x0016b0fb01007387 */ /* 0x000fe80000100800 */
[----:B------:R-:W-:Y:S04]  /*40cd0*/  STL [R1+0x1720], R250 ;  /* 0x001720fa01007387 */ /* 0x000fe80000100800 */
[----:B--2---:R-:W2:Y:S04]  /*40ce0*/  LDL.LU R140, [R1+0x192c] ;  /* 0x00192c00018c7983 */ /* 0x004ea80000300800 */
[----:B------:R-:W3:Y:S04]  /*40cf0*/  LDL.LU.64 R12, [R1+0xce0] ;  /* 0x000ce000010c7983 */ /* 0x000ee80000300a00 */
[----:B------:R-:W3:Y:S04]  /*40d00*/  LDL.LU R10, [R1+0xd2c] ;  /* 0x000d2c00010a7983 */ /* 0x000ee80000300800 */
[----:B------:R-:W3:Y:S04]  /*40d10*/  LDL.LU.64 R8, [R1+0xcd8] ;  /* 0x000cd80001087983 */ /* 0x000ee80000300a00 */
[----:B----4-:R0:W-:Y:S04]  /*40d20*/  STG.E.U8 desc[UR60][R14.64], R141 ;  /* 0x0000008d0e007986 */ /* 0x0101e8000c10113c */
[----:B------:R1:W-:Y:S04]  /*40d30*/  STG.E.U8 desc[UR60][R134.64], R142 ;  /* 0x0000008e86007986 */ /* 0x0003e8000c10113c */
[----:B------:R4:W-:Y:S04]  /*40d40*/  STG.E.U8 desc[UR60][R138.64], R143 ;  /* 0x0000008f8a007986 */ /* 0x0009e8000c10113c */
[----:B0-----:R-:W3:Y:S04]  /*40d50*/  LDL.LU R141, [R1+0x1928] ;  /* 0x00192800018d7983 */ /* 0x001ee80000300800 */
[----:B-1----:R-:W3:Y:S04]  /*40d60*/  LDL.LU.64 R134, [R1+0x1920] ;  /* 0x0019200001867983 */ /* 0x002ee80000300a00 */
[----:B------:R-:W3:Y:S04]  /*40d70*/  LDL.LU R142, [R1+0x1918] ;  /* 0x00191800018e7983 */ /* 0x000ee80000300800 */
[----:B----4-:R-:W4:Y:S04]  /*40d80*/  LDL.LU.64 R138, [R1+0x1910] ;  /* 0x00191000018a7983 */ /* 0x010f280000300a00 */
[----:B------:R-:W4:Y:S01]  /*40d90*/  LDL.LU R143, [R1+0x190c] ;  /* 0x00190c00018f7983 */ /* 0x000f220000300800 */
[----:B--2---:R-:W-:-:S02]  /*40da0*/  PRMT R180, R140, 0x7773, RZ ;  /* 0x000077738cb47816 */ /* 0x004fc400000000ff */
[C---:B------:R-:W-:Y:S02]  /*40db0*/  PRMT R181, R140.reuse, 0x7772, RZ ;  /* 0x000077728cb57816 */ /* 0x040fe400000000ff */
[C---:B------:R-:W-:Y:S02]  /*40dc0*/  PRMT R224, R140.reuse, 0x7771, RZ ;  /* 0x000077718ce07816 */ /* 0x040fe400000000ff */
[----:B------:R-:W-:Y:S01]  /*40dd0*/  PRMT R225, R140, 0x7770, RZ ;  /* 0x000077708ce17816 */ /* 0x000fe200000000ff */
[----:B------:R-:W-:Y:S04]  /*40de0*/  STL.64 [R1+0x16a8], R180 ;  /* 0x0016a8b401007387 */ /* 0x000fe80000100a00 */
[----:B------:R-:W-:Y:S04]  /*40df0*/  STL.64 [R1+0x16b8], R224 ;  /* 0x0016b8e001007387 */ /* 0x000fe80000100a00 */
[----:B---3--:R-:W-:Y:S01]  /*40e00*/  STG.E.U8 desc[UR60][R12.64], R10 ;  /* 0x0000000a0c007986 */ /* 0x008fe2000c10113c */
[----:B------:R-:W-:-:S02]  /*40e10*/  PRMT R168, R141, 0x7773, RZ ;  /* 0x000077738da87816 */ /* 0x000fc400000000ff */
[C---:B------:R-:W-:Y:S02]  /*40e20*/  PRMT R169, R141.reuse, 0x7772, RZ ;  /* 0x000077728da97816 */ /* 0x040fe400000000ff */
[C---:B------:R-:W-:Y:S02]  /*40e30*/  PRMT R214, R141.reuse, 0x7771, RZ ;  /* 0x000077718dd67816 */ /* 0x040fe400000000ff */
[----:B------:R-:W-:Y:S02]  /*40e40*/  PRMT R215, R141, 0x7770, RZ ;  /* 0x000077708dd77816 */ /* 0x000fe400000000ff */
[C---:B------:R-:W-:Y:S02]  /*40e50*/  PRMT R94, R142.reuse, 0x7773, RZ ;  /* 0x000077738e5e7816 */ /* 0x040fe400000000ff */
[C---:B------:R-:W-:Y:S01]  /*40e60*/  PRMT R95, R142.reuse, 0x7772, RZ ;  /* 0x000077728e5f7816 */ /* 0x040fe200000000ff */
[----:B------:R-:W-:Y:S01]  /*40e70*/  STL.64 [R1+0x1718], R168 ;  /* 0x001718a801007387 */ /* 0x000fe20000100a00 */
[----:B------:R-:W-:-:S02]  /*40e80*/  PRMT R206, R142, 0x7771, RZ ;  /* 0x000077718ece7816 */ /* 0x000fc400000000ff */
[----:B------:R-:W-:Y:S01]  /*40e90*/  PRMT R207, R142, 0x7770, RZ ;  /* 0x000077708ecf7816 */ /* 0x000fe200000000ff */
[----:B------:R-:W-:Y:S01]  /*40ea0*/  STL.64 [R1+0x1728], R214 ;  /* 0x001728d601007387 */ /* 0x000fe20000100a00 */
[C---:B----4-:R-:W-:Y:S02]  /*40eb0*/  PRMT R80, R143.reuse, 0x7773, RZ ;  /* 0x000077738f507816 */ /* 0x050fe400000000ff */
[C---:B------:R-:W-:Y:S01]  /*40ec0*/  PRMT R81, R143.reuse, 0x7772, RZ ;  /* 0x000077728f517816 */ /* 0x040fe200000000ff */
[----:B------:R-:W-:Y:S01]  /*40ed0*/  STL [R1+0x1730], R94 ;  /* 0x0017305e01007387 */ /* 0x000fe20000100800 */
[C---:B------:R-:W-:Y:S02]  /*40ee0*/  PRMT R196, R143.reuse, 0x7771, RZ ;  /* 0x000077718fc47816 */ /* 0x040fe400000000ff */
[----:B------:R-:W-:Y:S01]  /*40ef0*/  PRMT R197, R143, 0x7770, RZ ;  /* 0x000077708fc57816 */ /* 0x000fe200000000ff */
[----:B------:R-:W-:Y:S04]  /*40f00*/  STL [R1+0x1740], R95 ;  /* 0x0017405f01007387 */ /* 0x000fe80000100800 */
[----:B------:R-:W-:Y:S04]  /*40f10*/  STL.64 [R1+0x1738], R206 ;  /* 0x001738ce01007387 */ /* 0x000fe80000100a00 */
[----:B------:R-:W-:Y:S04]  /*40f20*/  STL.64 [R1+0x1748], R80 ;  /* 0x0017485001007387 */ /* 0x000fe80000100a00 */
[----:B------:R-:W-:Y:S04]  /*40f30*/  STL [R1+0x1750], R196 ;  /* 0x001750c401007387 */ /* 0x000fe80000100800 */
[----:B------:R-:W-:Y:S04]  /*40f40*/  STL [R1+0x1760], R197 ;  /* 0x001760c501007387 */ /* 0x000fe80000100800 */
[----:B------:R0:W-:Y:S04]  /*40f50*/  STG.E.U8 desc[UR60][R8.64], R134 ;  /* 0x0000008608007986 */ /* 0x0001e8000c10113c */
[----:B------:R1:W-:Y:S04]  /*40f60*/  STG.E.U8 desc[UR60][R136.64], R138 ;  /* 0x0000008a88007986 */ /* 0x0003e8000c10113c */
[----:B0-----:R-:W2:Y:S04]  /*40f70*/  LDL.LU R134, [R1+0x1908] ;  /* 0x0019080001867983 */ /* 0x001ea80000300800 */
[----:B-1----:R-:W3:Y:S04]  /*40f80*/  LDL.LU.64 R136, [R1+0x1900] ;  /* 0x0019000001887983 */ /* 0x002ee80000300a00 */
[----:B------:R-:W4:Y:S04]  /*40f90*/  LDL.LU R138, [R1+0x18f8] ;  /* 0x0018f800018a7983 */ /* 0x000f280000300800 */
[----:B------:R0:W-:Y:S04]  /*40fa0*/  STG.E.U8 desc[UR60][R132.64], R139 ;  /* 0x0000008b84007986 */ /* 0x0001e8000c10113c */
[----:B0-----:R-:W2:Y:S04]  /*40fb0*/  LDL.LU.64 R132, [R1+0x18f0] ;  /* 0x0018f00001847983 */ /* 0x001ea80000300a00 */
[----:B------:R-:W2:Y:S04]  /*40fc0*/  LDL.LU R139, [R1+0x18e8] ;  /* 0x0018e800018b7983 */ /* 0x000ea80000300800 */
[----:B------:R-:W2:Y:S04]  /*40fd0*/  LDL.LU.64 R22, [R1+0xcc0] ;  /* 0x000cc00001167983 */ /* 0x000ea80000300a00 */
[----:B------:R-:W2:Y:S04]  /*40fe0*/  LDL.LU R20, [R1+0xd50] ;  /* 0x000d500001147983 */ /* 0x000ea80000300800 */
[----:B------:R-:W2:Y:S04]  /*40ff0*/  LDL.LU.64 R10, [R1+0xcb8] ;  /* 0x000cb800010a7983 */ /* 0x000ea80000300a00 */
[----:B------:R-:W2:Y:S04]  /*41000*/  LDL.LU.64 R8, [R1+0xcb0] ;  /* 0x000cb00001087983 */ /* 0x000ea80000300a00 */
[----:B------:R-:W2:Y:S04]  /*41010*/  LDL.LU.64 R14, [R1+0xca0] ;  /* 0x000ca000010e7983 */ /* 0x000ea80000300a00 */
[----:B------:R-:W2:Y:S04]  /*41020*/  LDL.LU R12, [R1+0xd34] ;  /* 0x000d3400010c7983 */ /* 0x000ea80000300800 */
[----:B------:R-:W2:Y:S01]  /*41030*/  LDL.LU R13, [R1+0xd24] ;  /* 0x000d2400010d7983 */ /* 0x000ea20000300800 */
[----:B---3--:R-:W-:-:S02]  /*41040*/  PRMT R217, R136, 0x7773, RZ ;  /* 0x0000777388d97816 */ /* 0x008fc400000000ff */
        /* <DEDUP_REMOVED lines=8> */
[----:B------:R-:W-:Y:S01]  /*410d0*/  STL [R1+0x1764], R62 ;  /* 0x0017643e01007387 */ /* 0x000fe20000100800 */
[C---:B----4-:R-:W-:Y:S02]  /*410e0*/  PRMT R203, R138.reuse, 0x7773, RZ ;  /* 0x000077738acb7816 */ /* 0x050fe400000000ff */
[C---:B------:R-:W-:Y:S01]  /*410f0*/  PRMT R200, R138.reuse, 0x7772, RZ ;  /* 0x000077728ac87816 */ /* 0x040fe200000000ff */
[----:B------:R-:W-:Y:S01]  /*41100*/  STL [R1+0x1770], R63 ;  /* 0x0017703f01007387 */ /* 0x000fe20000100800 */
[C---:B------:R-:W-:Y:S02]  /*41110*/  PRMT R229, R138.reuse, 0x7771, RZ ;  /* 0x000077718ae57816 */ /* 0x040fe400000000ff */
[----:B------:R-:W-:Y:S01]  /*41120*/  PRMT R228, R138, 0x7770, RZ ;  /* 0x000077708ae47816 */ /* 0x000fe200000000ff */
[----:B------:R-:W-:Y:S01]  /*41130*/  STL.64 [R1+0x1768], R210 ;  /* 0x001768d201007387 */ /* 0x000fe20000100a00 */
[----:B--2---:R-:W-:-:S02]  /*41140*/  PRMT R193, R139, 0x7773, RZ ;  /* 0x000077738bc17816 */ /* 0x004fc400000000ff */
[C---:B------:R-:W-:Y:S01]  /*41150*/  PRMT R223, R139.reuse, 0x7771, RZ ;  /* 0x000077718bdf7816 */ /* 0x040fe200000000ff */
[----:B------:R-:W-:Y:S01]  /*41160*/  STL.64 [R1+0x1778], R16 ;  /* 0x0017781001007387 */ /* 0x000fe20000100a00 */
[----:B------:R-:W-:-:S03]  /*41170*/  PRMT R222, R139, 0x7770, RZ ;  /* 0x000077708bde7816 */ /* 0x000fc600000000ff */
[----:B------:R-:W-:Y:S04]  /*41180*/  STL [R1+0x1780], R203 ;  /* 0x001780cb01007387 */ /* 0x000fe80000100800 */
[----:B------:R-:W-:Y:S04]  /*41190*/  STL [R1+0x1790], R200 ;  /* 0x001790c801007387 */ /* 0x000fe80000100800 */
[----:B------:R-:W-:Y:S04]  /*411a0*/  STL.64 [R1+0x1788], R228 ;  /* 0x001788e401007387 */ /* 0x000fe80000100a00 */
[----:B------:R-:W-:Y:S04]  /*411b0*/  STL [R1+0x17a0], R193 ;  /* 0x0017a0c101007387 */ /* 0x000fe80000100800 */
[----:B------:R-:W-:Y:S04]  /*411c0*/  STG.E.U8 desc[UR60][R22.64], R20 ;  /* 0x0000001416007986 */ /* 0x000fe8000c10113c */
[----:B------:R-:W-:Y:S04]  /*411d0*/  STL.64 [R1+0x1798], R222 ;  /* 0x001798de01007387 */ /* 0x000fe80000100a00 */
[----:B------:R0:W-:Y:S04]  /*411e0*/  STG.E.U8 desc[UR60][R10.64], R133 ;  /* 0x000000850a007986 */ /* 0x0001e8000c10113c */
[----:B------:R1:W-:Y:S04]  /*411f0*/  STG.E.U8 desc[UR60][R8.64], R134 ;  /* 0x0000008608007986 */ /* 0x0003e8000c10113c */
[----:B------:R2:W-:Y:S04]  /*41200*/  STG.E.U8 desc[UR60][R128.64], R135 ;  /* 0x0000008780007986 */ /* 0x0005e8000c10113c */
[----:B0-----:R-:W3:Y:S04]  /*41210*/  LDL.LU R133, [R1+0x18e4] ;  /* 0x0018e40001857983 */ /* 0x001ee80000300800 */
[----:B-1----:R-:W4:Y:S04]  /*41220*/  LDL.LU R134, [R1+0x18e0] ;  /* 0x0018e00001867983 */ /* 0x002f280000300800 */
[----:B--2---:R-:W2:Y:S01]  /*41230*/  LDL.LU.64 R128, [R1+0x18d8] ;  /* 0x0018d80001807983 */ /* 0x004ea20000300a00 */
[----:B------:R-:W-:-:S03]  /*41240*/  PRMT R87, R132, 0x7773, RZ ;  /* 0x0000777384577816 */ /* 0x000fc600000000ff */
[----:B------:R-:W4:Y:S04]  /*41250*/  LDL.LU R135, [R1+0x18d0] ;  /* 0x0018d00001877983 */ /* 0x000f280000300800 */
[----:B------:R-:W4:Y:S04]  /*41260*/  LDL.LU.64 R10, [R1+0xc80] ;  /* 0x000c8000010a7983 */ /* 0x000f280000300a00 */
[----:B------:R-:W4:Y:S04]  /*41270*/  LDL.LU.64 R8, [R1+0xc78] ;  /* 0x000c780001087983 */ /* 0x000f280000300a00 */
[----:B------:R-:W-:Y:S01]  /*41280*/  STG.E.U8 desc[UR60][R14.64], R12 ;  /* 0x0000000c0e007986 */ /* 0x000fe2000c10113c */
[----:B---3--:R-:W-:-:S05]  /*41290*/  PRMT R86, R133, 0x7772, RZ ;  /* 0x0000777285567816 */ /* 0x008fca00000000ff */
[----:B------:R-:W-:Y:S04]  /*412a0*/  STL.64 [R1+0x17a8], R86 ;  /* 0x0017a85601007387 */ /* 0x000fe80000100a00 */
[----:B--2---:R0:W-:Y:S04]  /*412b0*/  STG.E.U8 desc[UR60][R126.64], R129 ;  /* 0x000000817e007986 */ /* 0x0041e8000c10113c */
[----:B------:R1:W-:Y:S04]  /*412c0*/  STG.E.U8 desc[UR60][R124.64], R13 ;  /* 0x0000000d7c007986 */ /* 0x0003e8000c10113c */
[----:B0-----:R-:W2:Y:S04]  /*412d0*/  LDL.LU.64 R126, [R1+0x18c8] ;  /* 0x0018c800017e7983 */ /* 0x001ea80000300a00 */
[----:B------:R-:W3:Y:S04]  /*412e0*/  LDL.LU R129, [R1+0x18c0] ;  /* 0x0018c00001817983 */ /* 0x000ee80000300800 */
[----:B-1----:R-:W4:Y:S04]  /*412f0*/  LDL.LU.64 R124, [R1+0x18b8] ;  /* 0x0018b800017c7983 */ /* 0x002f280000300a00 */
[----:B------:R0:W-:Y:S04]  /*41300*/  STG.E.U8 desc[UR60][R130.64], R0 ;  /* 0x0000000082007986 */ /* 0x0001e8000c10113c */
[----:B0-----:R-:W3:Y:S04]  /*41310*/  LDL.LU.64 R130, [R1+0x18b0] ;  /* 0x0018b00001827983 */ /* 0x001ee80000300a00 */
[----:B------:R-:W3:Y:S04]  /*41320*/  LDL.LU.64 R24, [R1+0xc60] ;  /* 0x000c600001187983 */ /* 0x000ee80000300a00 */
[----:B------:R-:W3:Y:S04]  /*41330*/  LDL.LU.64 R12, [R1+0xc58] ;  /* 0x000c5800010c7983 */ /* 0x000ee80000300a00 */
[----:B----4-:R0:W-:Y:S04]  /*41340*/  STG.E.U8 desc[UR60][R10.64], R124 ;  /* 0x0000007c0a007986 */ /* 0x0101e8000c10113c */
[----:B------:R1:W-:Y:S04]  /*41350*/  STG.E.U8 desc[UR60][R8.64], R125 ;  /* 0x0000007d08007986 */ /* 0x0003e8000c10113c */
[----:B--2---:R2:W-:Y:S04]  /*41360*/  STG.E.U8 desc[UR60][R120.64], R126 ;  /* 0x0000007e78007986 */ /* 0x0045e8000c10113c */
[----:B0-----:R-:W4:Y:S04]  /*41370*/  LDL.LU R124, [R1+0x18ac] ;  /* 0x0018ac00017c7983 */ /* 0x001f280000300800 */
[----:B-1----:R-:W4:Y:S04]  /*41380*/  LDL.LU R125, [R1+0x18a8] ;  /* 0x0018a800017d7983 */ /* 0x002f280000300800 */
[----:B--2---:R-:W3:Y:S04]  /*41390*/  LDL.LU.64 R120, [R1+0x18a0] ;  /* 0x0018a00001787983 */ /* 0x004ee80000300a00 */
[----:B------:R-:W2:Y:S04]  /*413a0*/  LDL.LU R126, [R1+0x1898] ;  /* 0x00189800017e7983 */ /* 0x000ea80000300800 */
[----:B------:R0:W-:Y:S04]  /*413b0*/  STG.E.U8 desc[UR60][R122.64], R127 ;  /* 0x0000007f7a007986 */ /* 0x0001e8000c10113c */
[----:B0-----:R-:W4:Y:S04]  /*413c0*/  LDL.LU.64 R122, [R1+0x1890] ;  /* 0x00189000017a7983 */ /* 0x001f280000300a00 */
[----:B------:R-:W2:Y:S04]  /*413d0*/  LDL.LU R127, [R1+0x1888] ;  /* 0x00188800017f7983 */ /* 0x000ea80000300800 */
[----:B------:R-:W2:Y:S04]  /*413e0*/  LDL.LU.64 R20, [R1+0xc40] ;  /* 0x000c400001147983 */ /* 0x000ea80000300a00 */
[----:B------:R-:W2:Y:S04]  /*413f0*/  LDL.LU R10, [R1+0xe04] ;  /* 0x000e0400010a7983 */ /* 0x000ea80000300800 */
[----:B------:R-:W2:Y:S04]  /*41400*/  LDL.LU.64 R8, [R1+0xc38] ;  /* 0x000c380001087983 */ /* 0x000ea80000300a00 */
[----:B---3--:R0:W-:Y:S04]  /*41410*/  STG.E.U8 desc[UR60][R24.64], R120 ;  /* 0x0000007818007986 */ /* 0x0081e8000c10113c */
[----:B------:R1:W-:Y:S04]  /*41420*/  STG.E.U8 desc[UR60][R12.64], R121 ;  /* 0x000000790c007986 */ /* 0x0003e8000c10113c */
[----:B0-----:R-:W3:Y:S04]  /*41430*/  LDL.LU R120, [R1+0x1884] ;  /* 0x0018840001787983 */ /* 0x001ee80000300800 */
[----:B-1----:R-:W3:Y:S04]  /*41440*/  LDL.LU R121, [R1+0x1880] ;  /* 0x0018800001797983 */ /* 0x002ee80000300800 */
[----:B----4-:R0:W-:Y:S04]  /*41450*/  STG.E.U8 desc[UR60][R118.64], R122 ;  /* 0x0000007a76007986 */ /* 0x0101e8000c10113c */
[----:B------:R1:W-:Y:S04]  /*41460*/  STG.E.U8 desc[UR60][R116.64], R123 ;  /* 0x0000007b74007986 */ /* 0x0003e8000c10113c */
[----:B0-----:R-:W4:Y:S04]  /*41470*/  LDL.LU.64 R118, [R1+0x1878] ;  /* 0x0018780001767983 */ /* 0x001f280000300a00 */
[----:B------:R-:W3:Y:S04]  /*41480*/  LDL.LU R122, [R1+0x1870] ;  /* 0x00187000017a7983 */ /* 0x000ee80000300800 */
[----:B-1----:R-:W4:Y:S04]  /*41490*/  LDL.LU.64 R116, [R1+0x1868] ;  /* 0x0018680001747983 */ /* 0x002f280000300a00 */
[----:B------:R-:W3:Y:S04]  /*414a0*/  LDL.LU R123, [R1+0x1864] ;  /* 0x00186400017b7983 */ /* 0x000ee80000300800 */
[----:B------:R-:W3:Y:S04]  /*414b0*/  LDL.LU.64 R70, [R1+0xc20] ;  /* 0x000c200001467983 */ /* 0x000ee80000300a00 */
[----:B--2---:R-:W-:Y:S04]  /*414c0*/  STG.E.U8 desc[UR60][R20.64], R10 ;  /* 0x0000000a14007986 */ /* 0x004fe8000c10113c */
[----:B------:R-:W2:Y:S04]  /*414d0*/  LDL.LU.64 R56, [R1+0xc18] ;  /* 0x000c180001387983 */ /* 0x000ea80000300a00 */
[----:B----4-:R0:W-:Y:S04]  /*414e0*/  STG.E.U8 desc[UR60][R8.64], R117 ;  /* 0x0000007508007986 */ /* 0x0101e8000c10113c */
[----:B------:R1:W-:Y:S04]  /*414f0*/  STG.E.U8 desc[UR60][R114.64], R118 ;  /* 0x0000007672007986 */ /* 0x0003e8000c10113c */
[----:B------:R4:W-:Y:S04]  /*41500*/  STG.E.U8 desc[UR60][R112.64], R119 ;  /* 0x0000007770007986 */ /* 0x0009e8000c10113c */
[----:B0-----:R-:W2:Y:S04]  /*41510*/  LDL.LU R117, [R1+0x1860] ;  /* 0x0018600001757983 */ /* 0x001ea80000300800 */
[----:B-1----:R-:W2:Y:S04]  /*41520*/  LDL.LU.64 R114, [R1+0x1858] ;  /* 0x0018580001727983 */ /* 0x002ea80000300a00 */
[----:B------:R-:W2:Y:S04]  /*41530*/  LDL.LU R118, [R1+0x1850] ;  /* 0x0018500001767983 */ /* 0x000ea80000300800 */
[----:B----4-:R-:W3:Y:S04]  /*41540*/  LDL.LU.64 R112, [R1+0x1848] ;  /* 0x0018480001707983 */ /* 0x010ee80000300a00 */
[----:B------:R-:W4:Y:S04]  /*41550*/  LDL.LU R119, [R1+0x1840] ;  /* 0x0018400001777983 */ /* 0x000f280000300800 */
[----:B------:R-:W4:Y:S04]  /*41560*/  LDL.LU.64 R82, [R1+0xc00] ;  /* 0x000c000001527983 */ /* 0x000f280000300a00 */
[----:B---3--:R0:W-:Y:S04]  /*41570*/  STG.E.U8 desc[UR60][R70.64], R112 ;  /* 0x0000007046007986 */ /* 0x0081e8000c10113c */
[----:B--2---:R1:W-:Y:S04]  /*41580*/  STG.E.U8 desc[UR60][R56.64], R113 ;  /* 0x0000007138007986 */ /* 0x0043e8000c10113c */
[----:B------:R2:W-:Y:S04]  /*41590*/  STG.E.U8 desc[UR60][R18.64], R114 ;  /* 0x0000007212007986 */ /* 0x0005e8000c10113c */
[----:B0-----:R-:W3:Y:S04]  /*415a0*/  LDL.LU R112, [R1+0x183c] ;  /* 0x00183c0001707983 */ /* 0x001ee80000300800 */
[----:B-1----:R-:W3:Y:S04]  /*415b0*/  LDL.LU R113, [R1+0x1838] ;  /* 0x0018380001717983 */ /* 0x002ee80000300800 */
[----:B--2---:R-:W2:Y:S04]  /*415c0*/  LDL.LU.64 R18, [R1+0x1830] ;  /* 0x0018300001127983 */ /* 0x004ea80000300a00 */
[----:B------:R-:W3:Y:S04]  /*415d0*/  LDL.LU R114, [R1+0x1828] ;  /* 0x0018280001727983 */ /* 0x000ee80000300800 */
[----:B------:R0:W-:Y:S04]  /*415e0*/  STG.E.U8 desc[UR60][R108.64], R115 ;  /* 0x000000736c007986 */ /* 0x0001e8000c10113c */
[----:B0-----:R-:W4:Y:S04]  /*415f0*/  LDL.LU.64 R108, [R1+0x1820] ;  /* 0x00182000016c7983 */ /* 0x001f280000300a00 */
[----:B------:R-:W3:Y:S04]  /*41600*/  LDL.LU R115, [R1+0x181c] ;  /* 0x00181c0001737983 */ /* 0x000ee80000300800 */
[----:B------:R-:W3:Y:S04]  /*41610*/  LDL.LU.64 R70, [R1+0xbe0] ;  /* 0x000be00001467983 */ /* 0x000ee80000300a00 */
[----:B------:R-:W3:Y:S04]  /*41620*/  LDL.LU.64 R56, [R1+0xbd8] ;  /* 0x000bd80001387983 */ /* 0x000ee80000300a00 */
[----:B----4-:R0:W-:Y:S04]  /*41630*/  STG.E.U8 desc[UR60][R82.64], R109 ;  /* 0x0000006d52007986 */ /* 0x0101e8000c10113c */
[----:B------:R1:W-:Y:S04]  /*41640*/  STG.E.U8 desc[UR60][R104.64], R252 ;  /* 0x000000fc68007986 */ /* 0x0003e8000c10113c */
[----:B--2---:R2:W-:Y:S04]  /*41650*/  STG.E.U8 desc[UR60][R106.64], R19 ;  /* 0x000000136a007986 */ /* 0x0045e8000c10113c */
[----:B0-----:R-:W4:Y:S04]  /*41660*/  LDL.LU R109, [R1+0x1818] ;  /* 0x00181800016d7983 */ /* 0x001f280000300800 */
[----:B-1----:R-:W3:Y:S04]  /*41670*/  LDL.LU.64 R104, [R1+0x1810] ;  /* 0x0018100001687983 */ /* 0x002ee80000300a00 */
[----:B--2---:R-:W2:Y:S04]  /*41680*/  LDL.LU.64 R106, [R1+0x1808] ;  /* 0x00180800016a7983 */ /* 0x004ea80000300a00 */
[----:B------:R0:W-:Y:S04]  /*41690*/  STG.E.U8 desc[UR60][R110.64], R18 ;  /* 0x000000126e007986 */ /* 0x0001e8000c10113c */
[----:B0-----:R-:W4:Y:S04]  /*416a0*/  LDL.LU.64 R110, [R1+0x1800] ;  /* 0x00180000016e7983 */ /* 0x001f280000300a00 */
[----:B------:R-:W4:Y:S04]  /*416b0*/  LDL.LU.64 R190, [R1+0xbc0] ;  /* 0x000bc00001be7983 */ /* 0x000f280000300a00 */
[----:B------:R-:W4:Y:S04]  /*416c0*/  LDL.LU.64 R186, [R1+0xbb8] ;  /* 0x000bb80001ba7983 */ /* 0x000f280000300a00 */
[----:B------:R-:W4:Y:S04]  /*416d0*/  LDL.LU R173, [R1+0x10b0] ;  /* 0x0010b00001ad7983 */ /* 0x000f280000300800 */
[----:B------:R-:W4:Y:S04]  /*416e0*/  LDL.LU.64 R158, [R1+0xbb0] ;  /* 0x000bb000019e7983 */ /* 0x000f280000300a00 */
[----:B---3--:R0:W-:Y:S04]  /*416f0*/  STG.E.U8 desc[UR60][R70.64], R104 ;  /* 0x0000006846007986 */ /* 0x0081e8000c10113c */
[----:B------:R1:W-:Y:S04]  /*41700*/  STG.E.U8 desc[UR60][R56.64], R105 ;  /* 0x0000006938007986 */ /* 0x0003e8000c10113c */
[----:B--2---:R2:W-:Y:S04]  /*41710*/  STG.E.U8 desc[UR60][R102.64], R106 ;  /* 0x0000006a66007986 */ /* 0x0045e8000c10113c */
        /* <DEDUP_REMOVED lines=8> */
[----:B------:R-:W3:Y:S04]  /*417a0*/  LDL.LU R70, [R1+0x11b8] ;  /* 0x0011b80001467983 */ /* 0x000ee80000300800 */
[----:B------:R-:W3:Y:S04]  /*417b0*/  LDL.LU.64 R82, [R1+0xb98] ;  /* 0x000b980001527983 */ /* 0x000ee80000300a00 */
[----:B------:R-:W3:Y:S04]  /*417c0*/  LDL.LU R71, [R1+0x11a0] ;  /* 0x0011a00001477983 */ /* 0x000ee80000300800 */
[----:B------:R-:W3:Y:S04]  /*417d0*/  LDL.LU.64 R56, [R1+0xb90] ;  /* 0x000b900001387983 */ /* 0x000ee80000300a00 */
[----:B----4-:R0:W-:Y:S04]  /*417e0*/  STG.E.U8 desc[UR60][R190.64], R101 ;  /* 0x00000065be007986 */ /* 0x0101e8000c10113c */
[----:B------:R-:W-:Y:S04]  /*417f0*/  STG.E.U8 desc[UR60][R186.64], R173 ;  /* 0x000000adba007986 */ /* 0x000fe8000c10113c */
[----:B--2---:R1:W-:Y:S04]  /*41800*/  STG.E.U8 desc[UR60][R158.64], R102 ;  /* 0x000000669e007986 */ /* 0x0043e8000c10113c */
[----:B0-----:R-:W2:Y:S04]  /*41810*/  LDL.LU R101, [R1+0x17d4] ;  /* 0x0017d40001657983 */ /* 0x001ea80000300800 */
[----:B------:R0:W-:Y:S04]  /*41820*/  STG.E.U8 desc[UR60][R6.64], R103 ;  /* 0x0000006706007986 */ /* 0x0001e8000c10113c */
[----:B-1----:R-:W4:Y:S04]  /*41830*/  LDL.LU R102, [R1+0x17d0] ;  /* 0x0017d00001667983 */ /* 0x002f280000300800 */
[----:B0-----:R-:W2:Y:S04]  /*41840*/  LDL.LU.64 R6, [R1+0x17c8] ;  /* 0x0017c80001067983 */ /* 0x001ea80000300a00 */
[----:B---3--:R-:W-:Y:S04]  /*41850*/  STG.E.U8 desc[UR60][R88.64], R70 ;  /* 0x0000004658007986 */ /* 0x008fe8000c10113c */
[----:B------:R-:W-:Y:S04]  /*41860*/  STG.E.U8 desc[UR60][R82.64], R71 ;  /* 0x0000004752007986 */ /* 0x000fe8000c10113c */
[----:B------:R-:W3:Y:S04]  /*41870*/  LDL.LU R103, [R1+0x17c4] ;  /* 0x0017c40001677983 */ /* 0x000ee80000300800 */
[----:B--2---:R0:W-:Y:S04]  /*41880*/  STG.E.U8 desc[UR60][R56.64], R6 ;  /* 0x0000000638007986 */ /* 0x0041e8000c10113c */
[----:B------:R1:W-:Y:S04]  /*41890*/  STG.E.U8 desc[UR60][R4.64], R7 ;  /* 0x0000000704007986 */ /* 0x0003e8000c10113c */
[----:B0-----:R-:W2:Y:S04]  /*418a0*/  LDL.LU R6, [R1+0x17c0] ;  /* 0x0017c00001067983 */ /* 0x001ea80000300800 */
[----:B-1----:R-:W2:Y:S04]  /*418b0*/  LDL.LU.64 R4, [R1+0x17b8] ;  /* 0x0017b80001047983 */ /* 0x002ea80000300a00 */
[----:B------:R-:W2:Y:S04]  /*418c0*/  LDL.LU R7, [R1+0x17b0] ;  /* 0x0017b00001077983 */ /* 0x000ea80000300800 */
[----:B------:R-:W4:Y:S04]  /*418d0*/  LDL.LU.64 R210, [R1+0xb80] ;  /* 0x000b800001d27983 */ /* 0x000f280000300a00 */
[----:B------:R-:W4:Y:S04]  /*418e0*/  LDL.LU R62, [R1+0x1288] ;  /* 0x00128800013e7983 */ /* 0x000f280000300800 */
[----:B------:R-:W3:Y:S04]  /*418f0*/  LDL.LU.64 R216, [R1+0xb78] ;  /* 0x000b780001d87983 */ /* 0x000ee80000300a00 */
[----:B------:R-:W3:Y:S04]  /*41900*/  LDL.LU R80, [R1+0x126c] ;  /* 0x00126c0001507983 */ /* 0x000ee80000300800 */
[----:B------:R-:W2:Y:S04]  /*41910*/  LDL.LU.64 R196, [R1+0xb70] ;  /* 0x000b700001c47983 */ /* 0x000ea80000300a00 */
[----:B------:R-:W2:Y:S04]  /*41920*/  LDL.LU R81, [R1+0x127c] ;  /* 0x00127c0001517983 */ /* 0x000ea80000300800 */
        /* <DEDUP_REMOVED lines=56> */
[----:B----4-:R0:W-:Y:S04]  /*41cb0*/  STG.E.U8 desc[UR60][R210.64], R62 ;  /* 0x0000003ed2007986 */ /* 0x0101e8000c10113c */
[----:B---3--:R1:W-:Y:S04]  /*41cc0*/  STG.E.U8 desc[UR60][R216.64], R80 ;  /* 0x00000050d8007986 */ /* 0x0083e8000c10113c */
[----:B0-----:R-:W3:Y:S04]  /*41cd0*/  LDL.LU.64 R210, [R1+0xa88] ;  /* 0x000a880001d27983 */ /* 0x001ee80000300a00 */
[----:B------:R-:W3:Y:S04]  /*41ce0*/  LDL.LU R62, [R1+0x11fc] ;  /* 0x0011fc00013e7983 */ /* 0x000ee80000300800 */
[----:B-1----:R-:W4:Y:S04]  /*41cf0*/  LDL.LU.64 R216, [R1+0xa80] ;  /* 0x000a800001d87983 */ /* 0x002f280000300a00 */
[----:B--2---:R0:W-:Y:S04]  /*41d00*/  STG.E.U8 desc[UR60][R196.64], R81 ;  /* 0x00000051c4007986 */ /* 0x0041e8000c10113c */
[----:B------:R-:W4:Y:S04]  /*41d10*/  LDL.LU R80, [R1+0x120c] ;  /* 0x00120c0001507983 */ /* 0x000f280000300800 */
[----:B------:R1:W-:Y:S04]  /*41d20*/  STG.E.U8 desc[UR60][R206.64], R214 ;  /* 0x000000d6ce007986 */ /* 0x0003e8000c10113c */
[----:B0-----:R-:W2:Y:S04]  /*41d30*/  LDL.LU.64 R196, [R1+0xa78] ;  /* 0x000a780001c47983 */ /* 0x001ea80000300a00 */
[----:B------:R-:W2:Y:S04]  /*41d40*/  LDL.LU R81, [R1+0x11ec] ;  /* 0x0011ec0001517983 */ /* 0x000ea80000300800 */
[----:B-1----:R-:W2:Y:S04]  /*41d50*/  LDL.LU.64 R206, [R1+0xa70] ;  /* 0x000a700001ce7983 */ /* 0x002ea80000300a00 */
[----:B------:R0:W-:Y:S04]  /*41d60*/  STG.E.U8 desc[UR60][R94.64], R215 ;  /* 0x000000d75e007986 */ /* 0x0001e8000c10113c */
[----:B------:R-:W2:Y:S04]  /*41d70*/  LDL.LU R214, [R1+0x1200] ;  /* 0x0012000001d67983 */ /* 0x000ea80000300800 */
        /* <DEDUP_REMOVED lines=36> */
[----:B0-----:R-:W2:Y:S04]  /*41fc0*/  LDL.LU.64 R212, [R1+0xa08] ;  /* 0x000a080001d47983 */ /* 0x001ea80000300a00 */
[----:B------:R-:W2:Y:S04]  /*41fd0*/  LDL.LU R243, [R1+0x11bc] ;  /* 0x0011bc0001f37983 */ /* 0x000ea80000300800 */
[----:B------:R0:W-:Y:S04]  /*41fe0*/  STG.E.U8 desc[UR60][R240.64], R230 ;  /* 0x000000e6f0007986 */ /* 0x0001e8000c10113c */
[----:B------:R1:W-:Y:S04]  /*41ff0*/  STG.E.U8 desc[UR60][R234.64], R231 ;  /* 0x000000e7ea007986 */ /* 0x0003e8000c10113c */
[----:B------:R1:W-:Y:S04]  /*42000*/  STG.E.U8 desc[UR60][R220.64], R208 ;  /* 0x000000d0dc007986 */ /* 0x0003e8000c10113c */
[----:B0-----:R-:W2:Y:S04]  /*42010*/  LDL.LU.64 R240, [R1+0xa00] ;  /* 0x000a000001f07983 */ /* 0x001ea80000300a00 */
[----:B------:R-:W2:Y:S04]  /*42020*/  LDL.LU R230, [R1+0x11cc] ;  /* 0x0011cc0001e67983 */ /* 0x000ea80000300800 */
[----:B-1----:R-:W2:Y:S04]  /*42030*/  LDL.LU.64 R234, [R1+0x9f8] ;  /* 0x0009f80001ea7983 */ /* 0x002ea80000300a00 */
[----:B------:R-:W2:Y:S04]  /*42040*/  LDL.LU R231, [R1+0x11a8] ;  /* 0x0011a80001e77983 */ /* 0x000ea80000300800 */
[----:B------:R-:W2:Y:S04]  /*42050*/  LDL.LU.64 R220, [R1+0x9f0] ;  /* 0x0009f00001dc7983 */ /* 0x000ea80000300a00 */
        /* <DEDUP_REMOVED lines=32> */
[----:B---3--:R1:W-:Y:S04]  /*42260*/  STG.E.U8 desc[UR60][R210.64], R62 ;  /* 0x0000003ed2007986 */ /* 0x0083e8000c10113c */
[----:B0-----:R-:W3:Y:S04]  /*42270*/  LDL.LU.64 R16, [R1+0x998] ;  /* 0x0009980001107983 */ /* 0x001ee80000300a00 */
[----:B------:R-:W3:Y:S04]  /*42280*/  LDL.LU R63, [R1+0x1198] ;  /* 0x00119800013f7983 */ /* 0x000ee80000300800 */
[----:B-1----:R-:W3:Y:S04]  /*42290*/  LDL.LU.64 R210, [R1+0x990] ;  /* 0x0009900001d27983 */ /* 0x002ee80000300a00 */
[----:B----4-:R0:W-:Y:S04]  /*422a0*/  STG.E.U8 desc[UR60][R216.64], R80 ;  /* 0x00000050d8007986 */ /* 0x0101e8000c10113c */
[----:B------:R-:W4:Y:S04]  /*422b0*/  LDL.LU R62, [R1+0x119c] ;  /* 0x00119c00013e7983 */ /* 0x000f280000300800 */
[----:B--2---:R1:W-:Y:S04]  /*422c0*/  STG.E.U8 desc[UR60][R196.64], R81 ;  /* 0x00000051c4007986 */ /* 0x0043e8000c10113c */
[----:B0-----:R-:W2:Y:S04]  /*422d0*/  LDL.LU.64 R216, [R1+0x988] ;  /* 0x0009880001d87983 */ /* 0x001ea80000300a00 */
[----:B------:R-:W2:Y:S04]  /*422e0*/  LDL.LU R80, [R1+0x116c] ;  /* 0x00116c0001507983 */ /* 0x000ea80000300800 */
[----:B-1----:R-:W2:Y:S04]  /*422f0*/  LDL.LU.64 R196, [R1+0x980] ;  /* 0x0009800001c47983 */ /* 0x002ea80000300a00 */
        /* <DEDUP_REMOVED lines=81> */
[----:B---3--:R0:W-:Y:S04]  /*42810*/  STG.E.U8 desc[UR60][R16.64], R63 ;  /* 0x0000003f10007986 */ /* 0x0081e8000c10113c */
[----:B------:R-:W3:Y:S04]  /*42820*/  LDL.LU R203, [R1+0x1124] ;  /* 0x0011240001cb7983 */ /* 0x000ee80000300800 */
[----:B----4-:R1:W-:Y:S04]  /*42830*/  STG.E.U8 desc[UR60][R210.64], R62 ;  /* 0x0000003ed2007986 */ /* 0x0103e8000c10113c */
[----:B0-----:R-:W4:Y:S04]  /*42840*/  LDL.LU.64 R16, [R1+0x8a0] ;  /* 0x0008a00001107983 */ /* 0x001f280000300a00 */
[----:B------:R-:W4:Y:S04]  /*42850*/  LDL.LU R63, [R1+0x1128] ;  /* 0x00112800013f7983 */ /* 0x000f280000300800 */
[----:B-1----:R-:W4:Y:S04]  /*42860*/  LDL.LU.64 R210, [R1+0x898] ;  /* 0x0008980001d27983 */ /* 0x002f280000300a00 */
[----:B--2---:R0:W-:Y:S04]  /*42870*/  STG.E.U8 desc[UR60][R216.64], R80 ;  /* 0x00000050d8007986 */ /* 0x0041e8000c10113c */
[----:B------:R-:W2:Y:S04]  /*42880*/  LDL.LU R62, [R1+0x1114] ;  /* 0x00111400013e7983 */ /* 0x000ea80000300800 */
[----:B------:R1:W-:Y:S04]  /*42890*/  STG.E.U8 desc[UR60][R196.64], R81 ;  /* 0x00000051c4007986 */ /* 0x0003e8000c10113c */
        /* <DEDUP_REMOVED lines=275> */
[----:B------:R-:W-:Y:S04]  /*439d0*/  STG.E.U8 desc[UR60][R216.64], R80 ;  /* 0x00000050d8007986 */ /* 0x000fe8000c10113c */
[----:B-1----:R-:W2:Y:S04]  /*439e0*/  LDL.LU.64 R210, [R1+0x5a8] ;  /* 0x0005a80001d27983 */ /* 0x002ea80000300a00 */
[----:B------:R0:W-:Y:S04]  /*439f0*/  STG.E.U8 desc[UR60][R196.64], R81 ;  /* 0x00000051c4007986 */ /* 0x0001e8000c10113c */
[----:B------:R-:W2:Y:S04]  /*43a00*/  LDL.LU R62, [R1+0xfa4] ;  /* 0x000fa400013e7983 */ /* 0x000ea80000300800 */
[----:B------:R1:W-:Y:S04]  /*43a10*/  STG.E.U8 desc[UR60][R206.64], R214 ;  /* 0x000000d6ce007986 */ /* 0x0003e8000c10113c */
[----:B0-----:R-:W2:Y:S04]  /*43a20*/  LDL.LU.64 R196, [R1+0x5a0] ;  /* 0x0005a00001c47983 */ /* 0x001ea80000300a00 */
[----:B------:R-:W2:Y:S04]  /*43a30*/  LDL.LU R80, [R1+0xf8c] ;  /* 0x000f8c0001507983 */ /* 0x000ea80000300800 */
[----:B------:R-:W2:Y:S04]  /*43a40*/  LDL.LU.64 R216, [R1+0x598] ;  /* 0x0005980001d87983 */ /* 0x000ea80000300a00 */
        /* <DEDUP_REMOVED lines=74> */
[----:B------:R-:W4:Y:S04]  /*43ef0*/  LDL.LU R193, [R1+0x17a0] ;  /* 0x0017a00001c17983 */ /* 0x000f280000300800 */
[----:B--2---:R0:W-:Y:S04]  /*43f00*/  STG.E.U8 desc[UR60][R222.64], R200 ;  /* 0x000000c8de007986 */ /* 0x0041e8000c10113c */
[----:B------:R1:W-:Y:S04]  /*43f10*/  STG.E.U8 desc[UR60][R228.64], R203 ;  /* 0x000000cbe4007986 */ /* 0x0003e8000c10113c */
[----:B------:R2:W-:Y:S04]  /*43f20*/  STG.E.U8 desc[UR60][R16.64], R63 ;  /* 0x0000003f10007986 */ /* 0x0005e8000c10113c */
[----:B0-----:R-:W4:Y:S04]  /*43f30*/  LDL.LU.64 R222, [R1+0x1798] ;  /* 0x0017980001de7983 */ /* 0x001f280000300a00 */
[----:B------:R-:W4:Y:S04]  /*43f40*/  LDL.LU R200, [R1+0x1790] ;  /* 0x0017900001c87983 */ /* 0x000f280000300800 */
[----:B-1----:R-:W4:Y:S04]  /*43f50*/  LDL.LU.64 R228, [R1+0x1788] ;  /* 0x0017880001e47983 */ /* 0x002f280000300a00 */
[----:B------:R-:W4:Y:S04]  /*43f60*/  LDL.LU R203, [R1+0x1780] ;  /* 0x0017800001cb7983 */ /* 0x000f280000300800 */
[----:B--2---:R-:W2:Y:S04]  /*43f70*/  LDL.LU.64 R16, [R1+0x1778] ;  /* 0x0017780001107983 */ /* 0x004ea80000300a00 */
[----:B------:R-:W2:Y:S04]  /*43f80*/  LDL.LU R63, [R1+0x1770] ;  /* 0x00177000013f7983 */ /* 0x000ea80000300800 */
[----:B------:R0:W-:Y:S04]  /*43f90*/  STG.E.U8 desc[UR60][R210.64], R62 ;  /* 0x0000003ed2007986 */ /* 0x0001e8000c10113c */
[----:B------:R1:W-:Y:S04]  /*43fa0*/  STG.E.U8 desc[UR60][R196.64], R80 ;  /* 0x00000050c4007986 */ /* 0x0003e8000c10113c */
[----:B------:R1:W-:Y:S04]  /*43fb0*/  STG.E.U8 desc[UR60][R216.64], R81 ;  /* 0x00000051d8007986 */ /* 0x0003e8000c10113c */
[----:B0-----:R-:W2:Y:S04]  /*43fc0*/  LDL.LU.64 R210, [R1+0x1768] ;  /* 0x0017680001d27983 */ /* 0x001ea80000300a00 */
[----:B------:R-:W2:Y:S04]  /*43fd0*/  LDL.LU R62, [R1+0x1764] ;  /* 0x00176400013e7983 */ /* 0x000ea80000300800 */
[----:B-1----:R-:W2:Y:S04]  /*43fe0*/  LDL.LU R197, [R1+0x1760] ;  /* 0x0017600001c57983 */ /* 0x002ea80000300800 */
[----:B------:R-:W2:Y:S04]  /*43ff0*/  LDL.LU.64 R216, [R1+0x4d0] ;  /* 0x0004d00001d87983 */ /* 0x000ea80000300a00 */
[----:B------:R-:W-:Y:S04]  /*44000*/  STG.E.U8 desc[UR60][R206.64], R214 ;  /* 0x000000d6ce007986 */ /* 0x000fe8000c10113c */
[----:B------:R-:W2:Y:S04]  /*44010*/  LDL.LU R196, [R1+0xee8] ;  /* 0x000ee80001c47983 */ /* 0x000ea80000300800 */
[----:B------:R0:W-:Y:S04]  /*44020*/  STG.E.U8 desc[UR60][R94.64], R215 ;  /* 0x000000d75e007986 */ /* 0x0001e8000c10113c */
[----:B------:R-:W2:Y:S04]  /*44030*/  LDL.LU.64 R80, [R1+0x4c8] ;  /* 0x0004c80001507983 */ /* 0x000ea80000300a00 */
[----:B------:R-:W-:Y:S04]  /*44040*/  STG.E.U8 desc[UR60][R168.64], R180 ;  /* 0x000000b4a8007986 */ /* 0x000fe8000c10113c */
[----:B0-----:R-:W2:Y:S04]  /*44050*/  LDL.LU R95, [R1+0xef0] ;  /* 0x000ef000015f7983 */ /* 0x001ea80000300800 */
[----:B------:R-:W-:Y:S04]  /*44060*/  STG.E.U8 desc[UR60][R224.64], R181 ;  /* 0x000000b5e0007986 */ /* 0x000fe8000c10113c */
[----:B------:R-:W2:Y:S04]  /*44070*/  LDL.LU.64 R206, [R1+0x4c0] ;  /* 0x0004c00001ce7983 */ /* 0x000ea80000300a00 */
[----:B------:R0:W-:Y:S04]  /*44080*/  STG.E.U8 desc[UR60][R250.64], R42 ;  /* 0x0000002afa007986 */ /* 0x0001e8000c10113c */
[----:B------:R-:W2:Y:S04]  /*44090*/  LDL.LU R94, [R1+0xf20] ;  /* 0x000f2000015e7983 */ /* 0x000ea80000300800 */
[----:B------:R-:W-:Y:S04]  /*440a0*/  STG.E.U8 desc[UR60][R232.64], R43 ;  /* 0x0000002be8007986 */ /* 0x000fe8000c10113c */
[----:B------:R-:W2:Y:S04]  /*440b0*/  LDL.LU.64 R214, [R1+0x4b8] ;  /* 0x0004b80001d67983 */ /* 0x000ea80000300a00 */
[----:B------:R1:W-:Y:S04]  /*440c0*/  STG.E.U8 desc[UR60][R238.64], R156 ;  /* 0x0000009cee007986 */ /* 0x0003e8000c10113c */
[----:B0-----:R-:W2:Y:S04]  /*440d0*/  LDL.LU R250, [R1+0xf24] ;  /* 0x000f240001fa7983 */ /* 0x001ea80000300800 */
[----:B------:R-:W-:Y:S04]  /*440e0*/  STG.E.U8 desc[UR60][R74.64], R248 ;  /* 0x000000f84a007986 */ /* 0x000fe8000c10113c */
[----:B------:R-:W2:Y:S04]  /*440f0*/  LDL.LU.64 R168, [R1+0x4b0] ;  /* 0x0004b00001a87983 */ /* 0x000ea80000300a00 */
[----:B------:R-:W-:Y:S04]  /*44100*/  STG.E.U8 desc[UR60][R244.64], R249 ;  /* 0x000000f9f4007986 */ /* 0x000fe8000c10113c */
[----:B-1----:R-:W2:Y:S04]  /*44110*/  LDL.LU R156, [R1+0xf14] ;  /* 0x000f1400019c7983 */ /* 0x002ea80000300800 */
[----:B------:R0:W-:Y:S04]  /*44120*/  STG.E.U8 desc[UR60][R246.64], R227 ;  /* 0x000000e3f6007986 */ /* 0x0001e8000c10113c */
        /* <DEDUP_REMOVED lines=9> */
[----:B0-----:R-:W2:Y:S04]  /*441c0*/  LDL.LU R212, [R1+0xf08] ;  /* 0x000f080001d47983 */ /* 0x001ea80000300800 */
        /* <DEDUP_REMOVED lines=14> */
[----:B------:R0:W-:Y:S04]  /*442b0*/  STG.E.U8 desc[UR60][R240.64], R230 ;  /* 0x000000e6f0007986 */ /* 0x0001e8000c10113c */
[----:B------:R-:W2:Y:S04]  /*442c0*/  LDL.LU.64 R242, [R1+0x458] ;  /* 0x0004580001f27983 */ /* 0x000ea80000300a00 */
[----:B------:R1:W-:Y:S04]  /*442d0*/  STG.E.U8 desc[UR60][R234.64], R231 ;  /* 0x000000e7ea007986 */ /* 0x0003e8000c10113c */
[----:B0-----:R-:W2:Y:S04]  /*442e0*/  LDL.LU.64 R240, [R1+0x450] ;  /* 0x0004500001f07983 */ /* 0x001ea80000300a00 */
[----:B------:R0:W-:Y:S04]  /*442f0*/  STG.E.U8 desc[UR60][R220.64], R208 ;  /* 0x000000d0dc007986 */ /* 0x0001e8000c10113c */
[----:B-1----:R-:W2:Y:S04]  /*44300*/  LDL.LU.64 R234, [R1+0x448] ;  /* 0x0004480001ea7983 */ /* 0x002ea80000300a00 */
        /* <DEDUP_REMOVED lines=13> */
[----:B---3--:R0:W-:Y:S04]  /*443e0*/  STG.E.U8 desc[UR60][R82.64], R56 ;  /* 0x0000003852007986 */ /* 0x0081e8000c10113c */
[----:B-1----:R-:W3:Y:S04]  /*443f0*/  LDL.LU.64 R158, [R1+0x400] ;  /* 0x00040000019e7983 */ /* 0x002ee80000300a00 */
[----:B------:R-:W3:Y:S04]  /*44400*/  LDL.LU.64 R88, [R1+0x3f8] ;  /* 0x0003f80001587983 */ /* 0x000ee80000300a00 */
[----:B----4-:R1:W-:Y:S04]  /*44410*/  STG.E.U8 desc[UR60][R70.64], R57 ;  /* 0x0000003946007986 */ /* 0x0103e8000c10113c */
[----:B0-----:R-:W4:Y:S04]  /*44420*/  LDL.LU.64 R82, [R1+0x3f0] ;  /* 0x0003f00001527983 */ /* 0x001f280000300a00 */
[----:B-1----:R-:W4:Y:S04]  /*44430*/  LDL.LU.64 R70, [R1+0x3e8] ;  /* 0x0003e80001467983 */ /* 0x002f280000300a00 */
[----:B------:R-:W4:Y:S04]  /*44440*/  LDL.LU.64 R56, [R1+0x3e0] ;  /* 0x0003e00001387983 */ /* 0x000f280000300a00 */
[----:B--2---:R0:W-:Y:S04]  /*44450*/  STG.E.U8 desc[UR60][R216.64], R196 ;  /* 0x000000c4d8007986 */ /* 0x0041e8000c10113c */
[----:B0-----:R-:W2:Y:S04]  /*44460*/  LDL.LU.64 R216, [R1+0x1758] ;  /* 0x0017580001d87983 */ /* 0x001ea80000300a00 */
[----:B------:R-:W2:Y:S04]  /*44470*/  LDL.LU R196, [R1+0x1750] ;  /* 0x0017500001c47983 */ /* 0x000ea80000300800 */
[----:B------:R0:W-:Y:S04]  /*44480*/  STG.E.U8 desc[UR60][R80.64], R95 ;  /* 0x0000005f50007986 */ /* 0x0001e8000c10113c */
[----:B0-----:R-:W2:Y:S04]  /*44490*/  LDL.LU.64 R80, [R1+0x1748] ;  /* 0x0017480001507983 */ /* 0x001ea80000300a00 */
[----:B------:R-:W2:Y:S04]  /*444a0*/  LDL.LU R95, [R1+0x1740] ;  /* 0x00174000015f7983 */ /* 0x000ea80000300800 */
[----:B------:R0:W-:Y:S04]  /*444b0*/  STG.E.U8 desc[UR60][R206.64], R94 ;  /* 0x0000005ece007986 */ /* 0x0001e8000c10113c */
[----:B------:R1:W-:Y:S04]  /*444c0*/  STG.E.U8 desc[UR60][R214.64], R250 ;  /* 0x000000fad6007986 */ /* 0x0003e8000c10113c */
[----:B0-----:R-:W2:Y:S04]  /*444d0*/  LDL.LU.64 R206, [R1+0x1738] ;  /* 0x0017380001ce7983 */ /* 0x001ea80000300a00 */
[----:B------:R-:W2:Y:S04]  /*444e0*/  LDL.LU R94, [R1+0x1730] ;  /* 0x00173000015e7983 */ /* 0x000ea80000300800 */
[----:B-1----:R-:W2:Y:S04]  /*444f0*/  LDL.LU.64 R214, [R1+0x1728] ;  /* 0x0017280001d67983 */ /* 0x002ea80000300a00 */
[----:B------:R-:W2:Y:S04]  /*44500*/  LDL.LU R250, [R1+0x1720] ;  /* 0x0017200001fa7983 */ /* 0x000ea80000300800 */
[----:B------:R0:W-:Y:S04]  /*44510*/  STG.E.U8 desc[UR60][R168.64], R156 ;  /* 0x0000009ca8007986 */ /* 0x0001e8000c10113c */
[----:B0-----:R-:W2:Y:S04]  /*44520*/  LDL.LU.64 R168, [R1+0x1718] ;  /* 0x0017180001a87983 */ /* 0x001ea80000300a00 */
[----:B------:R-:W3:Y:S04]  /*44530*/  LDL.LU R156, [R1+0x1710] ;  /* 0x00171000019c7983 */ /* 0x000ee80000300800 */
[----:B------:R0:W-:Y:S04]  /*44540*/  STG.E.U8 desc[UR60][R42.64], R227 ;  /* 0x000000e32a007986 */ /* 0x0001e8000c10113c */
[----:B------:R1:W-:Y:S04]  /*44550*/  STG.E.U8 desc[UR60][R74.64], R157 ;  /* 0x0000009d4a007986 */ /* 0x0003e8000c10113c */
[----:B0-----:R-:W2:Y:S04]  /*44560*/  LDL.LU.64 R42, [R1+0x1708] ;  /* 0x00170800012a7983 */ /* 0x001ea80000300a00 */
[----:B------:R-:W4:Y:S04]  /*44570*/  LDL.LU R227, [R1+0x1700] ;  /* 0x0017000001e37983 */ /* 0x000f280000300800 */
[----:B-1----:R-:W2:Y:S04]  /*44580*/  LDL.LU.64 R74, [R1+0x16f8] ;  /* 0x0016f800014a7983 */ /* 0x002ea80000300a00 */
[----:B------:R-:W3:Y:S04]  /*44590*/  LDL.LU R157, [R1+0x16f0] ;  /* 0x0016f000019d7983 */ /* 0x000ee80000300800 */
[----:B------:R0:W-:Y:S04]  /*445a0*/  STG.E.U8 desc[UR60][R236.64], R212 ;  /* 0x000000d4ec007986 */ /* 0x0001e8000c10113c */
[----:B------:R1:W-:Y:S04]  /*445b0*/  STG.E.U8 desc[UR60][R178.64], R226 ;  /* 0x000000e2b2007986 */ /* 0x0003e8000c10113c */
[----:B0-----:R-:W4:Y:S04]  /*445c0*/  LDL.LU.64 R236, [R1+0x16e8] ;  /* 0x0016e80001ec7983 */ /* 0x001f280000300a00 */
[----:B------:R-:W2:Y:S04]  /*445d0*/  LDL.LU R212, [R1+0x16e0] ;  /* 0x0016e00001d47983 */ /* 0x000ea80000300800 */
[----:B-1----:R-:W3:Y:S04]  /*445e0*/  LDL.LU.64 R178, [R1+0x16d8] ;  /* 0x0016d80001b27983 */ /* 0x002ee80000300a00 */
[----:B------:R-:W2:Y:S04]  /*445f0*/  LDL.LU R226, [R1+0x16d0] ;  /* 0x0016d00001e27983 */ /* 0x000ea80000300800 */
[----:B------:R0:W-:Y:S04]  /*44600*/  STG.E.U8 desc[UR60][R198.64], R213 ;  /* 0x000000d5c6007986 */ /* 0x0001e8000c10113c */
[----:B0-----:R-:W3:Y:S04]  /*44610*/  LDL.LU.64 R198, [R1+0x16c8] ;  /* 0x0016c80001c67983 */ /* 0x001ee80000300a00 */
[----:B------:R-:W3:Y:S04]  /*44620*/  LDL.LU R213, [R1+0x16c0] ;  /* 0x0016c00001d57983 */ /* 0x000ee80000300800 */
[----:B------:R0:W-:Y:S04]  /*44630*/  STG.E.U8 desc[UR60][R224.64], R251 ;  /* 0x000000fbe0007986 */ /* 0x0001e8000c10113c */
[----:B0-----:R-:W3:Y:S04]  /*44640*/  LDL.LU.64 R224, [R1+0x3d8] ;  /* 0x0003d80001e07983 */ /* 0x001ee80000300a00 */
[----:B------:R-:W3:Y:S04]  /*44650*/  LDL.LU R251, [R1+0xe70] ;  /* 0x000e700001fb7983 */ /* 0x000ee80000300800 */
[----:B------:R0:W-:Y:S04]  /*44660*/  STG.E.U8 desc[UR60][R180.64], R238 ;  /* 0x000000eeb4007986 */ /* 0x0001e8000c10113c */
[----:B------:R1:W-:Y:S04]  /*44670*/  STG.E.U8 desc[UR60][R232.64], R239 ;  /* 0x000000efe8007986 */ /* 0x0003e8000c10113c */
[----:B------:R1:W-:Y:S04]  /*44680*/  STG.E.U8 desc[UR60][R244.64], R246 ;  /* 0x000000f6f4007986 */ /* 0x0003e8000c10113c */
[----:B0-----:R-:W3:Y:S04]  /*44690*/  LDL.LU.64 R180, [R1+0x3d0] ;  /* 0x0003d00001b47983 */ /* 0x001ee80000300a00 */
[----:B-1----:R-:W3:Y:S04]  /*446a0*/  LDL.LU.64 R232, [R1+0x3c8] ;  /* 0x0003c80001e87983 */ /* 0x002ee80000300a00 */
[----:B------:R-:W3:Y:S04]  /*446b0*/  LDL.LU.64 R238, [R1+0x3c0] ;  /* 0x0003c00001ee7983 */ /* 0x000ee80000300a00 */
[----:B------:R0:W-:Y:S04]  /*446c0*/  STG.E.U8 desc[UR60][R248.64], R247 ;  /* 0x000000f7f8007986 */ /* 0x0001e8000c10113c */
[----:B------:R-:W3:Y:S04]  /*446d0*/  LDL.LU.64 R244, [R1+0x3b8] ;  /* 0x0003b80001f47983 */ /* 0x000ee80000300a00 */
[----:B0-----:R-:W3:Y:S04]  /*446e0*/  LDL.LU.64 R248, [R1+0x3b0] ;  /* 0x0003b00001f87983 */ /* 0x001ee80000300a00 */
[----:B------:R-:W3:Y:S04]  /*446f0*/  LDL.LU.64 R246, [R1+0x3a8] ;  /* 0x0003a80001f67983 */ /* 0x000ee80000300a00 */
[----:B----4-:R0:W-:Y:S04]  /*44700*/  STG.E.U8 desc[UR60][R242.64], R237 ;  /* 0x000000edf2007986 */ /* 0x0101e8000c10113c */
[----:B------:R1:W-:Y:S04]  /*44710*/  STG.E.U8 desc[UR60][R240.64], R236 ;  /* 0x000000ecf0007986 */ /* 0x0003e8000c10113c */
[----:B------:R4:W-:Y:S04]  /*44720*/  STG.E.U8 desc[UR60][R234.64], R227 ;  /* 0x000000e3ea007986 */ /* 0x0009e8000c10113c */
[----:B0-----:R-:W3:Y:S04]  /*44730*/  LDL.LU.64 R242, [R1+0x3a0] ;  /* 0x0003a00001f27983 */ /* 0x001ee80000300a00 */
[----:B-1----:R-:W3:Y:S04]  /*44740*/  LDL.LU.64 R240, [R1+0x398] ;  /* 0x0003980001f07983 */ /* 0x002ee80000300a00 */
[----:B------:R-:W3:Y:S04]  /*44750*/  LDL.LU.64 R236, [R1+0x390] ;  /* 0x0003900001ec7983 */ /* 0x000ee80000300a00 */
[----:B--2---:R0:W-:Y:S04]  /*44760*/  STG.E.U8 desc[UR60][R230.64], R226 ;  /* 0x000000e2e6007986 */ /* 0x0041e8000c10113c */
[----:B----4-:R-:W2:Y:S04]  /*44770*/  LDL.LU.64 R234, [R1+0x388] ;  /* 0x0003880001ea7983 */ /* 0x010ea80000300a00 */
[----:B---3--:R1:W-:Y:S04]  /*44780*/  STG.E.U8 desc[UR60][R220.64], R213 ;  /* 0x000000d5dc007986 */ /* 0x0083e8000c10113c */
[----:B0-----:R-:W3:Y:S04]  /*44790*/  LDL.LU.64 R230, [R1+0x380] ;  /* 0x0003800001e67983 */ /* 0x001ee80000300a00 */
[----:B------:R-:W4:Y:S04]  /*447a0*/  LDL.LU.64 R226, [R1+0x378] ;  /* 0x0003780001e27983 */ /* 0x000f280000300a00 */
[----:B------:R0:W-:Y:S04]  /*447b0*/  STG.E.U8 desc[UR60][R218.64], R212 ;  /* 0x000000d4da007986 */ /* 0x0001e8000c10113c */
[----:B-1----:R-:W4:Y:S04]  /*447c0*/  LDL.LU.64 R220, [R1+0x370] ;  /* 0x0003700001dc7983 */ /* 0x002f280000300a00 */
[----:B------:R1:W-:Y:S04]  /*447d0*/  STG.E.U8 desc[UR60][R208.64], R199 ;  /* 0x000000c7d0007986 */ /* 0x0003e8000c10113c */
[----:B0-----:R-:W4:Y:S04]  /*447e0*/  LDL.LU.64 R218, [R1+0x368] ;  /* 0x0003680001da7983 */ /* 0x001f280000300a00 */
        /* <DEDUP_REMOVED lines=26> */
[----:B-1----:R-:W3:Y:S04]  /*44990*/  LDL.LU.64 R224, [R1+0x16b8] ;  /* 0x0016b80001e07983 */ /* 0x002ee80000300a00 */
[----:B------:R-:W2:Y:S04]  /*449a0*/  LDL.LU R251, [R1+0x16b0] ;  /* 0x0016b00001fb7983 */ /* 0x000ea80000300800 */
[----:B------:R0:W-:Y:S04]  /*449b0*/  STG.E.U8 desc[UR60][R180.64], R250 ;  /* 0x000000fab4007986 */ /* 0x0001e8000c10113c */
[----:B0-----:R-:W4:Y:S04]  /*449c0*/  LDL.LU.64 R180, [R1+0x16a8] ;  /* 0x0016a80001b47983 */ /* 0x001f280000300a00 */
[----:B------:R-:W3:Y:S04]  /*449d0*/  LDL.LU R250, [R1+0x16a0] ;  /* 0x0016a00001fa7983 */ /* 0x000ee80000300800 */
[----:B--2---:R0:W-:Y:S04]  /*449e0*/  STG.E.U8 desc[UR60][R232.64], R251 ;  /* 0x000000fbe8007986 */ /* 0x0041e8000c10113c */
[----:B0-----:R-:W2:Y:S04]  /*449f0*/  LDL.LU.64 R232, [R1+0x1698] ;  /* 0x0016980001e87983 */ /* 0x001ea80000300a00 */
[----:B------:R-:W4:Y:S04]  /*44a00*/  LDL.LU R251, [R1+0x1690] ;  /* 0x0016900001fb7983 */ /* 0x000f280000300800 */
[----:B---3--:R0:W-:Y:S04]  /*44a10*/  STG.E.U8 desc[UR60][R238.64], R250 ;  /* 0x000000faee007986 */ /* 0x0081e8000c10113c */
[----:B0-----:R-:W3:Y:S04]  /*44a20*/  LDL.LU.64 R238, [R1+0x1688] ;  /* 0x0016880001ee7983 */ /* 0x001ee80000300a00 */
[----:B------:R-:W2:Y:S04]  /*44a30*/  LDL.LU R250, [R1+0x1680] ;  /* 0x0016800001fa7983 */ /* 0x000ea80000300800 */
[----:B----4-:R0:W-:Y:S04]  /*44a40*/  STG.E.U8 desc[UR60][R244.64], R251 ;  /* 0x000000fbf4007986 */ /* 0x0101e8000c10113c */
[----:B0-----:R-:W4:Y:S04]  /*44a50*/  LDL.LU.64 R244, [R1+0x1678] ;  /* 0x0016780001f47983 */ /* 0x001f280000300a00 */
[----:B------:R-:W2:Y:S04]  /*44a60*/  LDL.LU R251, [R1+0x1670] ;  /* 0x0016700001fb7983 */ /* 0x000ea80000300800 */
[----:B----4-:R0:W-:Y:S04]  /*44a70*/  STG.E.U8 desc[UR60][R248.64], R244 ;  /* 0x000000f4f8007986 */ /* 0x0101e8000c10113c */
[----:B------:R1:W-:Y:S04]  /*44a80*/  STG.E.U8 desc[UR60][R246.64], R245 ;  /* 0x000000f5f6007986 */ /* 0x0003e8000c10113c */
[----:B---3--:R3:W-:Y:S04]  /*44a90*/  STG.E.U8 desc[UR60][R242.64], R238 ;  /* 0x000000eef2007986 */ /* 0x0087e8000c10113c */
[----:B0-----:R-:W4:Y:S04]  /*44aa0*/  LDL.LU.64 R248, [R1+0x1668] ;  /* 0x0016680001f87983 */ /* 0x001f280000300a00 */
[----:B------:R-:W4:Y:S04]  /*44ab0*/  LDL.LU R244, [R1+0x1660] ;  /* 0x0016600001f47983 */ /* 0x000f280000300800 */
[----:B-1----:R-:W4:Y:S04]  /*44ac0*/  LDL.LU.64 R246, [R1+0x1658] ;  /* 0x0016580001f67983 */ /* 0x002f280000300a00 */
[----:B------:R-:W4:Y:S04]  /*44ad0*/  LDL.LU R245, [R1+0x1650] ;  /* 0x0016500001f57983 */ /* 0x000f280000300800 */
[----:B---3--:R-:W3:Y:S04]  /*44ae0*/  LDL.LU.64 R242, [R1+0x1648] ;  /* 0x0016480001f27983 */ /* 0x008ee80000300a00 */
[----:B------:R-:W4:Y:S04]  /*44af0*/  LDL.LU R238, [R1+0x1640] ;  /* 0x0016400001ee7983 */ /* 0x000f280000300800 */
[----:B------:R0:W-:Y:S04]  /*44b00*/  STG.E.U8 desc[UR60][R240.64], R239 ;  /* 0x000000eff0007986 */ /* 0x0001e8000c10113c */
[----:B--2---:R1:W-:Y:S04]  /*44b10*/  STG.E.U8 desc[UR60][R236.64], R233 ;  /* 0x000000e9ec007986 */ /* 0x0043e8000c10113c */
[----:B------:R2:W-:Y:S04]  /*44b20*/  STG.E.U8 desc[UR60][R234.64], R232 ;  /* 0x000000e8ea007986 */ /* 0x0005e8000c10113c */
[----:B0-----:R-:W3:Y:S04]  /*44b30*/  LDL.LU.64 R240, [R1+0x1638] ;  /* 0x0016380001f07983 */ /* 0x001ee80000300a00 */
[----:B------:R-:W4:Y:S04]  /*44b40*/  LDL.LU R239, [R1+0x1630] ;  /* 0x0016300001ef7983 */ /* 0x000f280000300800 */
[----:B-1----:R-:W3:Y:S04]  /*44b50*/  LDL.LU.64 R236, [R1+0x1628] ;  /* 0x0016280001ec7983 */ /* 0x002ee80000300a00 */
[----:B--2---:R-:W2:Y:S04]  /*44b60*/  LDL.LU.64 R234, [R1+0x1620] ;  /* 0x0016200001ea7983 */ /* 0x004ea80000300a00 */
[----:B------:R-:W4:Y:S04]  /*44b70*/  LDL.LU.64 R232, [R1+0x2e0] ;  /* 0x0002e00001e87983 */ /* 0x000f280000300a00 */
[----:B------:R0:W-:Y:S04]  /*44b80*/  STG.E.U8 desc[UR60][R230.64], R225 ;  /* 0x000000e1e6007986 */ /* 0x0001e8000c10113c */
[----:B------:R1:W-:Y:S04]  /*44b90*/  STG.E.U8 desc[UR60][R226.64], R224 ;  /* 0x000000e0e2007986 */ /* 0x0003e8000c10113c */
[----:B0-----:R-:W3:Y:S04]  /*44ba0*/  LDL.LU.64 R230, [R1+0x2d8] ;  /* 0x0002d80001e67983 */ /* 0x001ee80000300a00 */
[----:B-1----:R-:W2:Y:S04]  /*44bb0*/  LDL.LU.64 R226, [R1+0x2d0] ;  /* 0x0002d00001e27983 */ /* 0x002ea80000300a00 */
[----:B------:R-:W2:Y:S04]  /*44bc0*/  LDL.LU.64 R224, [R1+0x2c8] ;  /* 0x0002c80001e07983 */ /* 0x000ea80000300a00 */
[----:B------:R0:W-:Y:S04]  /*44bd0*/  STG.E.U8 desc[UR60][R220.64], R215 ;  /* 0x000000d7dc007986 */ /* 0x0001e8000c10113c */
[----:B------:R1:W-:Y:S04]  /*44be0*/  STG.E.U8 desc[UR60][R218.64], R214 ;  /* 0x000000d6da007986 */ /* 0x0003e8000c10113c */
[----:B0-----:R-:W2:Y:S04]  /*44bf0*/  LDL.LU.64 R220, [R1+0x2c0] ;  /* 0x0002c00001dc7983 */ /* 0x001ea80000300a00 */
[----:B-1----:R-:W2:Y:S04]  /*44c00*/  LDL.LU.64 R218, [R1+0x2b8] ;  /* 0x0002b80001da7983 */ /* 0x002ea80000300a00 */
[----:B------:R-:W2:Y:S04]  /*44c10*/  LDL.LU.64 R214, [R1+0x2b0] ;  /* 0x0002b00001d67983 */ /* 0x000ea80000300a00 */
[----:B------:R0:W-:Y:S04]  /*44c20*/  STG.E.U8 desc[UR60][R212.64], R207 ;  /* 0x000000cfd4007986 */ /* 0x0001e8000c10113c */
[----:B------:R1:W-:Y:S04]  /*44c30*/  STG.E.U8 desc[UR60][R208.64], R206 ;  /* 0x000000ced0007986 */ /* 0x0003e8000c10113c */
[----:B------:R1:W-:Y:S04]  /*44c40*/  STG.E.U8 desc[UR60][R204.64], R197 ;  /* 0x000000c5cc007986 */ /* 0x0003e8000c10113c */
[----:B0-----:R-:W2:Y:S04]  /*44c50*/  LDL.LU.64 R212, [R1+0x2a8] ;  /* 0x0002a80001d47983 */ /* 0x001ea80000300a00 */
[----:B-1----:R-:W2:Y:S04]  /*44c60*/  LDL.LU.64 R208, [R1+0x2a0] ;  /* 0x0002a00001d07983 */ /* 0x002ea80000300a00 */
[----:B------:R-:W2:Y:S04]  /*44c70*/  LDL.LU.64 R206, [R1+0x298] ;  /* 0x0002980001ce7983 */ /* 0x000ea80000300a00 */
[----:B------:R-:W2:Y:S04]  /*44c80*/  LDL.LU.64 R204, [R1+0x290] ;  /* 0x0002900001cc7983 */ /* 0x000ea80000300a00 */
[----:B------:R0:W-:Y:S04]  /*44c90*/  STG.E.U8 desc[UR60][R198.64], R196 ;  /* 0x000000c4c6007986 */ /* 0x0001e8000c10113c */
[----:B------:R1:W-:Y:S04]  /*44ca0*/  STG.E.U8 desc[UR60][R190.64], R181 ;  /* 0x000000b5be007986 */ /* 0x0003e8000c10113c */
[----:B0-----:R-:W2:Y:S04]  /*44cb0*/  LDL.LU.64 R198, [R1+0x288] ;  /* 0x0002880001c67983 */ /* 0x001ea80000300a00 */
[----:B------:R-:W2:Y:S04]  /*44cc0*/  LDL.LU.64 R196, [R1+0x280] ;  /* 0x0002800001c47983 */ /* 0x000ea80000300a00 */
[----:B-1----:R-:W2:Y:S04]  /*44cd0*/  LDL.LU.64 R190, [R1+0x278] ;  /* 0x0002780001be7983 */ /* 0x002ea80000300a00 */
        /* <DEDUP_REMOVED lines=11> */
[----:B0-----:R-:W2:Y:S04]  /*44d90*/  LDL.LU.64 R156, [R1+0x240] ;  /* 0x00024000019c7983 */ /* 0x001ea80000300a00 */
        /* <DEDUP_REMOVED lines=15> */
[----:B------:R-:W2:Y:S01]  /*44e90*/  LDL.LU.64 R16, [R1+0x1f0] ;  /* 0x0001f00001107983 */ /* 0x000ea20000300a00 */
[----:B------:R-:W-:-:S02]  /*44ea0*/  PRMT R202, R139, 0x7772, RZ ;  /* 0x000077728bca7816 */ /* 0x000fc400000000ff */
[C---:B------:R-:W-:Y:S02]  /*44eb0*/  PRMT R192, R132.reuse, 0x7770, RZ ;  /* 0x0000777084c07816 */ /* 0x040fe400000000ff */
[----:B------:R-:W-:Y:S02]  /*44ec0*/  PRMT R185, R132, 0x7771, RZ ;  /* 0x0000777184b97816 */ /* 0x000fe400000000ff */
[C---:B------:R-:W-:Y:S02]  /*44ed0*/  PRMT R184, R133.reuse, 0x7770, RZ ;  /* 0x0000777085b87816 */ /* 0x040fe400000000ff */
[----:B------:R-:W-:Y:S02]  /*44ee0*/  PRMT R175, R133, 0x7771, RZ ;  /* 0x0000777185af7816 */ /* 0x000fe400000000ff */
[C---:B------:R-:W-:Y:S02]  /*44ef0*/  PRMT R174, R134.reuse, 0x7770, RZ ;  /* 0x0000777086ae7816 */ /* 0x040fe400000000ff */
[----:B------:R-:W-:-:S02]  /*44f00*/  PRMT R165, R134, 0x7771, RZ ;  /* 0x0000777186a57816 */ /* 0x000fc400000000ff */
[C---:B------:R-:W-:Y:S02]  /*44f10*/  PRMT R164, R135.reuse, 0x7770, RZ ;  /* 0x0000777087a47816 */ /* 0x040fe400000000ff */
[----:B------:R-:W-:Y:S01]  /*44f20*/  PRMT R99, R135, 0x7771, RZ ;  /* 0x0000777187637816 */ /* 0x000fe200000000ff */
[----:B----4-:R0:W-:Y:S04]  /*44f30*/  STG.E.U8 desc[UR60][R232.64], R228 ;  /* 0x000000e4e8007986 */ /* 0x0101e8000c10113c */
[----:B0-----:R-:W4:Y:S04]  /*44f40*/  LDL.LU.64 R232, [R1+0x1618] ;  /* 0x0016180001e87983 */ /* 0x001f280000300a00 */
[----:B------:R-:W4:Y:S04]  /*44f50*/  LDL.LU R228, [R1+0x1610] ;  /* 0x0016100001e47983 */ /* 0x000f280000300800 */
[----:B---3--:R0:W-:Y:S04]  /*44f60*/  STG.E.U8 desc[UR60][R230.64], R229 ;  /* 0x000000e5e6007986 */ /* 0x0081e8000c10113c */
[----:B--2---:R1:W-:Y:S04]  /*44f70*/  STG.E.U8 desc[UR60][R226.64], R222 ;  /* 0x000000dee2007986 */ /* 0x0043e8000c10113c */
[----:B------:R2:W-:Y:S04]  /*44f80*/  STG.E.U8 desc[UR60][R224.64], R223 ;  /* 0x000000dfe0007986 */ /* 0x0005e8000c10113c */
[----:B0-----:R-:W3:Y:S04]  /*44f90*/  LDL.LU.64 R230, [R1+0x1608] ;  /* 0x0016080001e67983 */ /* 0x001ee80000300a00 */
[----:B------:R-:W4:Y:S04]  /*44fa0*/  LDL.LU R229, [R1+0x1600] ;  /* 0x0016000001e57983 */ /* 0x000f280000300800 */
[----:B-1----:R-:W3:Y:S04]  /*44fb0*/  LDL.LU.64 R226, [R1+0x15f8] ;  /* 0x0015f80001e27983 */ /* 0x002ee80000300a00 */
[----:B------:R-:W4:Y:S04]  /*44fc0*/  LDL.LU R222, [R1+0x15f0] ;  /* 0x0015f00001de7983 */ /* 0x000f280000300800 */
[----:B--2---:R-:W2:Y:S04]  /*44fd0*/  LDL.LU.64 R224, [R1+0x15e8] ;  /* 0x0015e80001e07983 */ /* 0x004ea80000300a00 */
[----:B------:R-:W4:Y:S04]  /*44fe0*/  LDL.LU R223, [R1+0x15e0] ;  /* 0x0015e00001df7983 */ /* 0x000f280000300800 */
[----:B------:R0:W-:Y:S04]  /*44ff0*/  STG.E.U8 desc[UR60][R220.64], R216 ;  /* 0x000000d8dc007986 */ /* 0x0001e8000c10113c */
[----:B------:R1:W-:Y:S04]  /*45000*/  STG.E.U8 desc[UR60][R218.64], R217 ;  /* 0x000000d9da007986 */ /* 0x0003e8000c10113c */
[----:B------:R1:W-:Y:S04]  /*45010*/  STG.E.U8 desc[UR60][R214.64], R210 ;  /* 0x000000d2d6007986 */ /* 0x0003e8000c10113c */
[----:B0-----:R-:W3:Y:S04]  /*45020*/  LDL.LU.64 R220, [R1+0x15d8] ;  /* 0x0015d80001dc7983 */ /* 0x001ee80000300a00 */
[----:B------:R-:W2:Y:S04]  /*45030*/  LDL.LU R216, [R1+0x15d0] ;  /* 0x0015d00001d87983 */ /* 0x000ea80000300800 */
[----:B-1----:R-:W4:Y:S04]  /*45040*/  LDL.LU.64 R218, [R1+0x15c8] ;  /* 0x0015c80001da7983 */ /* 0x002f280000300a00 */
[----:B------:R-:W2:Y:S04]  /*45050*/  LDL.LU R217, [R1+0x15c0] ;  /* 0x0015c00001d97983 */ /* 0x000ea80000300800 */
[----:B------:R-:W3:Y:S04]  /*45060*/  LDL.LU.64 R214, [R1+0x15b8] ;  /* 0x0015b80001d67983 */ /* 0x000ee80000300a00 */
[----:B------:R-:W4:Y:S04]  /*45070*/  LDL.LU R210, [R1+0x15b0] ;  /* 0x0015b00001d27983 */ /* 0x000f280000300800 */
[----:B------:R0:W-:Y:S04]  /*45080*/  STG.E.U8 desc[UR60][R212.64], R211 ;  /* 0x000000d3d4007986 */ /* 0x0001e8000c10113c */
[----:B------:R1:W-:Y:S04]  /*45090*/  STG.E.U8 desc[UR60][R208.64], R200 ;  /* 0x000000c8d0007986 */ /* 0x0003e8000c10113c */
[----:B------:R1:W-:Y:S04]  /*450a0*/  STG.E.U8 desc[UR60][R206.64], R203 ;  /* 0x000000cbce007986 */ /* 0x0003e8000c10113c */
[----:B0-----:R-:W2:Y:S04]  /*450b0*/  LDL.LU.64 R212, [R1+0x15a8] ;  /* 0x0015a80001d47983 */ /* 0x001ea80000300a00 */
[----:B------:R-:W4:Y:S04]  /*450c0*/  LDL.LU R211, [R1+0x15a0] ;  /* 0x0015a00001d37983 */ /* 0x000f280000300800 */
[----:B-1----:R-:W3:Y:S04]  /*450d0*/  LDL.LU.64 R208, [R1+0x1598] ;  /* 0x0015980001d07983 */ /* 0x002ee80000300a00 */
[----:B------:R-:W2:Y:S04]  /*450e0*/  LDL.LU R200, [R1+0x1590] ;  /* 0x0015900001c87983 */ /* 0x000ea80000300800 */
[----:B------:R-:W4:Y:S04]  /*450f0*/  LDL.LU.64 R206, [R1+0x1588] ;  /* 0x0015880001ce7983 */ /* 0x000f280000300a00 */
[----:B------:R0:W-:Y:S04]  /*45100*/  STG.E.U8 desc[UR60][R204.64], R202 ;  /* 0x000000cacc007986 */ /* 0x0001e8000c10113c */
[----:B------:R1:W-:Y:S04]  /*45110*/  STG.E.U8 desc[UR60][R198.64], R193 ;  /* 0x000000c1c6007986 */ /* 0x0003e8000c10113c */
[----:B------:R1:W-:Y:S04]  /*45120*/  STG.E.U8 desc[UR60][R196.64], R192 ;  /* 0x000000c0c4007986 */ /* 0x0003e8000c10113c */
[----:B0-----:R-:W3:Y:S04]  /*45130*/  LDL.LU.64 R204, [R1+0x1580] ;  /* 0x0015800001cc7983 */ /* 0x001ee80000300a00 */
[----:B------:R-:W2:Y:S04]  /*45140*/  LDL.LU.64 R202, [R1+0x1e8] ;  /* 0x0001e80001ca7983 */ /* 0x000ea80000300a00 */
[----:B-1----:R-:W4:Y:S04]  /*45150*/  LDL.LU.64 R198, [R1+0x1e0] ;  /* 0x0001e00001c67983 */ /* 0x002f280000300a00 */
[----:B------:R-:W3:Y:S04]  /*45160*/  LDL.LU.64 R196, [R1+0x1d8] ;  /* 0x0001d80001c47983 */ /* 0x000ee80000300a00 */
[----:B------:R-:W3:Y:S04]  /*45170*/  LDL.LU.64 R192, [R1+0x1d0] ;  /* 0x0001d00001c07983 */ /* 0x000ee80000300a00 */
[----:B------:R0:W-:Y:S04]  /*45180*/  STG.E.U8 desc[UR60][R190.64], R185 ;  /* 0x000000b9be007986 */ /* 0x0001e8000c10113c */
[----:B------:R1:W-:Y:S04]  /*45190*/  STG.E.U8 desc[UR60][R186.64], R184 ;  /* 0x000000b8ba007986 */ /* 0x0003e8000c10113c */
[----:B0-----:R-:W3:Y:S04]  /*451a0*/  LDL.LU.64 R190, [R1+0x1c8] ;  /* 0x0001c80001be7983 */ /* 0x001ee80000300a00 */
[----:B-1----:R-:W3:Y:S04]  /*451b0*/  LDL.LU.64 R186, [R1+0x1c0] ;  /* 0x0001c00001ba7983 */ /* 0x002ee80000300a00 */
[----:B------:R-:W3:Y:S04]  /*451c0*/  LDL.LU.64 R184, [R1+0x1b8] ;  /* 0x0001b80001b87983 */ /* 0x000ee80000300a00 */
[----:B------:R0:W-:Y:S04]  /*451d0*/  STG.E.U8 desc[UR60][R180.64], R175 ;  /* 0x000000afb4007986 */ /* 0x0001e8000c10113c */
[----:B------:R1:W-:Y:S04]  /*451e0*/  STG.E.U8 desc[UR60][R178.64], R174 ;  /* 0x000000aeb2007986 */ /* 0x0003e8000c10113c */
[----:B------:R1:W-:Y:S04]  /*451f0*/  STG.E.U8 desc[UR60][R172.64], R165 ;  /* 0x000000a5ac007986 */ /* 0x0003e8000c10113c */
[----:B0-----:R-:W3:Y:S04]  /*45200*/  LDL.LU.64 R180, [R1+0x1b0] ;  /* 0x0001b00001b47983 */ /* 0x001ee80000300a00 */
[----:B-1----:R-:W3:Y:S04]  /*45210*/  LDL.LU.64 R178, [R1+0x1a8] ;  /* 0x0001a80001b27983 */ /* 0x002ee80000300a00 */
[----:B------:R-:W3:Y:S04]  /*45220*/  LDL.LU.64 R174, [R1+0x1a0] ;  /* 0x0001a00001ae7983 */ /* 0x000ee80000300a00 */
[----:B------:R-:W3:Y:S01]  /*45230*/  LDL.LU.64 R172, [R1+0x198] ;  /* 0x0001980001ac7983 */ /* 0x000ee20000300a00 */
[----:B------:R-:W-:-:S03]  /*45240*/  PRMT R98, R132, 0x7772, RZ ;  /* 0x0000777284627816 */ /* 0x000fc600000000ff */
[----:B------:R0:W-:Y:S04]  /*45250*/  STG.E.U8 desc[UR60][R168.64], R164 ;  /* 0x000000a4a8007986 */ /* 0x0001e8000c10113c */
[----:B------:R1:W-:Y:S04]  /*45260*/  STG.E.U8 desc[UR60][R158.64], R99 ;  /* 0x000000639e007986 */ /* 0x0003e8000c10113c */
[----:B0-----:R-:W3:Y:S04]  /*45270*/  LDL.LU.64 R168, [R1+0x190] ;  /* 0x0001900001a87983 */ /* 0x001ee80000300a00 */
[----:B------:R-:W3:Y:S04]  /*45280*/  LDL.LU.64 R164, [R1+0x188] ;  /* 0x0001880001a47983 */ /* 0x000ee80000300a00 */
[----:B-1----:R-:W3:Y:S04]  /*45290*/  LDL.LU.64 R158, [R1+0x180] ;  /* 0x00018000019e7983 */ /* 0x002ee80000300a00 */
[----:B------:R0:W-:Y:S04]  /*452a0*/  STG.E.U8 desc[UR60][R156.64], R98 ;  /* 0x000000629c007986 */ /* 0x0001e8000c10113c */
[----:B------:R1:W-:Y:S04]  /*452b0*/  STG.E.U8 desc[UR60][R94.64], R87 ;  /* 0x000000575e007986 */ /* 0x0003e8000c10113c */
[----:B0-----:R-:W3:Y:S04]  /*452c0*/  LDL.LU.64 R156, [R1+0x178] ;  /* 0x00017800019c7983 */ /* 0x001ee80000300a00 */
[----:B------:R-:W3:Y:S04]  /*452d0*/  LDL.LU.64 R98, [R1+0x170] ;  /* 0x0001700001627983 */ /* 0x000ee80000300a00 */
[----:B-1----:R-:W3:Y:S01]  /*452e0*/  LDL.LU.64 R94, [R1+0x168] ;  /* 0x00016800015e7983 */ /* 0x002ee20000300a00 */
[----:B------:R-:W-:-:S03]  /*452f0*/  PRMT R77, R133, 0x7773, RZ ;  /* 0x00007773854d7816 */ /* 0x000fc600000000ff */
[----:B------:R0:W-:Y:S01]  /*45300*/  STG.E.U8 desc[UR60][R88.64], R86 ;  /* 0x0000005658007986 */ /* 0x0001e2000c10113c */
[----:B------:R-:W-:-:S03]  /*45310*/  PRMT R76, R134, 0x7772, RZ ;  /* 0x00007772864c7816 */ /* 0x000fc600000000ff */
[----:B------:R1:W-:Y:S04]  /*45320*/  STG.E.U8 desc[UR60][R82.64], R77 ;  /* 0x0000004d52007986 */ /* 0x0003e8000c10113c */
[----:B0-----:R-:W3:Y:S04]  /*45330*/  LDL.LU.64 R88, [R1+0x160] ;  /* 0x0001600001587983 */ /* 0x001ee80000300a00 */
[----:B------:R-:W3:Y:S01]  /*45340*/  LDL.LU.64 R86, [R1+0x158] ;  /* 0x0001580001567983 */ /* 0x000ee20000300a00 */
[----:B------:R-:W-:-:S03]  /*45350*/  PRMT R69, R134, 0x7773, RZ ;  /* 0x0000777386457816 */ /* 0x000fc600000000ff */
[----:B-1----:R-:W3:Y:S04]  /*45360*/  LDL.LU.64 R82, [R1+0x150] ;  /* 0x0001500001527983 */ /* 0x002ee80000300a00 */
[----:B------:R0:W-:Y:S01]  /*45370*/  STG.E.U8 desc[UR60][R80.64], R76 ;  /* 0x0000004c50007986 */ /* 0x0001e2000c10113c */
[----:B------:R-:W-:-:S03]  /*45380*/  PRMT R68, R135, 0x7772, RZ ;  /* 0x0000777287447816 */ /* 0x000fc600000000ff */
        /* <DEDUP_REMOVED lines=17> */
[----:B-1----:R-:W3:Y:S04]  /*454a0*/  LDL.LU.64 R42, [R1+0x108] ;  /* 0x00010800012a7983 */ /* 0x002ee80000300a00 */
[----:B------:R0:W-:Y:S04]  /*454b0*/  STG.E.U8 desc[UR60][R16.64], R14 ;  /* 0x0000000e10007986 */ /* 0x0001e8000c10113c */
[----:B0-----:R-:W3:Y:S04]  /*454c0*/  LDL.LU.64 R16, [R1+0x100] ;  /* 0x0001000001107983 */ /* 0x001ee80000300a00 */
[----:B------:R-:W3:Y:S01]  /*454d0*/  LDL.LU.64 R14, [R1+0xf8] ;  /* 0x0000f800010e7983 */ /* 0x000ee20000300a00 */
        /* <DEDUP_REMOVED lines=17> */
[C---:B------:R-:W-:Y:S01]  /*455f0*/  PRMT R85, R126.reuse, 0x7770, RZ ;  /* 0x000077707e557816 */ /* 0x040fe200000000ff */
[----:B--2---:R0:W-:Y:S04]  /*45600*/  STG.E.U8 desc[UR60][R202.64], R201 ;  /* 0x000000c9ca007986 */ /* 0x0041e8000c10113c */
[----:B----4-:R1:W-:Y:S04]  /*45610*/  STG.E.U8 desc[UR60][R198.64], R194 ;  /* 0x000000c2c6007986 */ /* 0x0103e8000c10113c */
[----:B---3--:R2:W-:Y:S04]  /*45620*/  STG.E.U8 desc[UR60][R196.64], R195 ;  /* 0x000000c3c4007986 */ /* 0x0085e8000c10113c */
        /* <DEDUP_REMOVED lines=23> */
[----:B------:R-:W2:Y:S04]  /*457a0*/  LDL.LU R177, [R1+0x14f0] ;  /* 0x0014f00001b17983 */ /* 0x000ea80000300800 */
[----:B------:R0:W-:Y:S04]  /*457b0*/  STG.E.U8 desc[UR60][R174.64], R171 ;  /* 0x000000abae007986 */ /* 0x0001e8000c10113c */
[----:B------:R1:W-:Y:S04]  /*457c0*/  STG.E.U8 desc[UR60][R172.64], R170 ;  /* 0x000000aaac007986 */ /* 0x0003e8000c10113c */
[----:B------:R1:W-:Y:S04]  /*457d0*/  STG.E.U8 desc[UR60][R168.64], R163 ;  /* 0x000000a3a8007986 */ /* 0x0003e8000c10113c */
[----:B0-----:R-:W3:Y:S04]  /*457e0*/  LDL.LU.64 R174, [R1+0x14e8] ;  /* 0x0014e80001ae7983 */ /* 0x001ee80000300a00 */
[----:B-1----:R-:W4:Y:S04]  /*457f0*/  LDL.LU.64 R172, [R1+0x14e0] ;  /* 0x0014e00001ac7983 */ /* 0x002f280000300a00 */
[----:B------:R-:W2:Y:S04]  /*45800*/  LDL.LU.64 R170, [R1+0xf0] ;  /* 0x0000f00001aa7983 */ /* 0x000ea80000300a00 */
[----:B------:R-:W3:Y:S04]  /*45810*/  LDL.LU.64 R168, [R1+0xe8] ;  /* 0x0000e80001a87983 */ /* 0x000ee80000300a00 */
[----:B------:R0:W-:Y:S04]  /*45820*/  STG.E.U8 desc[UR60][R164.64], R162 ;  /* 0x000000a2a4007986 */ /* 0x0001e8000c10113c */
[----:B------:R1:W-:Y:S04]  /*45830*/  STG.E.U8 desc[UR60][R158.64], R153 ;  /* 0x000000999e007986 */ /* 0x0003e8000c10113c */
[----:B0-----:R-:W4:Y:S04]  /*45840*/  LDL.LU.64 R164, [R1+0xe0] ;  /* 0x0000e00001a47983 */ /* 0x001f280000300a00 */
[----:B------:R-:W4:Y:S04]  /*45850*/  LDL.LU.64 R162, [R1+0xd8] ;  /* 0x0000d80001a27983 */ /* 0x000f280000300a00 */
[----:B-1----:R-:W4:Y:S04]  /*45860*/  LDL.LU.64 R158, [R1+0xd0] ;  /* 0x0000d000019e7983 */ /* 0x002f280000300a00 */
[----:B------:R0:W-:Y:S01]  /*45870*/  STG.E.U8 desc[UR60][R156.64], R152 ;  /* 0x000000989c007986 */ /* 0x0001e2000c10113c */
[----:B------:R-:W-:-:S03]  /*45880*/  PRMT R84, R126, 0x7771, RZ ;  /* 0x000077717e547816 */ /* 0x000fc600000000ff */
[----:B------:R1:W-:Y:S04]  /*45890*/  STG.E.U8 desc[UR60][R98.64], R93 ;  /* 0x0000005d62007986 */ /* 0x0003e8000c10113c */
[----:B0-----:R-:W4:Y:S04]  /*458a0*/  LDL.LU.64 R156, [R1+0xc8] ;  /* 0x0000c800019c7983 */ /* 0x001f280000300a00 */
[----:B------:R-:W4:Y:S04]  /*458b0*/  LDL.LU.64 R152, [R1+0xc0] ;  /* 0x0000c00001987983 */ /* 0x000f280000300a00 */
[----:B-1----:R-:W4:Y:S04]  /*458c0*/  LDL.LU.64 R98, [R1+0xb8] ;  /* 0x0000b80001627983 */ /* 0x002f280000300a00 */
[----:B------:R0:W-:Y:S01]  /*458d0*/  STG.E.U8 desc[UR60][R94.64], R92 ;  /* 0x0000005c5e007986 */ /* 0x0001e2000c10113c */
[----:B------:R-:W-:-:S03]  /*458e0*/  PRMT R79, R127, 0x7770, RZ ;  /* 0x000077707f4f7816 */ /* 0x000fc600000000ff */
[----:B------:R1:W-:Y:S01]  /*458f0*/  STG.E.U8 desc[UR60][R88.64], R85 ;  /* 0x0000005558007986 */ /* 0x0003e2000c10113c */
[----:B------:R-:W-:-:S03]  /*45900*/  PRMT R78, R127, 0x7771, RZ ;  /* 0x000077717f4e7816 */ /* 0x000fc600000000ff */
        /* <DEDUP_REMOVED lines=38> */
[----:B------:R0:W-:Y:S04]  /*45b70*/  STG.E.U8 desc[UR60][R42.64], R22 ;  /* 0x000000162a007986 */ /* 0x0001e8000c10113c */
[----:B------:R1:W-:Y:S04]  /*45b80*/  STG.E.U8 desc[UR60][R16.64], R13 ;  /* 0x0000000d10007986 */ /* 0x0003e8000c10113c */
[----:B0-----:R-:W4:Y:S04]  /*45b90*/  LDL.LU.64 R42, [R1+0x20] ;  /* 0x00002000012a7983 */ /* 0x001f280000300a00 */
[----:B------:R-:W4:Y:S04]  /*45ba0*/  LDL.LU.64 R22, [R1+0x18] ;  /* 0x0000180001167983 */ /* 0x000f280000300a00 */
[----:B-1----:R-:W4:Y:S04]  /*45bb0*/  LDL.LU.64 R16, [R1+0x10] ;  /* 0x0000100001107983 */ /* 0x002f280000300a00 */
[----:B------:R0:W-:Y:S04]  /*45bc0*/  STG.E.U8 desc[UR60][R14.64], R12 ;  /* 0x0000000c0e007986 */ /* 0x0001e8000c10113c */
[----:B0-----:R-:W4:Y:S04]  /*45bd0*/  LDL.LU.64 R14, [R1+0x8] ;  /* 0x00000800010e7983 */ /* 0x001f280000300a00 */
[----:B------:R-:W4:Y:S01]  /*45be0*/  LDL.LU.64 R12, [R1] ;  /* 0x00000000010c7983 */ /* 0x000f220000300a00 */
[----:B------:R-:W-:-:S02]  /*45bf0*/  PRMT R166, R121, 0x7770, RZ ;  /* 0x0000777079a67816 */ /* 0x000fc400000000ff */
[----:B------:R-:W-:Y:S02]  /*45c00*/  PRMT R167, R121, 0x7771, RZ ;  /* 0x0000777179a77816 */ /* 0x000fe400000000ff */
[C---:B------:R-:W-:Y:S02]  /*45c10*/  PRMT R160, R122.reuse, 0x7770, RZ ;  /* 0x000077707aa07816 */ /* 0x040fe400000000ff */
[----:B------:R-:W-:Y:S02]  /*45c20*/  PRMT R161, R122, 0x7771, RZ ;  /* 0x000077717aa17816 */ /* 0x000fe400000000ff */
[C---:B------:R-:W-:Y:S02]  /*45c30*/  PRMT R154, R123.reuse, 0x7770, RZ ;  /* 0x000077707b9a7816 */ /* 0x040fe400000000ff */
[----:B------:R-:W-:Y:S02]  /*45c40*/  PRMT R155, R123, 0x7771, RZ ;  /* 0x000077717b9b7816 */ /* 0x000fe400000000ff */
        /* <DEDUP_REMOVED lines=10> */
[C---:B------:R-:W-:Y:S01]  /*45cf0*/  PRMT R44, R117.reuse, 0x7770, RZ ;  /* 0x00007770752c7816 */ /* 0x040fe200000000ff */
[----:B--2---:R0:W-:Y:S04]  /*45d00*/  STG.E.U8 desc[UR60][R170.64], R166 ;  /* 0x000000a6aa007986 */ /* 0x0041e8000c10113c */
[----:B---3--:R1:W-:Y:S04]  /*45d10*/  STG.E.U8 desc[UR60][R168.64], R167 ;  /* 0x000000a7a8007986 */ /* 0x0083e8000c10113c */
[----:B0-----:R-:W2:Y:S04]  /*45d20*/  LDL.LU.64 R170, [R1+0x14d8] ;  /* 0x0014d80001aa7983 */ /* 0x001ea80000300a00 */
[----:B------:R-:W3:Y:S04]  /*45d30*/  LDL.LU R166, [R1+0x14d0] ;  /* 0x0014d00001a67983 */ /* 0x000ee80000300800 */
[----:B-1----:R-:W2:Y:S04]  /*45d40*/  LDL.LU.64 R168, [R1+0x14c8] ;  /* 0x0014c80001a87983 */ /* 0x002ea80000300a00 */
[----:B------:R-:W3:Y:S04]  /*45d50*/  LDL.LU R167, [R1+0x14c0] ;  /* 0x0014c00001a77983 */ /* 0x000ee80000300800 */
[----:B----4-:R0:W-:Y:S04]  /*45d60*/  STG.E.U8 desc[UR60][R164.64], R160 ;  /* 0x000000a0a4007986 */ /* 0x0101e8000c10113c */
[----:B------:R1:W-:Y:S04]  /*45d70*/  STG.E.U8 desc[UR60][R162.64], R161 ;  /* 0x000000a1a2007986 */ /* 0x0003e8000c10113c */
[----:B------:R4:W-:Y:S04]  /*45d80*/  STG.E.U8 desc[UR60][R158.64], R154 ;  /* 0x0000009a9e007986 */ /* 0x0009e8000c10113c */
[----:B0-----:R-:W2:Y:S04]  /*45d90*/  LDL.LU.64 R164, [R1+0x14b8] ;  /* 0x0014b80001a47983 */ /* 0x001ea80000300a00 */
[----:B------:R-:W3:Y:S04]  /*45da0*/  LDL.LU R160, [R1+0x14b0] ;  /* 0x0014b00001a07983 */ /* 0x000ee80000300800 */
[----:B-1----:R-:W2:Y:S04]  /*45db0*/  LDL.LU.64 R162, [R1+0x14a8] ;  /* 0x0014a80001a27983 */ /* 0x002ea80000300a00 */
[----:B------:R-:W3:Y:S04]  /*45dc0*/  LDL.LU R161, [R1+0x14a0] ;  /* 0x0014a00001a17983 */ /* 0x000ee80000300800 */
[----:B----4-:R-:W4:Y:S04]  /*45dd0*/  LDL.LU.64 R158, [R1+0x1498] ;  /* 0x00149800019e7983 */ /* 0x010f280000300a00 */
[----:B------:R-:W2:Y:S04]  /*45de0*/  LDL.LU R154, [R1+0x1490] ;  /* 0x00149000019a7983 */ /* 0x000ea80000300800 */
[----:B------:R0:W-:Y:S04]  /*45df0*/  STG.E.U8 desc[UR60][R156.64], R155 ;  /* 0x0000009b9c007986 */ /* 0x0001e8000c10113c */
[----:B------:R1:W-:Y:S04]  /*45e00*/  STG.E.U8 desc[UR60][R152.64], R96 ;  /* 0x0000006098007986 */ /* 0x0003e8000c10113c */
[----:B------:R1:W-:Y:S04]  /*45e10*/  STG.E.U8 desc[UR60][R98.64], R97 ;  /* 0x0000006162007986 */ /* 0x0003e8000c10113c */
[----:B0-----:R-:W3:Y:S04]  /*45e20*/  LDL.LU.64 R156, [R1+0x1488] ;  /* 0x00148800019c7983 */ /* 0x001ee80000300a00 */
[----:B------:R-:W2:Y:S04]  /*45e30*/  LDL.LU R155, [R1+0x1480] ;  /* 0x00148000019b7983 */ /* 0x000ea80000300800 */
[----:B-1----:R-:W4:Y:S04]  /*45e40*/  LDL.LU.64 R152, [R1+0x1478] ;  /* 0x0014780001987983 */ /* 0x002f280000300a00 */
[----:B------:R-:W3:Y:S04]  /*45e50*/  LDL.LU R96, [R1+0x1470] ;  /* 0x0014700001607983 */ /* 0x000ee80000300800 */
[----:B------:R-:W2:Y:S04]  /*45e60*/  LDL.LU.64 R98, [R1+0x1468] ;  /* 0x0014680001627983 */ /* 0x000ea80000300a00 */
[----:B------:R-:W3:Y:S04]  /*45e70*/  LDL.LU R97, [R1+0x1460] ;  /* 0x0014600001617983 */ /* 0x000ee80000300800 */
[----:B------:R0:W-:Y:S04]  /*45e80*/  STG.E.U8 desc[UR60][R94.64], R90 ;  /* 0x0000005a5e007986 */ /* 0x0001e8000c10113c */
[----:B------:R1:W-:Y:S04]  /*45e90*/  STG.E.U8 desc[UR60][R92.64], R91 ;  /* 0x0000005b5c007986 */ /* 0x0003e8000c10113c */
[----:B------:R1:W-:Y:S04]  /*45ea0*/  STG.E.U8 desc[UR60][R88.64], R64 ;  /* 0x0000004058007986 */ /* 0x0003e8000c10113c */
[----:B0-----:R-:W4:Y:S04]  /*45eb0*/  LDL.LU.64 R94, [R1+0x1458] ;  /* 0x00145800015e7983 */ /* 0x001f280000300a00 */
[----:B------:R-:W2:Y:S04]  /*45ec0*/  LDL.LU R90, [R1+0x1450] ;  /* 0x00145000015a7983 */ /* 0x000ea80000300800 */
[----:B-1----:R-:W3:Y:S04]  /*45ed0*/  LDL.LU.64 R92, [R1+0x1448] ;  /* 0x00144800015c7983 */ /* 0x002ee80000300a00 */
[----:B------:R-:W2:Y:S04]  /*45ee0*/  LDL.LU R91, [R1+0x1440] ;  /* 0x00144000015b7983 */ /* 0x000ea80000300800 */
[----:B------:R-:W4:Y:S04]  /*45ef0*/  LDL.LU.64 R88, [R1+0x1438] ;  /* 0x0014380001587983 */ /* 0x000f280000300a00 */
[----:B------:R-:W3:Y:S04]  /*45f00*/  LDL.LU R64, [R1+0x1430] ;  /* 0x0014300001407983 */ /* 0x000ee80000300800 */
[----:B------:R0:W-:Y:S04]  /*45f10*/  STG.E.U8 desc[UR60][R86.64], R60 ;  /* 0x0000003c56007986 */ /* 0x0001e8000c10113c */
[----:B------:R1:W-:Y:S01]  /*45f20*/  STG.E.U8 desc[UR60][R84.64], R58 ;  /* 0x0000003a54007986 */ /* 0x0003e2000c10113c */
[----:B------:R-:W-:-:S03]  /*45f30*/  PRMT R40, R117, 0x7771, RZ ;  /* 0x0000777175287816 */ /* 0x000fc600000000ff */
[----:B------:R1:W-:Y:S04]  /*45f40*/  STG.E.U8 desc[UR60][R82.64], R54 ;  /* 0x0000003652007986 */ /* 0x0003e8000c10113c */
[----:B0-----:R-:W2:Y:S04]  /*45f50*/  LDL.LU.64 R86, [R1+0x1428] ;  /* 0x0014280001567983 */ /* 0x001ea80000300a00 */
[----:B------:R-:W4:Y:S04]  /*45f60*/  LDL.LU R60, [R1+0x1420] ;  /* 0x00142000013c7983 */ /* 0x000f280000300800 */
[----:B-1----:R-:W2:Y:S04]  /*45f70*/  LDL.LU.64 R84, [R1+0x1418] ;  /* 0x0014180001547983 */ /* 0x002ea80000300a00 */
[----:B------:R-:W3:Y:S04]  /*45f80*/  LDL.LU R58, [R1+0x1410] ;  /* 0x00141000013a7983 */ /* 0x000ee80000300800 */
[----:B------:R-:W2:Y:S01]  /*45f90*/  LDL.LU.64 R82, [R1+0x1408] ;  /* 0x0014080001527983 */ /* 0x000ea20000300a00 */
[----:B------:R-:W-:-:S03]  /*45fa0*/  PRMT R38, R118, 0x7770, RZ ;  /* 0x0000777076267816 */ /* 0x000fc600000000ff */
[----:B------:R-:W4:Y:S04]  /*45fb0*/  LDL.LU R54, [R1+0x1400] ;  /* 0x0014000001367983 */ /* 0x000f280000300800 */
[----:B------:R0:W-:Y:S01]  /*45fc0*/  STG.E.U8 desc[UR60][R80.64], R50 ;  /* 0x0000003250007986 */ /* 0x0001e2000c10113c */
[----:B------:R-:W-:-:S03]  /*45fd0*/  PRMT R36, R118, 0x7771, RZ ;  /* 0x0000777176247816 */ /* 0x000fc600000000ff */
[----:B------:R1:W-:Y:S01]  /*45fe0*/  STG.E.U8 desc[UR60][R78.64], R46 ;  /* 0x0000002e4e007986 */ /* 0x0003e2000c10113c */
[----:B------:R-:W-:-:S03]  /*45ff0*/  PRMT R34, R119, 0x7770, RZ ;  /* 0x0000777077227816 */ /* 0x000fc600000000ff */
[----:B------:R1:W-:Y:S04]  /*46000*/  STG.E.U8 desc[UR60][R76.64], R44 ;  /* 0x0000002c4c007986 */ /* 0x0003e8000c10113c */
[----:B0-----:R-:W2:Y:S04]  /*46010*/  LDL.LU.64 R80, [R1+0x13f8] ;  /* 0x0013f80001507983 */ /* 0x001ea80000300a00 */
[----:B------:R-:W3:Y:S04]  /*46020*/  LDL.LU R50, [R1+0x13f0] ;  /* 0x0013f00001327983 */ /* 0x000ee80000300800 */
[----:B-1----:R-:W2:Y:S04]  /*46030*/  LDL.LU.64 R78, [R1+0x13e8] ;  /* 0x0013e800014e7983 */ /* 0x002ea80000300a00 */
[----:B------:R-:W4:Y:S04]  /*46040*/  LDL.LU R46, [R1+0x13e0] ;  /* 0x0013e000012e7983 */ /* 0x000f280000300800 */
[----:B------:R-:W2:Y:S01]  /*46050*/  LDL.LU.64 R76, [R1+0x13d8] ;  /* 0x0013d800014c7983 */ /* 0x000ea20000300a00 */
[----:B------:R-:W-:-:S03]  /*46060*/  PRMT R32, R119, 0x7771, RZ ;  /* 0x0000777177207816 */ /* 0x000fc600000000ff */
[----:B------:R-:W3:Y:S04]  /*46070*/  LDL.LU R44, [R1+0x13d0] ;  /* 0x0013d000012c7983 */ /* 0x000ee80000300800 */
[----:B------:R0:W-:Y:S01]  /*46080*/  STG.E.U8 desc[UR60][R74.64], R40 ;  /* 0x000000284a007986 */ /* 0x0001e2000c10113c */
[----:B------:R-:W-:-:S03]  /*46090*/  PRMT R30, R116, 0x7772, RZ ;  /* 0x00007772741e7816 */ /* 0x000fc600000000ff */
        /* <DEDUP_REMOVED lines=34> */
[----:B------:R0:W-:Y:S04]  /*462c0*/  STG.E.U8 desc[UR60][R42.64], R20 ;  /* 0x000000142a007986 */ /* 0x0001e8000c10113c */
[----:B------:R1:W-:Y:S04]  /*462d0*/  STG.E.U8 desc[UR60][R22.64], R21 ;  /* 0x0000001516007986 */ /* 0x0003e8000c10113c */
[----:B------:R1:W-:Y:S04]  /*462e0*/  STG.E.U8 desc[UR60][R16.64], R10 ;  /* 0x0000000a10007986 */ /* 0x0003e8000c10113c */
[----:B0-----:R-:W2:Y:S04]  /*462f0*/  LDL.LU.64 R42, [R1+0x1338] ;  /* 0x00133800012a7983 */ /* 0x001ea80000300a00 */
[----:B------:R-:W3:Y:S04]  /*46300*/  LDL.LU R20, [R1+0x1330] ;  /* 0x0013300001147983 */ /* 0x000ee80000300800 */
[----:B-1----:R-:W4:Y:S04]  /*46310*/  LDL.LU.64 R22, [R1+0x1328] ;  /* 0x0013280001167983 */ /* 0x002f280000300a00 */
[----:B------:R-:W3:Y:S04]  /*46320*/  LDL.LU R21, [R1+0x1320] ;  /* 0x0013200001157983 */ /* 0x000ee80000300800 */
[----:B------:R-:W2:Y:S04]  /*46330*/  LDL.LU.64 R16, [R1+0x1318] ;  /* 0x0013180001107983 */ /* 0x000ea80000300a00 */
[----:B------:R-:W4:Y:S04]  /*46340*/  LDL.LU R10, [R1+0x1310] ;  /* 0x00131000010a7983 */ /* 0x000f280000300800 */
[----:B------:R0:W-:Y:S04]  /*46350*/  STG.E.U8 desc[UR60][R14.64], R8 ;  /* 0x000000080e007986 */ /* 0x0001e8000c10113c */
[----:B------:R1:W-:Y:S04]  /*46360*/  STG.E.U8 desc[UR60][R12.64], R9 ;  /* 0x000000090c007986 */ /* 0x0003e8000c10113c */
[----:B0-----:R-:W3:Y:S04]  /*46370*/  LDL.LU.64 R14, [R1+0x1308] ;  /* 0x00130800010e7983 */ /* 0x001ee80000300a00 */
[----:B------:R-:W2:Y:S04]  /*46380*/  LDL.LU R8, [R1+0x1300] ;  /* 0x0013000001087983 */ /* 0x000ea80000300800 */
[----:B-1----:R-:W3:Y:S04]  /*46390*/  LDL.LU.64 R12, [R1+0x12f8] ;  /* 0x0012f800010c7983 */ /* 0x002ee80000300a00 */
[----:B------:R-:W2:Y:S01]  /*463a0*/  LDL.LU R9, [R1+0x12f0] ;  /* 0x0012f00001097983 */ /* 0x000ea20000300800 */
[----:B------:R-:W-:-:S02]  /*463b0*/  PRMT R11, R112, 0x7771, RZ ;  /* 0x00007771700b7816 */ /* 0x000fc400000000ff */
[----:B------:R-:W-:-:S03]  /*463c0*/  PRMT R25, R113, 0x7770, RZ ;  /* 0x0000777071197816 */ /* 0x000fc600000000ff */
[----:B--2---:R0:W-:Y:S04]  /*463d0*/  STG.E.U8 desc[UR60][R8.64], R11 ;  /* 0x0000000b08007986 */ /* 0x0041e8000c10113c */
[----:B0-----:R-:W4:Y:S01]  /*463e0*/  LDL.LU R11, [R1+0x12ec] ;  /* 0x0012ec00010b7983 */ /* 0x001f220000300800 */
[----:B------:R-:W-:Y:S02]  /*463f0*/  PRMT R27, R113, 0x7771, RZ ;  /* 0x00007771711b7816 */ /* 0x000fe400000000ff */
[C---:B------:R-:W-:Y:S02]  /*46400*/  PRMT R29, R114.reuse, 0x7770, RZ ;  /* 0x00007770721d7816 */ /* 0x040fe400000000ff */
[----:B------:R-:W-:Y:S02]  /*46410*/  PRMT R31, R114, 0x7771, RZ ;  /* 0x00007771721f7816 */ /* 0x000fe400000000ff */
[C---:B------:R-:W-:Y:S01]  /*46420*/  PRMT R33, R115.reuse, 0x7770, RZ ;  /* 0x0000777073217816 */ /* 0x040fe200000000ff */
[----:B----4-:R0:W-:Y:S04]  /*46430*/  STG.E.U8 desc[UR60][R10.64], R25 ;  /* 0x000000190a007986 */ /* 0x0101e8000c10113c */
[----:B---3--:R1:W-:Y:S04]  /*46440*/  STG.E.U8 desc[UR60][R12.64], R27 ;  /* 0x0000001b0c007986 */ /* 0x0083e8000c10113c */
[----:B0-----:R-:W2:Y:S04]  /*46450*/  LDL.LU R25, [R1+0x12e8] ;  /* 0x0012e80001197983 */ /* 0x001ea80000300800 */
[----:B-1----:R-:W3:Y:S04]  /*46460*/  LDL.LU R27, [R1+0x12e4] ;  /* 0x0012e400011b7983 */ /* 0x002ee80000300800 */
[----:B------:R0:W-:Y:S04]  /*46470*/  STG.E.U8 desc[UR60][R14.64], R29 ;  /* 0x0000001d0e007986 */ /* 0x0001e8000c10113c */
[----:B0-----:R-:W4:Y:S01]  /*46480*/  LDL.LU R29, [R1+0x12e0] ;  /* 0x0012e000011d7983 */ /* 0x001f220000300800 */
[----:B------:R-:W-:-:S02]  /*46490*/  PRMT R35, R115, 0x7771, RZ ;  /* 0x0000777173237816 */ /* 0x000fc400000000ff */
[C---:B------:R-:W-:Y:S01]  /*464a0*/  PRMT R37, R112.reuse, 0x7772, RZ ;  /* 0x0000777270257816 */ /* 0x040fe200000000ff */
[----:B------:R0:W-:Y:S04]  /*464b0*/  STG.E.U8 desc[UR60][R16.64], R31 ;  /* 0x0000001f10007986 */ /* 0x0001e8000c10113c */
[----:B------:R1:W-:Y:S04]  /*464c0*/  STG.E.U8 desc[UR60][R20.64], R33 ;  /* 0x0000002114007986 */ /* 0x0003e8000c10113c */
[----:B------:R1:W-:Y:S04]  /*464d0*/  STG.E.U8 desc[UR60][R22.64], R35 ;  /* 0x0000002316007986 */ /* 0x0003e8000c10113c */
[----:B0-----:R-:W4:Y:S04]  /*464e0*/  LDL.LU R31, [R1+0x12dc] ;  /* 0x0012dc00011f7983 */ /* 0x001f280000300800 */
[----:B-1----:R-:W4:Y:S04]  /*464f0*/  LDL.LU R33, [R1+0x12d8] ;  /* 0x0012d80001217983 */ /* 0x002f280000300800 */
[----:B------:R-:W4:Y:S01]  /*46500*/  LDL.LU R35, [R1+0x12d4] ;  /* 0x0012d40001237983 */ /* 0x000f220000300800 */
[----:B------:R-:W-:-:S02]  /*46510*/  PRMT R39, R112, 0x7773, RZ ;  /* 0x0000777370277816 */ /* 0x000fc400000000ff */
[C---:B------:R-:W-:Y:S01]  /*46520*/  PRMT R41, R113.reuse, 0x7772, RZ ;  /* 0x0000777271297816 */ /* 0x040fe200000000ff */
[----:B--2---:R0:W-:Y:S04]  /*46530*/  STG.E.U8 desc[UR60][R24.64], R37 ;  /* 0x0000002518007986 */ /* 0x0041e8000c10113c */
[----:B---3--:R1:W-:Y:S04]  /*46540*/  STG.E.U8 desc[UR60][R26.64], R39 ;  /* 0x000000271a007986 */ /* 0x0083e8000c10113c */
[----:B0-----:R-:W2:Y:S04]  /*46550*/  LDL.LU R37, [R1+0x12d0] ;  /* 0x0012d00001257983 */ /* 0x001ea80000300800 */
[----:B-1----:R-:W3:Y:S04]  /*46560*/  LDL.LU R39, [R1+0x12cc] ;  /* 0x0012cc0001277983 */ /* 0x002ee80000300800 */
[----:B----4-:R0:W-:Y:S04]  /*46570*/  STG.E.U8 desc[UR60][R28.64], R41 ;  /* 0x000000291c007986 */ /* 0x0101e8000c10113c */
[----:B0-----:R-:W4:Y:S01]  /*46580*/  LDL.LU R41, [R1+0x12c8] ;  /* 0x0012c80001297983 */ /* 0x001f220000300800 */
[----:B------:R-:W-:-:S02]  /*46590*/  PRMT R45, R113, 0x7773, RZ ;  /* 0x00007773712d7816 */ /* 0x000fc400000000ff */
[C---:B------:R-:W-:Y:S02]  /*465a0*/  PRMT R47, R114.reuse, 0x7772, RZ ;  /* 0x00007772722f7816 */ /* 0x040fe400000000ff */
[----:B------:R-:W-:Y:S01]  /*465b0*/  PRMT R51, R114, 0x7773, RZ ;  /* 0x0000777372337816 */ /* 0x000fe200000000ff */
[----:B------:R0:W-:Y:S01]  /*465c0*/  STG.E.U8 desc[UR60][R30.64], R45 ;  /* 0x0000002d1e007986 */ /* 0x0001e2000c10113c */
[----:B------:R-:W-:-:S03]  /*465d0*/  PRMT R55, R115, 0x7772, RZ ;  /* 0x0000777273377816 */ /* 0x000fc600000000ff */
[----:B------:R1:W-:Y:S04]  /*465e0*/  STG.E.U8 desc[UR60][R32.64], R47 ;  /* 0x0000002f20007986 */ /* 0x0003e8000c10113c */
[----:B------:R1:W-:Y:S04]  /*465f0*/  STG.E.U8 desc[UR60][R34.64], R51 ;  /* 0x0000003322007986 */ /* 0x0003e8000c10113c */
[----:B0-----:R-:W4:Y:S04]  /*46600*/  LDL.LU R45, [R1+0x12c4] ;  /* 0x0012c400012d7983 */ /* 0x001f280000300800 */
[----:B-1----:R-:W4:Y:S04]  /*46610*/  LDL.LU R47, [R1+0x12c0] ;  /* 0x0012c000012f7983 */ /* 0x002f280000300800 */
[----:B------:R-:W4:Y:S01]  /*46620*/  LDL.LU R51, [R1+0x12bc] ;  /* 0x0012bc0001337983 */ /* 0x000f220000300800 */
[----:B------:R-:W-:-:S02]  /*46630*/  PRMT R59, R115, 0x7773, RZ ;  /* 0x00007773733b7816 */ /* 0x000fc400000000ff */
[C---:B------:R-:W-:Y:S02]  /*46640*/  PRMT R150, R108.reuse, 0x7770, RZ ;  /* 0x000077706c967816 */ /* 0x040fe400000000ff */
[----:B------:R-:W-:Y:S01]  /*46650*/  PRMT R61, R108, 0x7771, RZ ;  /* 0x000077716c3d7816 */ /* 0x000fe200000000ff */
[----:B--2---:R0:W-:Y:S04]  /*46660*/  STG.E.U8 desc[UR60][R36.64], R55 ;  /* 0x0000003724007986 */ /* 0x0041e8000c10113c */
[----:B---3--:R1:W-:Y:S04]  /*46670*/  STG.E.U8 desc[UR60][R38.64], R59 ;  /* 0x0000003b26007986 */ /* 0x0083e8000c10113c */
[----:B0-----:R-:W2:Y:S04]  /*46680*/  LDL.LU R55, [R1+0x12b8] ;  /* 0x0012b80001377983 */ /* 0x001ea80000300800 */
[----:B-1----:R-:W3:Y:S04]  /*46690*/  LDL.LU R59, [R1+0x12b4] ;  /* 0x0012b400013b7983 */ /* 0x002ee80000300800 */
[----:B----4-:R-:W-:Y:S04]  /*466a0*/  STG.E.U8 desc[UR60][R40.64], R150 ;  /* 0x0000009628007986 */ /* 0x010fe8000c10113c */
[----:B------:R0:W-:Y:S04]  /*466b0*/  STG.E.U8 desc[UR60][R42.64], R61 ;  /* 0x0000003d2a007986 */ /* 0x0001e8000c10113c */
[----:B0-----:R-:W4:Y:S01]  /*466c0*/  LDL.LU R61, [R1+0x12b0] ;  /* 0x0012b000013d7983 */ /* 0x001f220000300800 */
[----:B------:R-:W-:-:S02]  /*466d0*/  PRMT R146, R109, 0x7770, RZ ;  /* 0x000077706d927816 */ /* 0x000fc400000000ff */
[----:B------:R-:W-:Y:S02]  /*466e0*/  PRMT R151, R109, 0x7771, RZ ;  /* 0x000077716d977816 */ /* 0x000fe400000000ff */
[C---:B------:R-:W-:Y:S02]  /*466f0*/  PRMT R142, R110.reuse, 0x7770, RZ ;  /* 0x000077706e8e7816 */ /* 0x040fe400000000ff */
[----:B------:R-:W-:Y:S01]  /*46700*/  PRMT R147, R110, 0x7771, RZ ;  /* 0x000077716e937816 */ /* 0x000fe200000000ff */
[----:B------:R-:W-:Y:S01]  /*46710*/  STG.E.U8 desc[UR60][R44.64], R146 ;  /* 0x000000922c007986 */ /* 0x000fe2000c10113c */
[C---:B------:R-:W-:Y:S02]  /*46720*/  PRMT R141, R111.reuse, 0x7770, RZ ;  /* 0x000077706f8d7816 */ /* 0x040fe400000000ff */
[----:B------:R-:W-:Y:S01]  /*46730*/  PRMT R143, R111, 0x7771, RZ ;  /* 0x000077716f8f7816 */ /* 0x000fe200000000ff */
[----:B------:R-:W-:Y:S01]  /*46740*/  STG.E.U8 desc[UR60][R46.64], R151 ;  /* 0x000000972e007986 */ /* 0x000fe2000c10113c */
[----:B------:R-:W-:-:S03]  /*46750*/  PRMT R65, R108, 0x7772, RZ ;  /* 0x000077726c417816 */ /* 0x000fc600000000ff */
[----:B------:R-:W-:Y:S04]  /*46760*/  STG.E.U8 desc[UR60][R48.64], R142 ;  /* 0x0000008e30007986 */ /* 0x000fe8000c10113c */
[----:B------:R-:W-:Y:S04]  /*46770*/  STG.E.U8 desc[UR60][R50.64], R147 ;  /* 0x0000009332007986 */ /* 0x000fe8000c10113c */
[----:B------:R-:W-:Y:S01]  /*46780*/  STG.E.U8 desc[UR60][R52.64], R141 ;  /* 0x0000008d34007986 */ /* 0x000fe2000c10113c */
[----:B------:R-:W-:Y:S02]  /*46790*/  PRMT R18, R108, 0x7773, RZ ;  /* 0x000077736c127816 */ /* 0x000fe400000000ff */
[----:B------:R-:W-:-:S02]  /*467a0*/  PRMT R252, R109, 0x7772, RZ ;  /* 0x000077726dfc7816 */ /* 0x000fc400000000ff */
[----:B------:R-:W-:Y:S01]  /*467b0*/  PRMT R19, R109, 0x7773, RZ ;  /* 0x000077736d137816 */ /* 0x000fe200000000ff */
[----:B--2---:R-:W-:Y:S04]  /*467c0*/  STG.E.U8 desc[UR60][R54.64], R143 ;  /* 0x0000008f36007986 */ /* 0x004fe8000c10113c */
[----:B------:R0:W-:Y:S04]  /*467d0*/  STG.E.U8 desc[UR60][R56.64], R65 ;  /* 0x0000004138007986 */ /* 0x0001e8000c10113c */
[----:B---3--:R1:W-:Y:S04]  /*467e0*/  STG.E.U8 desc[UR60][R58.64], R18 ;  /* 0x000000123a007986 */ /* 0x0083e8000c10113c */
[----:B0-----:R-:W2:Y:S04]  /*467f0*/  LDL.LU R65, [R1+0x12ac] ;  /* 0x0012ac0001417983 */ /* 0x001ea80000300800 */
[----:B-1----:R-:W3:Y:S04]  /*46800*/  LDL.LU R18, [R1+0x12a8] ;  /* 0x0012a80001127983 */ /* 0x002ee80000300800 */
[----:B----4-:R0:W-:Y:S04]  /*46810*/  STG.E.U8 desc[UR60][R60.64], R252 ;  /* 0x000000fc3c007986 */ /* 0x0101e8000c10113c */
[----:B------:R1:W-:Y:S04]  /*46820*/  STG.E.U8 desc[UR60][R62.64], R19 ;  /* 0x000000133e007986 */ /* 0x0003e8000c10113c */
[----:B0-----:R-:W4:Y:S04]  /*46830*/  LDL.LU R252, [R1+0x12a4] ;  /* 0x0012a40001fc7983 */ /* 0x001f280000300800 */
        /* <DEDUP_REMOVED lines=47> */
[C---:B------:R-:W-:Y:S02]  /*46b30*/  PRMT R106, R4.reuse, 0x7771, RZ ;  /* 0x00007771046a7816 */ /* 0x040fe400000000ff */
[C---:B------:R-:W-:Y:S02]  /*46b40*/  PRMT R105, R5.reuse, 0x7773, RZ ;  /* 0x0000777305697816 */ /* 0x040fe400000000ff */
[C---:B------:R-:W-:Y:S02]  /*46b50*/  PRMT R104, R5.reuse, 0x7772, RZ ;  /* 0x0000777205687816 */ /* 0x040fe400000000ff */
[----:B------:R-:W-:Y:S02]  /*46b60*/  PRMT R103, R5, 0x7771, RZ ;  /* 0x0000777105677816 */ /* 0x000fe400000000ff */
[C---:B------:R-:W-:Y:S02]  /*46b70*/  PRMT R108, R4.reuse, 0x7773, RZ ;  /* 0x00007773046c7816 */ /* 0x040fe400000000ff */
[----:B------:R-:W-:-:S02]  /*46b80*/  PRMT R107, R4, 0x7772, RZ ;  /* 0x00007772046b7816 */ /* 0x000fc400000000ff */
[----:B------:R-:W-:Y:S02]  /*46b90*/  PRMT R5, R5, 0x7770, RZ ;  /* 0x0000777005057816 */ /* 0x000fe400000000ff */
[C---:B------:R-:W-:Y:S02]  /*46ba0*/  PRMT R101, R6.reuse, 0x7773, RZ ;  /* 0x0000777306657816 */ /* 0x040fe400000000ff */
[C---:B------:R-:W-:Y:S02]  /*46bb0*/  PRMT R100, R6.reuse, 0x7772, RZ ;  /* 0x0000777206647816 */ /* 0x040fe400000000ff */
[C---:B------:R-:W-:Y:S02]  /*46bc0*/  PRMT R4, R6.reuse, 0x7771, RZ ;  /* 0x0000777106047816 */ /* 0x040fe400000000ff */
[----:B------:R-:W-:Y:S02]  /*46bd0*/  PRMT R6, R6, 0x7770, RZ ;  /* 0x0000777006067816 */ /* 0x000fe400000000ff */
[----:B------:R-:W-:-:S02]  /*46be0*/  PRMT R3, R7, 0x7773, RZ ;  /* 0x0000777307037816 */ /* 0x000fc400000000ff */
[C---:B------:R-:W-:Y:S02]  /*46bf0*/  PRMT R2, R7.reuse, 0x7772, RZ ;  /* 0x0000777207027816 */ /* 0x040fe400000000ff */
[C---:B------:R-:W-:Y:S02]  /*46c00*/  PRMT R0, R7.reuse, 0x7771, RZ ;  /* 0x0000777107007816 */ /* 0x040fe400000000ff */
[----:B------:R-:W-:Y:S01]  /*46c10*/  PRMT R7, R7, 0x7770, RZ ;  /* 0x0000777007077816 */ /* 0x000fe200000000ff */
[----:B--2---:R-:W-:Y:S04]  /*46c20*/  STG.E.U8 desc[UR60][R64.64], R148 ;  /* 0x0000009440007986 */ /* 0x004fe8000c10113c */
[----:B------:R-:W-:Y:S04]  /*46c30*/  STG.E.U8 desc[UR60][R66.64], R149 ;  /* 0x0000009542007986 */ /* 0x000fe8000c10113c */
[----:B------:R-:W-:Y:S04]  /*46c40*/  STG.E.U8 desc[UR60][R68.64], R144 ;  /* 0x0000009044007986 */ /* 0x000fe8000c10113c */
[----:B------:R-:W-:Y:S04]  /*46c50*/  STG.E.U8 desc[UR60][R70.64], R145 ;  /* 0x0000009146007986 */ /* 0x000fe8000c10113c */
[----:B------:R-:W-:Y:S04]  /*46c60*/  STG.E.U8 desc[UR60][R72.64], R134 ;  /* 0x0000008648007986 */ /* 0x000fe8000c10113c */
[----:B------:R-:W-:Y:S04]  /*46c70*/  STG.E.U8 desc[UR60][R74.64], R138 ;  /* 0x0000008a4a007986 */ /* 0x000fe8000c10113c */
[----:B------:R-:W-:Y:S04]  /*46c80*/  STG.E.U8 desc[UR60][R76.64], R130 ;  /* 0x000000824c007986 */ /* 0x000fe8000c10113c */
[----:B------:R-:W-:Y:S04]  /*46c90*/  STG.E.U8 desc[UR60][R78.64], R135 ;  /* 0x000000874e007986 */ /* 0x000fe8000c10113c */
[----:B---3--:R-:W0:Y:S04]  /*46ca0*/  LDS.128 R8, [R18] ;  /* 0x0000000012087984 */ /* 0x008e280000000c00 */
[----:B------:R-:W-:Y:S04]  /*46cb0*/  STG.E.U8 desc[UR60][R80.64], R126 ;  /* 0x0000007e50007986 */ /* 0x000fe8000c10113c */
        /* <DEDUP_REMOVED lines=29> */
[----:B------:R1:W-:Y:S04]  /*46e90*/  STG.E.U8 desc[UR60][R192.64], R5 ;  /* 0x00000005c0007986 */ /* 0x0003e8000c10113c */
[----:B------:R-:W-:Y:S04]  /*46ea0*/  STG.E.U8 desc[UR60][R194.64], R103 ;  /* 0x00000067c2007986 */ /* 0x000fe8000c10113c */
[----:B------:R-:W-:Y:S04]  /*46eb0*/  STG.E.U8 desc[UR60][R196.64], R6 ;  /* 0x00000006c4007986 */ /* 0x000fe8000c10113c */
[----:B------:R-:W-:Y:S04]  /*46ec0*/  STG.E.U8 desc[UR60][R198.64], R4 ;  /* 0x00000004c6007986 */ /* 0x000fe8000c10113c */
[----:B------:R2:W-:Y:S04]  /*46ed0*/  STG.E.U8 desc[UR60][R200.64], R7 ;  /* 0x00000007c8007986 */ /* 0x0005e8000c10113c */
[----:B------:R-:W-:Y:S01]  /*46ee0*/  STG.E.U8 desc[UR60][R202.64], R0 ;  /* 0x00000000ca007986 */ /* 0x000fe2000c10113c */
[----:B0-----:R-:W-:-:S03]  /*46ef0*/  PRMT R35, R8, 0x7770, RZ ;  /* 0x0000777008237816 */ /* 0x001fc600000000ff */
[----:B------:R-:W-:Y:S01]  /*46f00*/  STG.E.U8 desc[UR60][R204.64], R107 ;  /* 0x0000006bcc007986 */ /* 0x000fe2000c10113c */
[----:B------:R-:W-:-:S03]  /*46f10*/  PRMT R33, R8, 0x7771, RZ ;  /* 0x0000777108217816 */ /* 0x000fc600000000ff */
        /* <DEDUP_REMOVED lines=11> */
[C---:B-1----:R-:W-:Y:S02]  /*46fd0*/  PRMT R5, R11.reuse, 0x7773, RZ ;  /* 0x000077730b057816 */ /* 0x042fe400000000ff */
[C---:B------:R-:W-:Y:S01]  /*46fe0*/  PRMT R9, R11.reuse, 0x7772, RZ ;  /* 0x000077720b097816 */ /* 0x040fe200000000ff */
[----:B------:R0:W-:Y:S01]  /*46ff0*/  STG.E.U8 desc[UR60][R218.64], R3 ;  /* 0x00000003da007986 */ /* 0x0001e2000c10113c */
[C---:B------:R-:W-:Y:S02]  /*47000*/  PRMT R25, R11.reuse, 0x7771, RZ ;  /* 0x000077710b197816 */ /* 0x040fe400000000ff */
[----:B------:R-:W-:Y:S01]  /*47010*/  PRMT R11, R11, 0x7770, RZ ;  /* 0x000077700b0b7816 */ /* 0x000fe200000000ff */
[----:B------:R-:W-:Y:S01]  /*47020*/  STG.E.U8 desc[UR60][R220.64], R35 ;  /* 0x00000023dc007986 */ /* 0x000fe2000c10113c */
[----:B--2---:R-:W-:-:S03]  /*47030*/  PRMT R7, R8, 0x7772, RZ ;  /* 0x0000777208077816 */ /* 0x004fc600000000ff */
        /* <DEDUP_REMOVED lines=8> */
[----:B------:R-:W-:Y:S04]  /*470c0*/  STG.E.U8 desc[UR60][R230.64], R3 ;  /* 0x00000003e6007986 */ /* 0x000fe8000c10113c */
[----:B------:R0:W-:Y:S04]  /*470d0*/  STG.E.U8 desc[UR60][R232.64], R11 ;  /* 0x0000000be8007986 */ /* 0x0001e8000c10113c */
[----:B------:R-:W-:Y:S04]  /*470e0*/  STG.E.U8 desc[UR60][R234.64], R25 ;  /* 0x00000019ea007986 */ /* 0x000fe8000c10113c */
[----:B------:R1:W-:Y:S04]  /*470f0*/  STG.E.U8 desc[UR60][R236.64], R7 ;  /* 0x00000007ec007986 */ /* 0x0003e8000c10113c */
[----:B------:R-:W-:Y:S01]  /*47100*/  STG.E.U8 desc[UR60][R238.64], R23 ;  /* 0x00000017ee007986 */ /* 0x000fe2000c10113c */
[----:B----4-:R-:W-:Y:S01]  /*47110*/  FSEL R2, R30, -INF , P3 ;  /* 0xff8000001e027808 */ /* 0x010fe20001800000 */
[----:B0-----:R-:W0:Y:S02]  /*47120*/  LDC.64 R10, c[0x0][0x230] ;  /* 0x00008c00ff0a7b82 */ /* 0x001e240000000a00 */
[----:B------:R-:W-:Y:S04]  /*47130*/  STG.E.U8 desc[UR60][R240.64], R21 ;  /* 0x00000015f0007986 */ /* 0x000fe8000c10113c */
[----:B------:R-:W-:Y:S04]  /*47140*/  STG.E.U8 desc[UR60][R242.64], R17 ;  /* 0x00000011f2007986 */ /* 0x000fe8000c10113c */
[----:B------:R-:W-:Y:S04]  /*47150*/  STG.E.U8 desc[UR60][R244.64], R15 ;  /* 0x0000000ff4007986 */ /* 0x000fe8000c10113c */
[----:B------:R-:W-:Y:S04]  /*47160*/  STG.E.U8 desc[UR60][R246.64], R13 ;  /* 0x0000000df6007986 */ /* 0x000fe8000c10113c */
[----:B------:R-:W-:Y:S04]  /*47170*/  STG.E.U8 desc[UR60][R248.64], R9 ;  /* 0x00000009f8007986 */ /* 0x000fe8000c10113c */
[----:B------:R-:W-:Y:S01]  /*47180*/  STG.E.U8 desc[UR60][R250.64], R5 ;  /* 0x00000005fa007986 */ /* 0x000fe2000c10113c */
[----:B------:R-:W-:-:S02]  /*47190*/  FSEL R0, R28, -INF , P2 ;  /* 0xff8000001c007808 */ /* 0x000fc40001000000 */
[----:B------:R-:W-:Y:S02]  /*471a0*/  FSEL R3, R26, -INF , P1 ;  /* 0xff8000001a037808 */ /* 0x000fe40000800000 */
[----:B------:R-:W-:Y:S01]  /*471b0*/  FSEL R4, R24, -INF , P0 ;  /* 0xff80000018047808 */ /* 0x000fe20000000000 */
[----:B------:R-:W-:Y:S01]  /*471c0*/  FFMA R6, R2, 0.69314718246459960938, R22 ;  /* 0x3f31721802067823 */ /* 0x000fe20000000016 */
[----:B-1----:R-:W-:Y:S01]  /*471d0*/  FFMA R7, R0, 0.69314718246459960938, R20 ;  /* 0x3f31721800077823 */ /* 0x002fe20000000014 */
[----:B------:R-:W-:Y:S01]  /*471e0*/  BAR.SYNC.DEFER_BLOCKING 0x0 ;  /* 0x0000000000007b1d */ /* 0x000fe20000010000 */
[----:B------:R-:W-:Y:S01]  /*471f0*/  FFMA R18, R3, 0.69314718246459960938, R252 ;  /* 0x3f31721803127823 */ /* 0x000fe200000000fc */
[----:B------:R-:W-:-:S06]  /*47200*/  FFMA R19, R4, 0.69314718246459960938, R19 ;  /* 0x3f31721804137823 */ /* 0x000fcc0000000013 */
[----:B------:R-:W1:Y:S01]  /*47210*/  LDC R0, c[0x0][0x27c] ;  /* 0x00009f00ff007b82 */ /* 0x000e620000000800 */
[----:B------:R-:W-:Y:S04]  /*47220*/  STS.64 [R14], R6 ;  /* 0x000000060e007388 */ /* 0x000fe80000000a00 */
[----:B------:R2:W-:Y:S03]  /*47230*/  STS.64 [R14+0x100], R18 ;  /* 0x000100120e007388 */ /* 0x0005e60000000a00 */
[----:B------:R-:W-:Y:S06]  /*47240*/  BAR.SYNC.DEFER_BLOCKING 0x0 ;  /* 0x0000000000007b1d */ /* 0x000fec0000010000 */
[----:B--2---:R-:W1:Y:S01]  /*47250*/  S2R R14, SR_CTAID.Y ;  /* 0x00000000000e7919 */ /* 0x004e620000002600 */
[----:B------:R-:W2:Y:S01]  /*47260*/  LDS R9, [R16] ;  /* 0x0000000010097984 */ /* 0x000ea20000000800 */
[----:B------:R-:W-:-:S02]  /*47270*/  IMAD.SHL.U32 R2, R12, 0x4, RZ ;  /* 0x000000040c027824 */ /* 0x000fc400078e00ff */
[----:B------:R-:W-:-:S04]  /*47280*/  IMAD.HI R4, R12, 0x4, RZ ;  /* 0x000000040c047827 */ /* 0x000fc800078e02ff */
[----:B-1----:R-:W-:-:S04]  /*47290*/  IMAD R0, R14, R0, RZ ;  /* 0x000000000e007224 */ /* 0x002fc800078e02ff */
[C---:B------:R-:W-:Y:S02]  /*472a0*/  IMAD.SHL.U32 R3, R0.reuse, 0x4, RZ ;  /* 0x0000000400037824 */ /* 0x040fe400078e00ff */
[----:B------:R-:W-:-:S03]  /*472b0*/  IMAD.HI R0, R0, 0x4, RZ ;  /* 0x0000000400007827 */ /* 0x000fc600078e02ff */
[----:B0-----:R-:W-:-:S04]  /*472c0*/  IADD3 R2, P0, P1, R2, R10, R3 ;  /* 0x0000000a02027210 */ /* 0x001fc8000791e003 */
[----:B------:R-:W-:-:S05]  /*472d0*/  IADD3.X R3, R4, R11, R0, P0, P1 ;  /* 0x0000000b04037210 */ /* 0x000fca00007e2400 */
[----:B--2---:R-:W-:Y:S01]  /*472e0*/  STG.E desc[UR60][R2.64], R9 ;  /* 0x0000000902007986 */ /* 0x004fe2000c10193c */
[----:B------:R-:W-:Y:S05]  /*472f0*/  EXIT ;  /* 0x000000000000794d */ /* 0x000fea0003800000 */
.L_x_2:
[----:B------:R-:W-:-:S00]  /*47300*/  BRA `(.L_x_2) ;  /* 0xfffffffc00fc7947 */ /* 0x000fc0000383ffff */
[----:B------:R-:W-:-:S00]  /*47310*/  NOP ;  /* 0x0000000000007918 */ /* 0x000fc00000000000 */
        /* <DEDUP_REMOVED lines=14> */
.L_x_3:


//--------------------- .nv.global.init           --------------------------
	.section	.nv.global.init,"aw",@progbits
.nv.global.init:
	.type		_$_str,@object
	.size		_$_str,(.L_0 - _$_str)
_$_str:
        /*0000*/ 	.byte	0x5f, 0x5f, 0x43, 0x55, 0x44, 0x41, 0x5f, 0x46, 0x54, 0x5a, 0x00
.L_0:


//--------------------- .nv.shared.attn_fwd       --------------------------
	.section	.nv.shared.attn_fwd,"aw",@nobits
	.sectionflags	@""
	.align	16
	.zero		1024


//--------------------- .nv.shared.reserved.0     --------------------------
	.section	.nv.shared.reserved.0,"aw",@nobits
	.weak		__nv_reservedSMEM_offset_0_alias
	.size		__nv_reservedSMEM_offset_0_alias, 0, 0
	.other		__nv_reservedSMEM_offset_0_alias,@"STO_CUDA_RESERVED_SHARED STV_DEFAULT"
__nv_reservedSMEM_offset_0_alias:
	.zero		0


//--------------------- .nv.constant0.attn_fwd    --------------------------
	.section	.nv.constant0.attn_fwd,"a",@progbits
	.sectionflags	@""
	.align	4
.nv.constant0.attn_fwd:
	.zero		664


//--------------------- SYMBOLS --------------------------

	.type		.nv.reservedSmem.offset0,@object
	.size		.nv.reservedSmem.offset0,0x4
